def attn_fwd(
    Q,
    K,
    V,
    Out,
    Lse,
    sm_scale,
    stride_qz,
    stride_qh,
    stride_qm,
    stride_qk,
    stride_kz,
    stride_kh,
    stride_kn,
    stride_kk,
    stride_vz,
    stride_vh,
    stride_vn,
    stride_vk,
    stride_oz,
    stride_oh,
    stride_om,
    stride_ok,
    seqlen_q,
    seqlen_k,
    BLOCK_M: tl.constexpr,
    BLOCK_N: tl.constexpr,
    HEAD_DIM: tl.constexpr,
    CAUSAL: tl.constexpr,
):
    start_m = tl.program_id(0)
    off_hz = tl.program_id(1)
    q_off = off_hz * stride_qh
    k_off = off_hz * stride_kh
    v_off = off_hz * stride_vh
    offs_m = start_m * BLOCK_M + tl.arange(0, BLOCK_M)
    offs_d = tl.arange(0, HEAD_DIM)
    offs_n = tl.arange(0, BLOCK_N)
    q_ptrs = Q + q_off + offs_m[:, None] * stride_qm + offs_d[None, :] * stride_qk
    k_ptrs = K + k_off + offs_d[:, None] * stride_kk + offs_n[None, :] * stride_kn
    v_ptrs = V + v_off + offs_n[:, None] * stride_vn + offs_d[None, :] * stride_vk
    m_i = tl.full([BLOCK_M], float("-inf"), dtype=tl.float32)
    l_i = tl.zeros([BLOCK_M], dtype=tl.float32) + 1.0
    acc = tl.zeros([BLOCK_M, HEAD_DIM], dtype=tl.float32)
    q = tl.load(q_ptrs)
    acc, l_i, m_i = _attn_fwd_inner(
        acc,
        l_i,
        m_i,
        q,
        k_ptrs,
        v_ptrs,
        sm_scale,
        stride_kn,
        stride_vn,
        start_m,
        seqlen_k,
        BLOCK_M,
        BLOCK_N,
        HEAD_DIM,
        CAUSAL,
    )
    acc = acc / l_i[:, None]
    lse = m_i + tl.math.log2(l_i) / 1.4426950408889634
    o_ptrs = (
        Out
        + off_hz * stride_oh
        + offs_m[:, None] * stride_om
        + offs_d[None, :] * stride_ok
    )
    tl.store(o_ptrs, acc.to(Out.dtype.element_ty))
    tl.store(Lse + off_hz * seqlen_q + offs_m, lse)

# config = {"BLOCK_M": 32, "BLOCK_N": 128, "HEAD_DIM": 256, "arch": "sm_90", "causal": true, "dtype": "fp16", "num_stages": 2, "num_warps": 4}
# arch = sm_90


// ===== COMPILED SASS (sm_90a) =====

	.target	sm_90a

	.elftype	@"ET_EXEC"


//--------------------- .note.nv.tkinfo           --------------------------
	.section	.note.nv.tkinfo,"",@"SHT_NOTE"
	.sectionflags	@"SHF_NOTE_NV_TKINFO"
	.tkinfo
        /*0018*/ 	.word	0x00000002
        /*0030*/ 	.string	""
        /*0030*/ 	.string	"ptxas"
        /*0030*/ 	.string	"Cuda compilation tools, release 13.0, V13.0.88"
        /*0030*/ 	.string	"Build cuda_13.0.r13.0/compiler.36424714_0"
        /*0030*/ 	.string	"-v  -suppress-debug-info  -lineinfo  -arch sm_90a "



//--------------------- .note.nv.cuinfo           --------------------------
	.section	.note.nv.cuinfo,"",@"SHT_NOTE"
	.sectionflags	@"SHF_NOTE_NV_CUINFO"
        /*0018*/ 	.short	0x0002
        /*001a*/ 	.short	0x005a
        /*001c*/ 	.short	0x0082
	.zero		2


//--------------------- .nv.info                  --------------------------
	.section	.nv.info,"",@"SHT_CUDA_INFO"
	.align	4


	//----- nvinfo : EIATTR_REGCOUNT
	.align		4
        /*0000*/ 	.byte	0x04, 0x2f
        /*0002*/ 	.short	(.L_2 - .L_1)
	.align		4
.L_1:
        /*0004*/ 	.word	index@(attn_fwd)
        /*0008*/ 	.word	0x00000020


	//----- nvinfo : EIATTR_FRAME_SIZE
	.align		4
.L_2:
        /*000c*/ 	.byte	0x04, 0x11
        /*000e*/ 	.short	(.L_4 - .L_3)
	.align		4
.L_3:
        /*0010*/ 	.word	index@(attn_fwd)
        /*0014*/ 	.word	0x00002a88


	//----- nvinfo : EIATTR_MIN_STACK_SIZE
	.align		4
.L_4:
        /*0018*/ 	.byte	0x04, 0x12
        /*001a*/ 	.short	(.L_6 - .L_5)
	.align		4
.L_5:
        /*001c*/ 	.word	index@(attn_fwd)
        /*0020*/ 	.word	0x00002a88
.L_6:


//--------------------- .nv.compat                --------------------------
	.section	.nv.compat,"",@"SHT_CUDA_COMPAT_INFO"
	.align	4
        /*0000*/ 	.byte	0x02, 0x09, 0x01, 0x00, 0x02, 0x02, 0x01, 0x00, 0x02, 0x05, 0x05, 0x00, 0x03, 0x07, 0x01, 0x01
        /*0010*/ 	.byte	0x02, 0x03, 0x00, 0x00, 0x02, 0x06, 0x01, 0x00, 0x04, 0x0b, 0x08, 0x00, 0x00, 0x00, 0x00, 0x00
        /*0020*/ 	.byte	0x00, 0x00, 0x00, 0x00


//--------------------- .nv.info.attn_fwd         --------------------------
	.section	.nv.info.attn_fwd,"",@"SHT_CUDA_INFO"
	.sectionflags	@""
	.align	4


	//----- nvinfo : EIATTR_CUDA_API_VERSION
	.align		4
        /*0000*/ 	.byte	0x04, 0x37
        /*0002*/ 	.short	(.L_8 - .L_7)
.L_7:
        /*0004*/ 	.word	0x00000082


	//----- nvinfo : EIATTR_KPARAM_INFO
	.align		4
.L_8:
        /*0008*/ 	.byte	0x04, 0x17
        /*000a*/ 	.short	(.L_10 - .L_9)
.L_9:
        /*000c*/ 	.word	0x00000000
        /*0010*/ 	.short	0x0019
        /*0012*/ 	.short	0x0080
        /*0014*/ 	.byte	0x00, 0xf4, 0x21, 0x00


	//----- nvinfo : EIATTR_KPARAM_INFO
	.align		4
.L_10:
        /*0018*/ 	.byte	0x04, 0x17
        /*001a*/ 	.short	(.L_12 - .L_11)
.L_11:
        /*001c*/ 	.word	0x00000000
        /*0020*/ 	.short	0x0018
        /*0022*/ 	.short	0x0078
        /*0024*/ 	.byte	0x00, 0xf4, 0x21, 0x00


	//----- nvinfo : EIATTR_KPARAM_INFO
	.align		4
.L_12:
        /*0028*/ 	.byte	0x04, 0x17
        /*002a*/ 	.short	(.L_14 - .L_13)
.L_13:
        /*002c*/ 	.word	0x00000000
        /*0030*/ 	.short	0x0017
        /*0032*/ 	.short	0x0070
        /*0034*/ 	.byte	0x00, 0xf0, 0x11, 0x00


	//----- nvinfo : EIATTR_KPARAM_INFO
	.align		4
.L_14:
        /*0038*/ 	.byte	0x04, 0x17
        /*003a*/ 	.short	(.L_16 - .L_15)
.L_15:
        /*003c*/ 	.word	0x00000000
        /*0040*/ 	.short	0x0016
        /*0042*/ 	.short	0x006c
        /*0044*/ 	.byte	0x00, 0xf0, 0x11, 0x00


	//----- nvinfo : EIATTR_KPARAM_INFO
	.align		4
.L_16:
        /*0048*/ 	.byte	0x04, 0x17
        /*004a*/ 	.short	(.L_18 - .L_17)
.L_17:
        /*004c*/ 	.word	0x00000000
        /*0050*/ 	.short	0x0015
        /*0052*/ 	.short	0x0068
        /*0054*/ 	.byte	0x00, 0xf0, 0x11, 0x00


	//----- nvinfo : EIATTR_KPARAM_INFO
	.align		4
.L_18:
        /*0058*/ 	.byte	0x04, 0x17
        /*005a*/ 	.short	(.L_20 - .L_19)
.L_19:
        /*005c*/ 	.word	0x00000000
        /*0060*/ 	.short	0x0014
        /*0062*/ 	.short	0x0064
        /*0064*/ 	.byte	0x00, 0xf0, 0x11, 0x00


	//----- nvinfo : EIATTR_KPARAM_INFO
	.align		4
.L_20:
        /*0068*/ 	.byte	0x04, 0x17
        /*006a*/ 	.short	(.L_22 - .L_21)
.L_21:
        /*006c*/ 	.word	0x00000000
        /*0070*/ 	.short	0x0013
        /*0072*/ 	.short	0x0060
        /*0074*/ 	.byte	0x00, 0xf0, 0x11, 0x00


	//----- nvinfo : EIATTR_KPARAM_INFO
	.align		4
.L_22:
        /*0078*/ 	.byte	0x04, 0x17
        /*007a*/ 	.short	(.L_24 - .L_23)
.L_23:
        /*007c*/ 	.word	0x00000000
        /*0080*/ 	.short	0x0012
        /*0082*/ 	.short	0x005c
        /*0084*/ 	.byte	0x00, 0xf0, 0x11, 0x00


	//----- nvinfo : EIATTR_KPARAM_INFO
	.align		4
.L_24:
        /*0088*/ 	.byte	0x04, 0x17
        /*008a*/ 	.short	(.L_26 - .L_25)
.L_25:
        /*008c*/ 	.word	0x00000000
        /*0090*/ 	.short	0x0011
        /*0092*/ 	.short	0x0058
        /*0094*/ 	.byte	0x00, 0xf0, 0x11, 0x00


	//----- nvinfo : EIATTR_KPARAM_INFO
	.align		4
.L_26:
        /*0098*/ 	.byte	0x04, 0x17
        /*009a*/ 	.short	(.L_28 - .L_27)
.L_27:
        /*009c*/ 	.word	0x00000000
        /*00a0*/ 	.short	0x0010
        /*00a2*/ 	.short	0x0054
        /*00a4*/ 	.byte	0x00, 0xf0, 0x11, 0x00


	//----- nvinfo : EIATTR_KPARAM_INFO
	.align		4
.L_28:
        /*00a8*/ 	.byte	0x04, 0x17
        /*00aa*/ 	.short	(.L_30 - .L_29)
.L_29:
        /*00ac*/ 	.word	0x00000000
        /*00b0*/ 	.short	0x000f
        /*00b2*/ 	.short	0x0050
        /*00b4*/ 	.byte	0x00, 0xf0, 0x11, 0x00


	//----- nvinfo : EIATTR_KPARAM_INFO
	.align		4
.L_30:
        /*00b8*/ 	.byte	0x04, 0x17
        /*00ba*/ 	.short	(.L_32 - .L_31)
.L_31:
        /*00bc*/ 	.word	0x00000000
        /*00c0*/ 	.short	0x000e
        /*00c2*/ 	.short	0x004c
        /*00c4*/ 	.byte	0x00, 0xf0, 0x11, 0x00


	//----- nvinfo : EIATTR_KPARAM_INFO
	.align		4
.L_32:
        /*00c8*/ 	.byte	0x04, 0x17
        /*00ca*/ 	.short	(.L_34 - .L_33)
.L_33:
        /*00cc*/ 	.word	0x00000000
        /*00d0*/ 	.short	0x000d
        /*00d2*/ 	.short	0x0048
        /*00d4*/ 	.byte	0x00, 0xf0, 0x11, 0x00


	//----- nvinfo : EIATTR_KPARAM_INFO
	.align		4
.L_34:
        /*00d8*/ 	.byte	0x04, 0x17
        /*00da*/ 	.short	(.L_36 - .L_35)
.L_35:
        /*00dc*/ 	.word	0x00000000
        /*00e0*/ 	.short	0x000c
        /*00e2*/ 	.short	0x0044
        /*00e4*/ 	.byte	0x00, 0xf0, 0x11, 0x00


	//----- nvinfo : EIATTR_KPARAM_INFO
	.align		4
.L_36:
        /*00e8*/ 	.byte	0x04, 0x17
        /*00ea*/ 	.short	(.L_38 - .L_37)
.L_37:
        /*00ec*/ 	.word	0x00000000
        /*00f0*/ 	.short	0x000b
        /*00f2*/ 	.short	0x0040
        /*00f4*/ 	.byte	0x00, 0xf0, 0x11, 0x00


	//----- nvinfo : EIATTR_KPARAM_INFO
	.align		4
.L_38:
        /*00f8*/ 	.byte	0x04, 0x17
        /*00fa*/ 	.short	(.L_40 - .L_39)
.L_39:
        /*00fc*/ 	.word	0x00000000
        /*0100*/ 	.short	0x000a
        /*0102*/ 	.short	0x003c
        /*0104*/ 	.byte	0x00, 0xf0, 0x11, 0x00


	//----- nvinfo : EIATTR_KPARAM_INFO
	.align		4
.L_40:
        /*0108*/ 	.byte	0x04, 0x17
        /*010a*/ 	.short	(.L_42 - .L_41)
.L_41:
        /*010c*/ 	.word	0x00000000
        /*0110*/ 	.short	0x0009
        /*0112*/ 	.short	0x0038
        /*0114*/ 	.byte	0x00, 0xf0, 0x11, 0x00


	//----- nvinfo : EIATTR_KPARAM_INFO
	.align		4
.L_42:
        /*0118*/ 	.byte	0x04, 0x17
        /*011a*/ 	.short	(.L_44 - .L_43)
.L_43:
        /*011c*/ 	.word	0x00000000
        /*0120*/ 	.short	0x0008
        /*0122*/ 	.short	0x0034
        /*0124*/ 	.byte	0x00, 0xf0, 0x11, 0x00


	//----- nvinfo : EIATTR_KPARAM_INFO
	.align		4
.L_44:
        /*0128*/ 	.byte	0x04, 0x17
        /*012a*/ 	.short	(.L_46 - .L_45)
.L_45:
        /*012c*/ 	.word	0x00000000
        /*0130*/ 	.short	0x0007
        /*0132*/ 	.short	0x0030
        /*0134*/ 	.byte	0x00, 0xf0, 0x11, 0x00


	//----- nvinfo : EIATTR_KPARAM_INFO
	.align		4
.L_46:
        /*0138*/ 	.byte	0x04, 0x17
        /*013a*/ 	.short	(.L_48 - .L_47)
.L_47:
        /*013c*/ 	.word	0x00000000
        /*0140*/ 	.short	0x0006
        /*0142*/ 	.short	0x002c
        /*0144*/ 	.byte	0x00, 0xf0, 0x11, 0x00


	//----- nvinfo : EIATTR_KPARAM_INFO
	.align		4
.L_48:
        /*0148*/ 	.byte	0x04, 0x17
        /*014a*/ 	.short	(.L_50 - .L_49)
.L_49:
        /*014c*/ 	.word	0x00000000
        /*0150*/ 	.short	0x0005
        /*0152*/ 	.short	0x0028
        /*0154*/ 	.byte	0x00, 0xf0, 0x11, 0x00


	//----- nvinfo : EIATTR_KPARAM_INFO
	.align		4
.L_50:
        /*0158*/ 	.byte	0x04, 0x17
        /*015a*/ 	.short	(.L_52 - .L_51)
.L_51:
        /*015c*/ 	.word	0x00000000
        /*0160*/ 	.short	0x0004
        /*0162*/ 	.short	0x0020
        /*0164*/ 	.byte	0x00, 0xf4, 0x21, 0x00


	//----- nvinfo : EIATTR_KPARAM_INFO
	.align		4
.L_52:
        /*0168*/ 	.byte	0x04, 0x17
        /*016a*/ 	.short	(.L_54 - .L_53)
.L_53:
        /*016c*/ 	.word	0x00000000
        /*0170*/ 	.short	0x0003
        /*0172*/ 	.short	0x0018
        /*0174*/ 	.byte	0x00, 0xf4, 0x21, 0x00


	//----- nvinfo : EIATTR_KPARAM_INFO
	.align		4
.L_54:
        /*0178*/ 	.byte	0x04, 0x17
        /*017a*/ 	.short	(.L_56 - .L_55)
.L_55:
        /*017c*/ 	.word	0x00000000
        /*0180*/ 	.short	0x0002
        /*0182*/ 	.short	0x0010
        /*0184*/ 	.byte	0x00, 0xf4, 0x21, 0x00


	//----- nvinfo : EIATTR_KPARAM_INFO
	.align		4
.L_56:
        /*0188*/ 	.byte	0x04, 0x17
        /*018a*/ 	.short	(.L_58 - .L_57)
.L_57:
        /*018c*/ 	.word	0x00000000
        /*0190*/ 	.short	0x0001
        /*0192*/ 	.short	0x0008
        /*0194*/ 	.byte	0x00, 0xf4, 0x21, 0x00


	//----- nvinfo : EIATTR_KPARAM_INFO
	.align		4
.L_58:
        /*0198*/ 	.byte	0x04, 0x17
        /*019a*/ 	.short	(.L_60 - .L_59)
.L_59:
        /*019c*/ 	.word	0x00000000
        /*01a0*/ 	.short	0x0000
        /*01a2*/ 	.short	0x0000
        /*01a4*/ 	.byte	0x00, 0xf4, 0x21, 0x00


	//----- nvinfo : EIATTR_SPARSE_MMA_MASK
	.align		4
.L_60:
        /*01a8*/ 	.byte	0x03, 0x50
        /*01aa*/ 	.short	0x0000


	//----- nvinfo : EIATTR_MAXREG_COUNT
	.align		4
        /*01ac*/ 	.byte	0x03, 0x1b
        /*01ae*/ 	.short	0x00ff


	//----- nvinfo : EIATTR_NUM_BARRIERS
	.align		4
        /*01b0*/ 	.byte	0x02, 0x4c
        /*01b2*/ 	.byte	0x01
	.zero		1


	//----- nvinfo : EIATTR_ANNOTATIONS
	.align		4
        /*01b4*/ 	.byte	0x04, 0x55
        /*01b6*/ 	.short	(.L_62 - .L_61)


	//   ....[0]....
.L_61:
        /*01b8*/ 	.word	0x00000001
        /*01bc*/ 	.byte	0x80, 0x04, 0x00, 0x00, 0x01, 0x00, 0x00, 0x00, 0x90, 0x04, 0x00, 0x00, 0x01, 0x00, 0x00, 0x00
        /* <DEDUP_REMOVED lines=3050> */
        /*c06c*/ 	.byte	0x40, 0x18, 0x03, 0x00, 0x01, 0x00, 0x00, 0x00, 0x60, 0x1a, 0x03, 0x00


	//----- nvinfo : EIATTR_MERCURY_ISA_VERSION
	.align		4
.L_62:
        /*c078*/ 	.byte	0x03, 0x5f
        /*c07a*/ 	.short	0x0101


	//----- nvinfo : EIATTR_COOP_GROUP_MASK_REGIDS
	.align		4
        /*c07c*/ 	.byte	0x04, 0x29
        /*c07e*/ 	.short	(.L_64 - .L_63)


	//   ....[0]....
.L_63:
        /*c080*/ 	.word	0xffffffff


	//   ....[1]....
        /*c084*/ 	.word	0xffffffff


	//   ....[2]....
        /*c088*/ 	.word	0xffffffff


	//   ....[3]....
        /*c08c*/ 	.word	0xffffffff


	//   ....[4]....
        /*c090*/ 	.word	0xffffffff


	//   ....[5]....
        /*c094*/ 	.word	0xffffffff


	//   ....[6]....
        /*c098*/ 	.word	0xffffffff


	//   ....[7]....
        /*c09c*/ 	.word	0xffffffff


	//   ....[8]....
        /*c0a0*/ 	.word	0xffffffff


	//   ....[9]....
        /*c0a4*/ 	.word	0xffffffff


	//   ....[10]....
        /*c0a8*/ 	.word	0xffffffff


	//   ....[11]....
        /*c0ac*/ 	.word	0xffffffff


	//   ....[12]....
        /*c0b0*/ 	.word	0xffffffff


	//   ....[13]....
        /*c0b4*/ 	.word	0xffffffff


	//   ....[14]....
        /*c0b8*/ 	.word	0xffffffff


	//   ....[15]....
        /*c0bc*/ 	.word	0xffffffff


	//   ....[16]....
        /*c0c0*/ 	.word	0xffffffff


	//   ....[17]....
        /*c0c4*/ 	.word	0xffffffff


	//   ....[18]....
        /*c0c8*/ 	.word	0xffffffff


	//   ....[19]....
        /*c0cc*/ 	.word	0xffffffff


	//----- nvinfo : EIATTR_COOP_GROUP_INSTR_OFFSETS
	.align		4
.L_64:
        /*c0d0*/ 	.byte	0x04, 0x28
        /*c0d2*/ 	.short	(.L_66 - .L_65)


	//   ....[0]....
.L_65:
        /*c0d4*/ 	.word	0x0001b450


	//   ....[1]....
        /*c0d8*/ 	.word	0x0001b470


	//   ....[2]....
        /*c0dc*/ 	.word	0x0001b490


	//   ....[3]....
        /*c0e0*/ 	.word	0x0001b4e0


	//   ....[4]....
        /*c0e4*/ 	.word	0x0001b500


	//   ....[5]....
        /*c0e8*/ 	.word	0x0001b520


	//   ....[6]....
        /*c0ec*/ 	.word	0x0001b530


	//   ....[7]....
        /*c0f0*/ 	.word	0x0001b5f0


	//   ....[8]....
        /*c0f4*/ 	.word	0x0001b7d0


	//   ....[9]....
        /*c0f8*/ 	.word	0x0001b7f0


	//   ....[10]....
        /*c0fc*/ 	.word	0x0001c560


	//   ....[11]....
        /*c100*/ 	.word	0x0001c630


	//   ....[12]....
        /*c104*/ 	.word	0x0001c640


	//   ....[13]....
        /*c108*/ 	.word	0x0001c650


	//   ....[14]....
        /*c10c*/ 	.word	0x0001c690


	//   ....[15]....
        /*c110*/ 	.word	0x0001c6a0


	//   ....[16]....
        /*c114*/ 	.word	0x0001c6b0


	//   ....[17]....
        /*c118*/ 	.word	0x0001c6c0


	//   ....[18]....
        /*c11c*/ 	.word	0x0001c820


	//   ....[19]....
        /*c120*/ 	.word	0x0001c840


	//----- nvinfo : EIATTR_EXIT_INSTR_OFFSETS
	.align		4
.L_66:
        /*c124*/ 	.byte	0x04, 0x1c
        /*c126*/ 	.short	(.L_68 - .L_67)


	//   ....[0]....
.L_67:
        /*c128*/ 	.word	0x00031a50


	//   ....[1]....
        /*c12c*/ 	.word	0x00031a90


	//----- nvinfo : EIATTR_REQNTID
	.align		4
.L_68:
        /*c130*/ 	.byte	0x04, 0x10
        /*c132*/ 	.short	(.L_70 - .L_69)
.L_69:
        /*c134*/ 	.word	0x00000080
        /*c138*/ 	.word	0x00000001
        /*c13c*/ 	.word	0x00000001


	//----- nvinfo : EIATTR_CBANK_PARAM_SIZE
	.align		4
.L_70:
        /*c140*/ 	.byte	0x03, 0x19
        /*c142*/ 	.short	0x0088


	//----- nvinfo : EIATTR_PARAM_CBANK
	.align		4
        /*c144*/ 	.byte	0x04, 0x0a
        /*c146*/ 	.short	(.L_72 - .L_71)
	.align		4
.L_71:
        /*c148*/ 	.word	index@(.nv.constant0.attn_fwd)
        /*c14c*/ 	.short	0x0210
        /*c14e*/ 	.short	0x0088


	//----- nvinfo : EIATTR_SW_WAR
	.align		4
.L_72:
        /*c150*/ 	.byte	0x04, 0x36
        /*c152*/ 	.short	(.L_74 - .L_73)
.L_73:
        /*c154*/ 	.word	0x00000008
.L_74:


//--------------------- .nv.callgraph             --------------------------
	.section	.nv.callgraph,"",@"SHT_CUDA_CALLGRAPH"
	.align	4
	.sectionentsize	8
	.align		4
        /*0000*/ 	.word	0x00000000
	.align		4
        /*0004*/ 	.word	0xffffffff
	.align		4
        /*0008*/ 	.word	0x00000000
	.align		4
        /*000c*/ 	.word	0xfffffffe
	.align		4
        /*0010*/ 	.word	0x00000000
	.align		4
        /*0014*/ 	.word	0xfffffffd
	.align		4
        /*0018*/ 	.word	0x00000000
	.align		4
        /*001c*/ 	.word	0xfffffffc


//--------------------- .nv.constant4             --------------------------
	.section	.nv.constant4,"a",@progbits
	.align	8
	.align		8
.nv.constant4:
        /*0000*/ 	.dword	_$_str


//--------------------- .text.attn_fwd            --------------------------
	.section	.text.attn_fwd,"ax",@progbits
	.align	128
        .global         attn_fwd
        .type           attn_fwd,@function
        .size           attn_fwd,(.L_x_3 - attn_fwd)
        .other          attn_fwd,@"STO_CUDA_ENTRY STV_DEFAULT"
attn_fwd:
.text.attn_fwd:
[----:B------:R-:W0:Y:S01]  /*0000*/  LDC R1, c[0x0][0x28] ;  /* 0x00000a00ff017b82 */ /* 0x000e220000000800 */
[----:B------:R-:W1:Y:S07]  /*0010*/  S2R R0, SR_CTAID.X ;  /* 0x0000000000007919 */ /* 0x000e6e0000002500 */
[----:B------:R-:W2:Y:S01]  /*0020*/  S2UR UR7, SR_CTAID.Y ;  /* 0x00000000000779c3 */ /* 0x000ea20000002600 */
[----:B------:R-:W-:Y:S01]  /*0030*/  ULDC.64 UR4, c[0x0][0x240] ;  /* 0x0000900000047ab9 */ /* 0x000fe20000000a00 */
[----:B------:R-:W-:Y:S01]  /*0040*/  ULDC.64 UR10, c[0x0][0x208] ;  /* 0x00008200000a7ab9 */ /* 0x000fe20000000a00 */
[----:B------:R-:W3:Y:S01]  /*0050*/  S2R R5, SR_TID.X ;  /* 0x0000000000057919 */ /* 0x000ee20000002100 */
[----:B0-----:R-:W-:-:S04]  /*0060*/  IADD3 R1, R1, -0x2a88, RZ ;  /* 0xffffd57801017810 */ /* 0x001fc80007ffe0ff */
[----:B------:R-:W0:Y:S08]  /*0070*/  LDC R4, c[0x0][0x248] ;  /* 0x00009200ff047b82 */ /* 0x000e300000000800 */
[----:B------:R-:W4:Y:S01]  /*0080*/  LDC.64 R6, c[0x0][0x210] ;  /* 0x00008400ff067b82 */ /* 0x000f220000000a00 */
[----:B--2---:R-:W-:-:S04]  /*0090*/  UIMAD UR4, UR7, UR4, URZ ;  /* 0x00000004070472a4 */ /* 0x004fc8000f8e023f */
[----:B------:R-:W-:Y:S01]  /*00a0*/  USHF.L.U32 UR6, UR4, 0x1, URZ ;  /* 0x0000000104067899 */ /* 0x000fe2000800063f */
[----:B-1----:R-:W-:Y:S02]  /*00b0*/  SHF.L.U32 R2, R0, 0x5, RZ ;  /* 0x0000000500027819 */ /* 0x002fe400000006ff */
[--C-:B---3--:R-:W-:Y:S02]  /*00c0*/  SHF.R.U32.HI R3, RZ, 0x5, R5.reuse ;  /* 0x00000005ff037819 */ /* 0x108fe40000011605 */
[----:B------:R-:W-:Y:S02]  /*00d0*/  LOP3.LUT R0, R2, 0x1f, R5, 0xf8, !PT ;  /* 0x0000001f02007812 */ /* 0x000fe400078ef805 */
[----:B------:R-:W-:-:S03]  /*00e0*/  SGXT.U32 R3, R3, 0x2 ;  /* 0x000000020303781a */ /* 0x000fc60000000000 */
[----:B------:R-:W-:Y:S01]  /*00f0*/  IMAD R0, R0, UR5, RZ ;  /* 0x0000000500007c24 */ /* 0x000fe2000f8e02ff */
[----:B------:R-:W-:Y:S01]  /*0100*/  UIMAD.WIDE UR4, UR4, 0x2, URZ ;  /* 0x00000002040478a5 */ /* 0x000fe2000f8e023f */
[----:B0-----:R-:W-:Y:S02]  /*0110*/  IMAD R5, R3, R4, RZ ;  /* 0x0000000403057224 */ /* 0x001fe400078e02ff */
[C---:B------:R-:W-:Y:S02]  /*0120*/  IMAD.SHL.U32 R3, R0.reuse, 0x2, RZ ;  /* 0x0000000200037824 */ /* 0x040fe400078e00ff */
[----:B------:R-:W-:Y:S01]  /*0130*/  IMAD.HI R2, R0, 0x2, RZ ;  /* 0x0000000200027827 */ /* 0x000fe200078e02ff */
[C---:B------:R-:W-:Y:S02]  /*0140*/  LEA R13, R4.reuse, R5, 0x2 ;  /* 0x00000005040d7211 */ /* 0x040fe400078e10ff */
[----:B----4-:R-:W-:Y:S02]  /*0150*/  IADD3 R3, P0, P1, R3, UR6, R6 ;  /* 0x0000000603037c10 */ /* 0x010fe4000f91e006 */
[----:B------:R-:W-:-:S02]  /*0160*/  LEA R9, R4, R13, 0x2 ;  /* 0x0000000d04097211 */ /* 0x000fc400078e10ff */
[----:B------:R-:W-:Y:S02]  /*0170*/  IADD3.X R2, R2, UR5, R7, P0, P1 ;  /* 0x0000000502027c10 */ /* 0x000fe400087e2407 */
[-C--:B------:R-:W-:Y:S02]  /*0180*/  LEA R10, P0, R5, R3.reuse, 0x1 ;  /* 0x00000003050a7211 */ /* 0x080fe400078008ff */
[-C--:B------:R-:W-:Y:S02]  /*0190*/  LEA R8, P1, R9, R3.reuse, 0x1 ;  /* 0x0000000309087211 */ /* 0x080fe400078208ff */
[-C--:B------:R-:W-:Y:S01]  /*01a0*/  LEA.HI.X.SX32 R11, R5, R2.reuse, 0x1, P0 ;  /* 0x00000002050b7211 */ /* 0x080fe200000f0eff */
[----:B------:R-:W-:Y:S01]  /*01b0*/  IMAD R5, R4, 0x4, R9 ;  /* 0x0000000404057824 */ /* 0x000fe200078e0209 */
[----:B------:R-:W-:Y:S02]  /*01c0*/  LEA R6, P0, R13, R3, 0x1 ;  /* 0x000000030d067211 */ /* 0x000fe400078008ff */
[-C--:B------:R-:W-:Y:S01]  /*01d0*/  LEA.HI.X.SX32 R9, R9, R2.reuse, 0x1, P1 ;  /* 0x0000000209097211 */ /* 0x080fe200008f0eff */
[----:B------:R0:W2:Y:S01]  /*01e0*/  LDG.E.U16 R23, desc[UR10][R10.64] ;  /* 0x0000000a0a177981 */ /* 0x0000a2000c1e1500 */
[----:B------:R-:W-:-:S02]  /*01f0*/  LEA.HI.X.SX32 R7, R13, R2, 0x1, P0 ;  /* 0x000000020d077211 */ /* 0x000fc400000f0eff */
[C---:B------:R-:W-:Y:S01]  /*0200*/  LEA R16, P0, R5.reuse, R3, 0x1 ;  /* 0x0000000305107211 */ /* 0x040fe200078008ff */
[----:B------:R1:W3:Y:S01]  /*0210*/  LDG.E.U16 R22, desc[UR10][R8.64] ;  /* 0x0000000a08167981 */ /* 0x0002e2000c1e1500 */
[C---:B------:R-:W-:Y:S02]  /*0220*/  LEA R13, R4.reuse, R5, 0x2 ;  /* 0x00000005040d7211 */ /* 0x040fe400078e10ff */
[----:B------:R-:W-:Y:S01]  /*0230*/  LEA.HI.X.SX32 R17, R5, R2, 0x1, P0 ;  /* 0x0000000205117211 */ /* 0x000fe200000f0eff */
[----:B------:R4:W5:Y:S04]  /*0240*/  LDG.E.U16 R0, desc[UR10][R6.64] ;  /* 0x0000000a06007981 */ /* 0x000968000c1e1500 */
[----:B------:R4:W5:Y:S01]  /*0250*/  LDG.E.U16 R16, desc[UR10][R16.64] ;  /* 0x0000000a10107981 */ /* 0x000962000c1e1500 */
[----:B------:R-:W-:-:S02]  /*0260*/  LEA R5, R4, R13, 0x2 ;  /* 0x0000000d04057211 */ /* 0x000fc400078e10ff */
[----:B------:R-:W-:-:S03]  /*0270*/  LEA R14, P0, R13, R3, 0x1 ;  /* 0x000000030d0e7211 */ /* 0x000fc600078008ff */
[C---:B------:R-:W-:Y:S01]  /*0280*/  IMAD R19, R4.reuse, 0x4, R5 ;  /* 0x0000000404137824 */ /* 0x040fe200078e0205 */
[-C--:B------:R-:W-:Y:S02]  /*0290*/  LEA.HI.X.SX32 R15, R13, R2.reuse, 0x1, P0 ;  /* 0x000000020d0f7211 */ /* 0x080fe400000f0eff */
[-C--:B------:R-:W-:Y:S02]  /*02a0*/  LEA R12, P0, R5, R3.reuse, 0x1 ;  /* 0x00000003050c7211 */ /* 0x080fe400078008ff */
[----:B0-----:R-:W-:Y:S01]  /*02b0*/  LEA R10, P1, R19, R3, 0x1 ;  /* 0x00000003130a7211 */ /* 0x001fe200078208ff */
[----:B------:R-:W5:Y:S01]  /*02c0*/  LDG.E.U16 R20, desc[UR10][R14.64] ;  /* 0x0000000a0e147981 */ /* 0x000f62000c1e1500 */
[-C--:B------:R-:W-:Y:S02]  /*02d0*/  LEA.HI.X.SX32 R13, R5, R2.reuse, 0x1, P0 ;  /* 0x00000002050d7211 */ /* 0x080fe400000f0eff */
[----:B------:R-:W-:Y:S02]  /*02e0*/  LEA R21, R4, R19, 0x2 ;  /* 0x0000001304157211 */ /* 0x000fe400078e10ff */
[----:B------:R-:W-:-:S02]  /*02f0*/  LEA.HI.X.SX32 R11, R19, R2, 0x1, P1 ;  /* 0x00000002130b7211 */ /* 0x000fc400008f0eff */
[C---:B-1----:R-:W-:Y:S01]  /*0300*/  LEA R8, P0, R21.reuse, R3, 0x1 ;  /* 0x0000000315087211 */ /* 0x042fe200078008ff */
[----:B------:R-:W5:Y:S01]  /*0310*/  LDG.E.U16 R13, desc[UR10][R12.64] ;  /* 0x0000000a0c0d7981 */ /* 0x000f62000c1e1500 */
[C---:B------:R-:W-:Y:S02]  /*0320*/  LEA R5, R4.reuse, R21, 0x2 ;  /* 0x0000001504057211 */ /* 0x040fe400078e10ff */
[-C--:B------:R-:W-:Y:S02]  /*0330*/  LEA.HI.X.SX32 R9, R21, R2.reuse, 0x1, P0 ;  /* 0x0000000215097211 */ /* 0x080fe400000f0eff */
[C---:B----4-:R-:W-:Y:S01]  /*0340*/  LEA R6, P0, R5.reuse, R3, 0x1 ;  /* 0x0000000305067211 */ /* 0x050fe200078008ff */
[----:B------:R-:W-:Y:S02]  /*0350*/  IMAD R17, R4, 0x4, R5 ;  /* 0x0000000404117824 */ /* 0x000fe400078e0205 */
[----:B------:R0:W4:Y:S04]  /*0360*/  LDG.E.U16 R18, desc[UR10][R8.64] ;  /* 0x0000000a08127981 */ /* 0x000128000c1e1500 */
[----:B------:R1:W4:Y:S01]  /*0370*/  LDG.E.U16 R12, desc[UR10][R10.64] ;  /* 0x0000000a0a0c7981 */ /* 0x000322000c1e1500 */
[----:B------:R-:W-:-:S02]  /*0380*/  LEA.HI.X.SX32 R7, R5, R2, 0x1, P0 ;  /* 0x0000000205077211 */ /* 0x000fc400000f0eff */
[C---:B------:R-:W-:Y:S02]  /*0390*/  LEA R5, R4.reuse, R17, 0x2 ;  /* 0x0000001104057211 */ /* 0x040fe400078e10ff */
[----:B0-----:R-:W-:Y:S01]  /*03a0*/  LEA R8, P0, R17, R3, 0x1 ;  /* 0x0000000311087211 */ /* 0x001fe200078008ff */
[----:B------:R0:W4:Y:S01]  /*03b0*/  LDG.E.U16 R14, desc[UR10][R6.64] ;  /* 0x0000000a060e7981 */ /* 0x000122000c1e1500 */
[C---:B------:R-:W-:Y:S02]  /*03c0*/  LEA R15, R4.reuse, R5, 0x2 ;  /* 0x00000005040f7211 */ /* 0x040fe400078e10ff */
[-C--:B-1----:R-:W-:Y:S02]  /*03d0*/  LEA R10, P1, R5, R3.reuse, 0x1 ;  /* 0x00000003050a7211 */ /* 0x082fe400078208ff */
[-C--:B------:R-:W-:Y:S02]  /*03e0*/  LEA.HI.X.SX32 R9, R17, R2.reuse, 0x1, P0 ;  /* 0x0000000211097211 */ /* 0x080fe400000f0eff */
[-C--:B------:R-:W-:Y:S01]  /*03f0*/  LEA.HI.X.SX32 R11, R5, R2.reuse, 0x1, P1 ;  /* 0x00000002050b7211 */ /* 0x080fe200008f0eff */
[----:B------:R-:W-:Y:S01]  /*0400*/  IMAD R5, R4, 0x4, R15 ;  /* 0x0000000404057824 */ /* 0x000fe200078e020f */
[CC--:B0-----:R-:W-:Y:S01]  /*0410*/  LEA R6, P0, R15.reuse, R3.reuse, 0x1 ;  /* 0x000000030f067211 */ /* 0x0c1fe200078008ff */
[----:B------:R0:W4:Y:S03]  /*0420*/  LDG.E.U16 R19, desc[UR10][R8.64] ;  /* 0x0000000a08137981 */ /* 0x000126000c1e1500 */
[----:B------:R-:W-:Y:S01]  /*0430*/  LEA.HI.X.SX32 R7, R15, R2, 0x1, P0 ;  /* 0x000000020f077211 */ /* 0x000fe200000f0eff */
[----:B------:R1:W4:Y:S01]  /*0440*/  LDG.E.U16 R17, desc[UR10][R10.64] ;  /* 0x0000000a0a117981 */ /* 0x000322000c1e1500 */
[----:B0-----:R-:W-:-:S04]  /*0450*/  LEA R8, P0, R5, R3, 0x1 ;  /* 0x0000000305087211 */ /* 0x001fc800078008ff */
[----:B------:R-:W-:-:S05]  /*0460*/  LEA.HI.X.SX32 R9, R5, R2, 0x1, P0 ;  /* 0x0000000205097211 */ /* 0x000fca00000f0eff */
[----:B------:R-:W4:Y:S04]  /*0470*/  LDG.E.U16 R15, desc[UR10][R8.64] ;  /* 0x0000000a080f7981 */ /* 0x000f28000c1e1500 */
[----:B--2---:R-:W-:Y:S04]  /*0480*/  STL [R1+0x90], R23 ;  /* 0x0000901701007387 */ /* 0x004fe80000100800 */
[----:B---3--:R-:W-:Y:S04]  /*0490*/  STL [R1+0x88], R22 ;  /* 0x0000881601007387 */ /* 0x008fe80000100800 */
[----:B-----5:R-:W-:Y:S04]  /*04a0*/  STL [R1+0xb0], R0 ;  /* 0x0000b00001007387 */ /* 0x020fe80000100800 */
[----:B------:R0:W-:Y:S04]  /*04b0*/  STL [R1+0xac], R16 ;  /* 0x0000ac1001007387 */ /* 0x0001e80000100800 */
[----:B0-----:R0:W2:Y:S01]  /*04c0*/  LDG.E.U16 R16, desc[UR10][R6.64] ;  /* 0x0000000a06107981 */ /* 0x0010a2000c1e1500 */
[----:B------:R-:W-:-:S04]  /*04d0*/  LEA R0, R4, R5, 0x2 ;  /* 0x0000000504007211 */ /* 0x000fc800078e10ff */
[----:B-1----:R-:W-:Y:S02]  /*04e0*/  LEA R11, R4, R0, 0x2 ;  /* 0x00000000040b7211 */ /* 0x002fe400078e10ff */
[----:B0-----:R-:W-:-:S03]  /*04f0*/  LEA R6, P0, R0, R3, 0x1 ;  /* 0x0000000300067211 */ /* 0x001fc600078008ff */
[----:B------:R-:W-:Y:S01]  /*0500*/  IMAD R5, R4, 0x4, R11 ;  /* 0x0000000404057824 */ /* 0x000fe200078e020b */
[CC--:B------:R-:W-:Y:S02]  /*0510*/  LEA R10, P1, R11.reuse, R3.reuse, 0x1 ;  /* 0x000000030b0a7211 */ /* 0x0c0fe400078208ff */
[-C--:B------:R-:W-:Y:S01]  /*0520*/  LEA.HI.X.SX32 R7, R0, R2.reuse, 0x1, P0 ;  /* 0x0000000200077211 */ /* 0x080fe200000f0eff */
[----:B------:R-:W-:Y:S01]  /*0530*/  STL [R1+0x84], R20 ;  /* 0x0000841401007387 */ /* 0x000fe20000100800 */
[-C--:B------:R-:W-:Y:S02]  /*0540*/  LEA.HI.X.SX32 R11, R11, R2.reuse, 0x1, P1 ;  /* 0x000000020b0b7211 */ /* 0x080fe400008f0eff */
[C---:B------:R-:W-:Y:S01]  /*0550*/  LEA R8, P0, R5.reuse, R3, 0x1 ;  /* 0x0000000305087211 */ /* 0x040fe200078008ff */
[----:B------:R0:W-:Y:S01]  /*0560*/  STL [R1+0xa8], R13 ;  /* 0x0000a80d01007387 */ /* 0x0001e20000100800 */
[C---:B------:R-:W-:Y:S02]  /*0570*/  LEA R0, R4.reuse, R5, 0x2 ;  /* 0x0000000504007211 */ /* 0x040fe400078e10ff */
[----:B------:R-:W-:Y:S01]  /*0580*/  LEA.HI.X.SX32 R9, R5, R2, 0x1, P0 ;  /* 0x0000000205097211 */ /* 0x000fe200000f0eff */
[----:B----4-:R1:W-:Y:S01]  /*0590*/  STL [R1+0x80], R12 ;  /* 0x0000800c01007387 */ /* 0x0103e20000100800 */
[----:B------:R-:W-:-:S03]  /*05a0*/  LEA R5, R4, R0, 0x2 ;  /* 0x0000000004057211 */ /* 0x000fc600078e10ff */
[----:B0-----:R0:W3:Y:S04]  /*05b0*/  LDG.E.U16 R13, desc[UR10][R6.64] ;  /* 0x0000000a060d7981 */ /* 0x0010e8000c1e1500 */
[----:B-1----:R1:W4:Y:S01]  /*05c0*/  LDG.E.U16 R12, desc[UR10][R10.64] ;  /* 0x0000000a0a0c7981 */ /* 0x002322000c1e1500 */
[----:B0-----:R-:W-:-:S03]  /*05d0*/  LEA R6, P0, R0, R3, 0x1 ;  /* 0x0000000300067211 */ /* 0x001fc600078008ff */
[----:B------:R0:W-:Y:S01]  /*05e0*/  STL [R1+0xa4], R18 ;  /* 0x0000a41201007387 */ /* 0x0001e20000100800 */
[----:B------:R-:W-:Y:S01]  /*05f0*/  LEA.HI.X.SX32 R7, R0, R2, 0x1, P0 ;  /* 0x0000000200077211 */ /* 0x000fe200000f0eff */
[C---:B-1----:R-:W-:Y:S02]  /*0600*/  IMAD R11, R4.reuse, 0x4, R5 ;  /* 0x00000004040b7824 */ /* 0x042fe400078e0205 */
[----:B------:R1:W-:Y:S04]  /*0610*/  STL [R1+0x7c], R14 ;  /* 0x00007c0e01007387 */ /* 0x0003e80000100800 */
[----:B0-----:R0:W5:Y:S01]  /*0620*/  LDG.E.U16 R18, desc[UR10][R8.64] ;  /* 0x0000000a08127981 */ /* 0x001162000c1e1500 */
[----:B------:R-:W-:Y:S02]  /*0630*/  LEA R10, P1, R11, R3, 0x1 ;  /* 0x000000030b0a7211 */ /* 0x000fe400078208ff */
[----:B------:R-:W-:Y:S01]  /*0640*/  LEA R0, R4, R11, 0x2 ;  /* 0x0000000b04007211 */ /* 0x000fe200078e10ff */
[----:B-1----:R1:W5:Y:S01]  /*0650*/  LDG.E.U16 R14, desc[UR10][R6.64] ;  /* 0x0000000a060e7981 */ /* 0x002362000c1e1500 */
[----:B0-----:R-:W-:-:S04]  /*0660*/  LEA R8, P0, R5, R3, 0x1 ;  /* 0x0000000305087211 */ /* 0x001fc800078008ff */
[-C--:B------:R-:W-:Y:S01]  /*0670*/  LEA.HI.X.SX32 R9, R5, R2.reuse, 0x1, P0 ;  /* 0x0000000205097211 */ /* 0x080fe200000f0eff */
[----:B------:R0:W-:Y:S01]  /*0680*/  STL [R1+0xa0], R19 ;  /* 0x0000a01301007387 */ /* 0x0001e20000100800 */
[----:B------:R-:W-:Y:S02]  /*0690*/  LEA.HI.X.SX32 R11, R11, R2, 0x1, P1 ;  /* 0x000000020b0b7211 */ /* 0x000fe400008f0eff */
[----:B-1----:R-:W-:Y:S02]  /*06a0*/  LEA R6, P0, R0, R3, 0x1 ;  /* 0x0000000300067211 */ /* 0x002fe400078008ff */
[----:B------:R-:W-:Y:S01]  /*06b0*/  LEA R5, R4, R0, 0x2 ;  /* 0x0000000004057211 */ /* 0x000fe200078e10ff */
[----:B------:R1:W-:Y:S04]  /*06c0*/  STL [R1+0x78], R17 ;  /* 0x0000781101007387 */ /* 0x0003e80000100800 */
[----:B0-----:R0:W5:Y:S01]  /*06d0*/  LDG.E.U16 R19, desc[UR10][R8.64] ;  /* 0x0000000a08137981 */ /* 0x001162000c1e1500 */
[----:B------:R-:W-:-:S03]  /*06e0*/  LEA.HI.X.SX32 R7, R0, R2, 0x1, P0 ;  /* 0x0000000200077211 */ /* 0x000fc600000f0eff */
[----:B-1----:R1:W5:Y:S01]  /*06f0*/  LDG.E.U16 R17, desc[UR10][R10.64] ;  /* 0x0000000a0a117981 */ /* 0x002362000c1e1500 */
[----:B0-----:R-:W-:-:S04]  /*0700*/  LEA R8, P0, R5, R3, 0x1 ;  /* 0x0000000305087211 */ /* 0x001fc800078008ff */
[----:B------:R-:W-:Y:S01]  /*0710*/  LEA.HI.X.SX32 R9, R5, R2, 0x1, P0 ;  /* 0x0000000205097211 */ /* 0x000fe200000f0eff */
[----:B--2---:R0:W-:Y:S04]  /*0720*/  STL [R1+0x9c], R16 ;  /* 0x00009c1001007387 */ /* 0x0041e80000100800 */
[----:B------:R2:W-:Y:S04]  /*0730*/  STL [R1+0x74], R15 ;  /* 0x0000740f01007387 */ /* 0x0005e80000100800 */
[----:B0-----:R0:W5:Y:S04]  /*0740*/  LDG.E.U16 R16, desc[UR10][R6.64] ;  /* 0x0000000a06107981 */ /* 0x001168000c1e1500 */
[----:B--2---:R2:W5:Y:S01]  /*0750*/  LDG.E.U16 R15, desc[UR10][R8.64] ;  /* 0x0000000a080f7981 */ /* 0x004562000c1e1500 */
[----:B------:R-:W-:-:S05]  /*0760*/  IMAD R0, R4, 0x4, R5 ;  /* 0x0000000404007824 */ /* 0x000fca00078e0205 */
[----:B-1----:R-:W-:Y:S02]  /*0770*/  LEA R11, R4, R0, 0x2 ;  /* 0x00000000040b7211 */ /* 0x002fe400078e10ff */
[----:B0-----:R-:W-:Y:S02]  /*0780*/  LEA R6, P0, R0, R3, 0x1 ;  /* 0x0000000300067211 */ /* 0x001fe400078008ff */
[----:B------:R-:W-:Y:S02]  /*0790*/  LEA R5, R4, R11, 0x2 ;  /* 0x0000000b04057211 */ /* 0x000fe400078e10ff */
[-C--:B------:R-:W-:Y:S02]  /*07a0*/  LEA R10, P1, R11, R3.reuse, 0x1 ;  /* 0x000000030b0a7211 */ /* 0x080fe400078208ff */
[-C--:B------:R-:W-:Y:S01]  /*07b0*/  LEA.HI.X.SX32 R7, R0, R2.reuse, 0x1, P0 ;  /* 0x0000000200077211 */ /* 0x080fe200000f0eff */
[----:B------:R-:W-:Y:S01]  /*07c0*/  IMAD R0, R4, 0x4, R5 ;  /* 0x0000000404007824 */ /* 0x000fe200078e0205 */
[----:B--2---:R-:W-:Y:S01]  /*07d0*/  LEA R8, P0, R5, R3, 0x1 ;  /* 0x0000000305087211 */ /* 0x004fe200078008ff */
[----:B---3--:R0:W-:Y:S01]  /*07e0*/  STL [R1+0x98], R13 ;  /* 0x0000980d01007387 */ /* 0x0081e20000100800 */
[----:B------:R-:W-:-:S02]  /*07f0*/  LEA.HI.X.SX32 R11, R11, R2, 0x1, P1 ;  /* 0x000000020b0b7211 */ /* 0x000fc400008f0eff */
[----:B------:R-:W-:Y:S02]  /*0800*/  LEA.HI.X.SX32 R9, R5, R2, 0x1, P0 ;  /* 0x0000000205097211 */ /* 0x000fe400000f0eff */
[----:B------:R-:W-:Y:S01]  /*0810*/  LEA R5, R4, R0, 0x2 ;  /* 0x0000000004057211 */ /* 0x000fe200078e10ff */
[----:B----4-:R1:W-:Y:S04]  /*0820*/  STL [R1+0x70], R12 ;  /* 0x0000700c01007387 */ /* 0x0103e80000100800 */
[----:B0-----:R0:W2:Y:S04]  /*0830*/  LDG.E.U16 R13, desc[UR10][R6.64] ;  /* 0x0000000a060d7981 */ /* 0x0010a8000c1e1500 */
[----:B-1----:R1:W3:Y:S01]  /*0840*/  LDG.E.U16 R12, desc[UR10][R10.64] ;  /* 0x0000000a0a0c7981 */ /* 0x0022e2000c1e1500 */
[----:B0-----:R-:W-:-:S03]  /*0850*/  LEA R6, P0, R0, R3, 0x1 ;  /* 0x0000000300067211 */ /* 0x001fc600078008ff */
[----:B-----5:R0:W-:Y:S01]  /*0860*/  STL [R1+0x94], R18 ;  /* 0x0000941201007387 */ /* 0x0201e20000100800 */
[----:B-1----:R-:W-:Y:S02]  /*0870*/  LEA R11, R4, R5, 0x2 ;  /* 0x00000005040b7211 */ /* 0x002fe400078e10ff */
[----:B------:R-:W-:Y:S01]  /*0880*/  LEA.HI.X.SX32 R7, R0, R2, 0x1, P0 ;  /* 0x0000000200077211 */ /* 0x000fe200000f0eff */
[----:B0-----:R0:W4:Y:S02]  /*0890*/  LDG.E.U16 R18, desc[UR10][R8.64] ;  /* 0x0000000a08127981 */ /* 0x001124000c1e1500 */
[----:B------:R-:W-:Y:S01]  /*08a0*/  IMAD R0, R4, 0x4, R11 ;  /* 0x0000000404007824 */ /* 0x000fe200078e020b */
[-C--:B------:R-:W-:Y:S01]  /*08b0*/  LEA R10, P1, R11, R3.reuse, 0x1 ;  /* 0x000000030b0a7211 */ /* 0x080fe200078208ff */
[----:B------:R1:W-:Y:S01]  /*08c0*/  STL [R1+0x6c], R14 ;  /* 0x00006c0e01007387 */ /* 0x0003e20000100800 */
[----:B0-----:R-:W-:-:S04]  /*08d0*/  LEA R8, P0, R5, R3, 0x1 ;  /* 0x0000000305087211 */ /* 0x001fc800078008ff */
[----:B------:R-:W-:Y:S01]  /*08e0*/  LEA.HI.X.SX32 R9, R5, R2, 0x1, P0 ;  /* 0x0000000205097211 */ /* 0x000fe200000f0eff */
[----:B-1----:R0:W5:Y:S01]  /*08f0*/  LDG.E.U16 R14, desc[UR10][R6.64] ;  /* 0x0000000a060e7981 */ /* 0x002162000c1e1500 */
[----:B------:R-:W-:Y:S02]  /*0900*/  LEA R5, R4, R0, 0x2 ;  /* 0x0000000004057211 */ /* 0x000fe400078e10ff */
[----:B------:R-:W-:Y:S01]  /*0910*/  LEA.HI.X.SX32 R11, R11, R2, 0x1, P1 ;  /* 0x000000020b0b7211 */ /* 0x000fe200008f0eff */
[----:B------:R1:W-:Y:S01]  /*0920*/  STL [R1+0x8c], R19 ;  /* 0x00008c1301007387 */ /* 0x0003e20000100800 */
[----:B0-----:R-:W-:-:S03]  /*0930*/  LEA R6, P0, R0, R3, 0x1 ;  /* 0x0000000300067211 */ /* 0x001fc600078008ff */
[----:B------:R-:W5:Y:S01]  /*0940*/  LDG.E.U16 R20, desc[UR10][R10.64] ;  /* 0x0000000a0a147981 */ /* 0x000f62000c1e1500 */
[----:B------:R-:W-:-:S03]  /*0950*/  LEA.HI.X.SX32 R7, R0, R2, 0x1, P0 ;  /* 0x0000000200077211 */ /* 0x000fc600000f0eff */
[----:B-1----:R0:W5:Y:S01]  /*0960*/  LDG.E.U16 R19, desc[UR10][R8.64] ;  /* 0x0000000a08137981 */ /* 0x002162000c1e1500 */
[----:B------:R-:W-:-:S03]  /*0970*/  LEA R0, R4, R5, 0x2 ;  /* 0x0000000504007211 */ /* 0x000fc600078e10ff */
[----:B------:R1:W-:Y:S01]  /*0980*/  STL [R1+0x68], R17 ;  /* 0x0000681101007387 */ /* 0x0003e20000100800 */
[----:B0-----:R-:W-:-:S04]  /*0990*/  LEA R8, P0, R5, R3, 0x1 ;  /* 0x0000000305087211 */ /* 0x001fc800078008ff */
[----:B------:R-:W-:Y:S01]  /*09a0*/  LEA.HI.X.SX32 R9, R5, R2, 0x1, P0 ;  /* 0x0000000205097211 */ /* 0x000fe200000f0eff */
[----:B-1----:R0:W5:Y:S02]  /*09b0*/  LDG.E.U16 R17, desc[UR10][R6.64] ;  /* 0x0000000a06117981 */ /* 0x002164000c1e1500 */
[----:B0-----:R-:W-:-:S04]  /*09c0*/  LEA R6, P0, R0, R3, 0x1 ;  /* 0x0000000300067211 */ /* 0x001fc800078008ff */
[----:B------:R-:W-:Y:S01]  /*09d0*/  LEA.HI.X.SX32 R7, R0, R2, 0x1, P0 ;  /* 0x0000000200077211 */ /* 0x000fe200000f0eff */
[----:B------:R0:W-:Y:S04]  /*09e0*/  STL [R1+0x64], R16 ;  /* 0x0000641001007387 */ /* 0x0001e80000100800 */
[----:B------:R1:W-:Y:S04]  /*09f0*/  STL [R1+0x60], R15 ;  /* 0x0000600f01007387 */ /* 0x0003e80000100800 */
[----:B0-----:R-:W5:Y:S04]  /*0a00*/  LDG.E.U16 R16, desc[UR10][R6.64] ;  /* 0x0000000a06107981 */ /* 0x001f68000c1e1500 */
[----:B-1----:R0:W5:Y:S01]  /*0a10*/  LDG.E.U16 R15, desc[UR10][R8.64] ;  /* 0x0000000a080f7981 */ /* 0x002162000c1e1500 */
[----:B------:R-:W-:-:S05]  /*0a20*/  IMAD R11, R4, 0x4, R0 ;  /* 0x00000004040b7824 */ /* 0x000fca00078e0200 */
[----:B------:R-:W-:-:S04]  /*0a30*/  LEA R5, R4, R11, 0x2 ;  /* 0x0000000b04057211 */ /* 0x000fc800078e10ff */
[----:B------:R-:W-:Y:S02]  /*0a40*/  LEA R0, R4, R5, 0x2 ;  /* 0x0000000504007211 */ /* 0x000fe400078e10ff */
[-C--:B0-----:R-:W-:Y:S01]  /*0a50*/  LEA R8, P0, R5, R3.reuse, 0x1 ;  /* 0x0000000305087211 */ /* 0x081fe200078008ff */
[----:B--2---:R0:W-:Y:S01]  /*0a60*/  STL [R1+0x5c], R13 ;  /* 0x00005c0d01007387 */ /* 0x0041e20000100800 */
[-C--:B------:R-:W-:Y:S02]  /*0a70*/  LEA R10, P1, R11, R3.reuse, 0x1 ;  /* 0x000000030b0a7211 */ /* 0x080fe400078208ff */
[-C--:B------:R-:W-:Y:S02]  /*0a80*/  LEA.HI.X.SX32 R9, R5, R2.reuse, 0x1, P0 ;  /* 0x0000000205097211 */ /* 0x080fe400000f0eff */
[----:B------:R-:W-:Y:S01]  /*0a90*/  LEA R6, P0, R0, R3, 0x1 ;  /* 0x0000000300067211 */ /* 0x000fe200078008ff */
[----:B---3--:R1:W-:Y:S01]  /*0aa0*/  STL [R1+0x58], R12 ;  /* 0x0000580c01007387 */ /* 0x0083e20000100800 */
[----:B0-----:R-:W-:Y:S01]  /*0ab0*/  IMAD R13, R4, 0x4, R0 ;  /* 0x00000004040d7824 */ /* 0x001fe200078e0200 */
[----:B------:R-:W-:-:S02]  /*0ac0*/  LEA.HI.X.SX32 R11, R11, R2, 0x1, P1 ;  /* 0x000000020b0b7211 */ /* 0x000fc400008f0eff */
[----:B------:R0:W2:Y:S01]  /*0ad0*/  LDG.E.U16 R21, desc[UR10][R8.64] ;  /* 0x0000000a08157981 */ /* 0x0000a2000c1e1500 */
[----:B------:R-:W-:Y:S02]  /*0ae0*/  LEA.HI.X.SX32 R7, R0, R2, 0x1, P0 ;  /* 0x0000000200077211 */ /* 0x000fe400000f0eff */
[C---:B-1----:R-:W-:Y:S01]  /*0af0*/  LEA R12, R4.reuse, R13, 0x2 ;  /* 0x0000000d040c7211 */ /* 0x042fe200078e10ff */
[----:B------:R-:W3:Y:S03]  /*0b00*/  LDG.E.U16 R22, desc[UR10][R10.64] ;  /* 0x0000000a0a167981 */ /* 0x000ee6000c1e1500 */
[C---:B------:R-:W-:Y:S02]  /*0b10*/  LEA R0, R4.reuse, R12, 0x2 ;  /* 0x0000000c04007211 */ /* 0x040fe400078e10ff */
[CC--:B0-----:R-:W-:Y:S01]  /*0b20*/  LEA R8, P0, R13.reuse, R3.reuse, 0x1 ;  /* 0x000000030d087211 */ /* 0x0c1fe200078008ff */
[----:B----4-:R0:W-:Y:S02]  /*0b30*/  STL [R1+0x54], R18 ;  /* 0x0000541201007387 */ /* 0x0101e40000100800 */
[----:B------:R-:W-:Y:S01]  /*0b40*/  IMAD R5, R4, 0x4, R0 ;  /* 0x0000000404057824 */ /* 0x000fe200078e0200 */
[----:B------:R-:W-:Y:S01]  /*0b50*/  LEA.HI.X.SX32 R9, R13, R2, 0x1, P0 ;  /* 0x000000020d097211 */ /* 0x000fe200000f0eff */
[----:B0-----:R0:W4:Y:S04]  /*0b60*/  LDG.E.U16 R18, desc[UR10][R6.64] ;  /* 0x0000000a06127981 */ /* 0x001128000c1e1500 */
[----:B-----5:R1:W-:Y:S01]  /*0b70*/  STL [R1+0x50], R14 ;  /* 0x0000500e01007387 */ /* 0x0203e20000100800 */
[----:B0-----:R-:W-:-:S04]  /*0b80*/  LEA R6, P0, R0, R3, 0x1 ;  /* 0x0000000300067211 */ /* 0x001fc800078008ff */
[-C--:B------:R-:W-:Y:S01]  /*0b90*/  LEA.HI.X.SX32 R7, R0, R2.reuse, 0x1, P0 ;  /* 0x0000000200077211 */ /* 0x080fe200000f0eff */
[----:B------:R0:W-:Y:S01]  /*0ba0*/  STL [R1+0x4c], R19 ;  /* 0x00004c1301007387 */ /* 0x0001e20000100800 */
[----:B-1----:R-:W-:Y:S02]  /*0bb0*/  LEA R14, R4, R5, 0x2 ;  /* 0x00000005040e7211 */ /* 0x002fe400078e10ff */
[C---:B------:R-:W-:Y:S01]  /*0bc0*/  LEA R10, P1, R12.reuse, R3, 0x1 ;  /* 0x000000030c0a7211 */ /* 0x040fe200078208ff */
[----:B------:R1:W-:Y:S04]  /*0bd0*/  STL [R1+0x48], R20 ;  /* 0x0000481401007387 */ /* 0x0003e80000100800 */
[----:B0-----:R0:W5:Y:S01]  /*0be0*/  LDG.E.U16 R19, desc[UR10][R8.64] ;  /* 0x0000000a08137981 */ /* 0x001162000c1e1500 */
[----:B------:R-:W-:-:S03]  /*0bf0*/  LEA.HI.X.SX32 R11, R12, R2, 0x1, P1 ;  /* 0x000000020c0b7211 */ /* 0x000fc600008f0eff */
[----:B------:R0:W-:Y:S04]  /*0c00*/  STL [R1+0x44], R17 ;  /* 0x0000441101007387 */ /* 0x0001e80000100800 */
[----:B-1----:R-:W5:Y:S01]  /*0c10*/  LDG.E.U16 R20, desc[UR10][R10.64] ;  /* 0x0000000a0a147981 */ /* 0x002f62000c1e1500 */
[----:B0-----:R-:W-:-:S04]  /*0c20*/  LEA R8, P0, R5, R3, 0x1 ;  /* 0x0000000305087211 */ /* 0x001fc800078008ff */
[----:B------:R-:W-:Y:S01]  /*0c30*/  LEA.HI.X.SX32 R9, R5, R2, 0x1, P0 ;  /* 0x0000000205097211 */ /* 0x000fe200000f0eff */
[----:B------:R0:W5:Y:S04]  /*0c40*/  LDG.E.U16 R17, desc[UR10][R6.64] ;  /* 0x0000000a06117981 */ /* 0x000168000c1e1500 */
[----:B------:R1:W5:Y:S01]  /*0c50*/  LDG.E.U16 R25, desc[UR10][R8.64] ;  /* 0x0000000a08197981 */ /* 0x000362000c1e1500 */
[----:B0-----:R-:W-:-:S04]  /*0c60*/  LEA R6, P0, R14, R3, 0x1 ;  /* 0x000000030e067211 */ /* 0x001fc800078008ff */
[----:B------:R-:W-:Y:S01]  /*0c70*/  LEA.HI.X.SX32 R7, R14, R2, 0x1, P0 ;  /* 0x000000020e077211 */ /* 0x000fe200000f0eff */
[----:B------:R-:W-:Y:S04]  /*0c80*/  STL [R1+0x40], R15 ;  /* 0x0000400f01007387 */ /* 0x000fe80000100800 */
[----:B------:R0:W-:Y:S04]  /*0c90*/  STL [R1+0x3c], R16 ;  /* 0x00003c1001007387 */ /* 0x0001e80000100800 */
[----:B0-----:R0:W5:Y:S01]  /*0ca0*/  LDG.E.U16 R16, desc[UR10][R6.64] ;  /* 0x0000000a06107981 */ /* 0x001162000c1e1500 */
[----:B------:R-:W-:-:S05]  /*0cb0*/  LEA R12, R4, R14, 0x2 ;  /* 0x0000000e040c7211 */ /* 0x000fca00078e10ff */
[----:B------:R-:W-:-:S05]  /*0cc0*/  IMAD R13, R4, 0x4, R12 ;  /* 0x00000004040d7824 */ /* 0x000fca00078e020c */
[C---:B------:R-:W-:Y:S02]  /*0cd0*/  LEA R0, R4.reuse, R13, 0x2 ;  /* 0x0000000d04007211 */ /* 0x040fe400078e10ff */
[CC--:B-1----:R-:W-:Y:S02]  /*0ce0*/  LEA R8, P0, R13.reuse, R3.reuse, 0x1 ;  /* 0x000000030d087211 */ /* 0x0c2fe400078008ff */
[----:B------:R-:W-:Y:S02]  /*0cf0*/  LEA R5, R4, R0, 0x2 ;  /* 0x0000000004057211 */ /* 0x000fe400078e10ff */
[-C--:B------:R-:W-:Y:S02]  /*0d00*/  LEA.HI.X.SX32 R9, R13, R2.reuse, 0x1, P0 ;  /* 0x000000020d097211 */ /* 0x080fe400000f0eff */
[-C--:B0-----:R-:W-:Y:S01]  /*0d10*/  LEA R6, P0, R0, R3.reuse, 0x1 ;  /* 0x0000000300067211 */ /* 0x081fe200078008ff */
[----:B------:R-:W-:Y:S01]  /*0d20*/  IMAD R15, R4, 0x4, R5 ;  /* 0x00000004040f7824 */ /* 0x000fe200078e0205 */
[----:B------:R-:W-:Y:S01]  /*0d30*/  LEA R10, P1, R12, R3, 0x1 ;  /* 0x000000030c0a7211 */ /* 0x000fe200078208ff */
[----:B------:R0:W5:Y:S01]  /*0d40*/  LDG.E.U16 R23, desc[UR10][R8.64] ;  /* 0x0000000a08177981 */ /* 0x000162000c1e1500 */
[----:B------:R-:W-:-:S02]  /*0d50*/  LEA.HI.X.SX32 R7, R0, R2, 0x1, P0 ;  /* 0x0000000200077211 */ /* 0x000fc400000f0eff */
[----:B------:R-:W-:Y:S01]  /*0d60*/  LEA R14, R4, R15, 0x2 ;  /* 0x0000000f040e7211 */ /* 0x000fe200078e10ff */
[----:B---3--:R1:W-:Y:S01]  /*0d70*/  STL [R1+0x38], R22 ;  /* 0x0000381601007387 */ /* 0x0083e20000100800 */
[-C--:B------:R-:W-:Y:S02]  /*0d80*/  LEA.HI.X.SX32 R11, R12, R2.reuse, 0x1, P1 ;  /* 0x000000020c0b7211 */ /* 0x080fe400008f0eff */
[CC--:B0-----:R-:W-:Y:S01]  /*0d90*/  LEA R8, P0, R5.reuse, R3.reuse, 0x1 ;  /* 0x0000000305087211 */ /* 0x0c1fe200078008ff */
[----:B-1----:R0:W3:Y:S03]  /*0da0*/  LDG.E.U16 R22, desc[UR10][R6.64] ;  /* 0x0000000a06167981 */ /* 0x0020e6000c1e1500 */
[----:B------:R-:W-:Y:S02]  /*0db0*/  LEA.HI.X.SX32 R9, R5, R2, 0x1, P0 ;  /* 0x0000000205097211 */ /* 0x000fe400000f0eff */
[----:B------:R-:W-:Y:S01]  /*0dc0*/  LEA R12, R4, R14, 0x2 ;  /* 0x0000000e040c7211 */ /* 0x000fe200078e10ff */
[----:B--2---:R1:W-:Y:S04]  /*0dd0*/  STL [R1+0x34], R21 ;  /* 0x0000341501007387 */ /* 0x0043e80000100800 */
[----:B------:R-:W2:Y:S01]  /*0de0*/  LDG.E.U16 R24, desc[UR10][R10.64] ;  /* 0x0000000a0a187981 */ /* 0x000ea2000c1e1500 */
[----:B0-----:R-:W-:Y:S01]  /*0df0*/  LEA R6, P0, R14, R3, 0x1 ;  /* 0x000000030e067211 */ /* 0x001fe200078008ff */
[----:B------:R-:W-:-:S02]  /*0e00*/  IMAD R13, R4, 0x4, R12 ;  /* 0x00000004040d7824 */ /* 0x000fc400078e020c */
[----:B-1----:R0:W3:Y:S01]  /*0e10*/  LDG.E.U16 R21, desc[UR10][R8.64] ;  /* 0x0000000a08157981 */ /* 0x0020e2000c1e1500 */
[----:B------:R-:W-:Y:S02]  /*0e20*/  LEA.HI.X.SX32 R7, R14, R2, 0x1, P0 ;  /* 0x000000020e077211 */ /* 0x000fe400000f0eff */
[----:B0-----:R-:W-:-:S04]  /*0e30*/  LEA R8, P0, R12, R3, 0x1 ;  /* 0x000000030c087211 */ /* 0x001fc800078008ff */
[-C--:B------:R-:W-:Y:S02]  /*0e40*/  LEA.HI.X.SX32 R9, R12, R2.reuse, 0x1, P0 ;  /* 0x000000020c097211 */ /* 0x080fe400000f0eff */
[C---:B------:R-:W-:Y:S01]  /*0e50*/  LEA R12, P0, R13.reuse, R3, 0x1 ;  /* 0x000000030d0c7211 */ /* 0x040fe200078008ff */
[----:B----4-:R-:W-:Y:S01]  /*0e60*/  STL [R1+0x30], R18 ;  /* 0x0000301201007387 */ /* 0x010fe20000100800 */
[----:B------:R-:W-:Y:S02]  /*0e70*/  LEA R0, R4, R13, 0x2 ;  /* 0x0000000d04007211 */ /* 0x000fe400078e10ff */
[----:B------:R-:W-:Y:S01]  /*0e80*/  LEA.HI.X.SX32 R13, R13, R2, 0x1, P0 ;  /* 0x000000020d0d7211 */ /* 0x000fe200000f0eff */
[----:B-----5:R-:W-:Y:S04]  /*0e90*/  STL [R1+0x2c], R19 ;  /* 0x00002c1301007387 */ /* 0x020fe80000100800 */
[----:B------:R-:W-:Y:S04]  /*0ea0*/  STL [R1+0x28], R20 ;  /* 0x0000281401007387 */ /* 0x000fe80000100800 */
[----:B------:R0:W-:Y:S04]  /*0eb0*/  STL [R1+0x24], R17 ;  /* 0x0000241101007387 */ /* 0x0001e80000100800 */
[----:B------:R-:W-:Y:S04]  /*0ec0*/  STL [R1+0x20], R25 ;  /* 0x0000201901007387 */ /* 0x000fe80000100800 */
[----:B------:R-:W4:Y:S01]  /*0ed0*/  LDG.E.U16 R29, desc[UR10][R12.64] ;  /* 0x0000000a0c1d7981 */ /* 0x000f22000c1e1500 */
[----:B------:R-:W-:-:S03]  /*0ee0*/  LEA R10, P1, R15, R3, 0x1 ;  /* 0x000000030f0a7211 */ /* 0x000fc600078208ff */
[----:B0-----:R-:W5:Y:S04]  /*0ef0*/  LDG.E.U16 R17, desc[UR10][R6.64] ;  /* 0x0000000a06117981 */ /* 0x001f68000c1e1500 */
[----:B------:R0:W-:Y:S04]  /*0f00*/  STL [R1+0x1c], R16 ;  /* 0x00001c1001007387 */ /* 0x0001e80000100800 */
[----:B0-----:R-:W3:Y:S04]  /*0f10*/  LDG.E.U16 R16, desc[UR10][R8.64] ;  /* 0x0000000a08107981 */ /* 0x001ee8000c1e1500 */
[----:B--2---:R-:W-:Y:S04]  /*0f20*/  STL [R1+0x18], R24 ;  /* 0x0000181801007387 */ /* 0x004fe80000100800 */
[----:B----4-:R0:W-:Y:S04]  /*0f30*/  STL [R1+0x1578], R29 ;  /* 0x0015781d01007387 */ /* 0x0101e80000100800 */
[----:B---3--:R-:W-:Y:S04]  /*0f40*/  STL [R1], R16 ;  /* 0x0000001001007387 */ /* 0x008fe80000100800 */
[----:B0-----:R-:W2:Y:S04]  /*0f50*/  LDL.LU R29, [R1] ;  /* 0x00000000011d7983 */ /* 0x001ea80000300800 */
[----:B------:R-:W-:Y:S04]  /*0f60*/  STL [R1+0x14], R23 ;  /* 0x0000141701007387 */ /* 0x000fe80000100800 */
[----:B--2---:R0:W-:Y:S04]  /*0f70*/  STL [R1+0x1598], R29 ;  /* 0x0015981d01007387 */ /* 0x0041e80000100800 */
[----:B0-----:R-:W2:Y:S04]  /*0f80*/  LDL.LU R29, [R1+0x74] ;  /* 0x00007400011d7983 */ /* 0x001ea80000300800 */
[----:B--2---:R0:W-:Y:S04]  /*0f90*/  STL [R1+0x159c], R29 ;  /* 0x00159c1d01007387 */ /* 0x0041e80000100800 */
[----:B0-----:R-:W2:Y:S04]  /*0fa0*/  LDL.LU R29, [R1+0x78] ;  /* 0x00007800011d7983 */ /* 0x001ea80000300800 */
[----:B--2---:R0:W-:Y:S04]  /*0fb0*/  STL [R1+0x15a0], R29 ;  /* 0x0015a01d01007387 */ /* 0x0041e80000100800 */
[----:B------:R-:W-:Y:S04]  /*0fc0*/  STL [R1+0x10], R22 ;  /* 0x0000101601007387 */ /* 0x000fe80000100800 */
[----:B0-----:R-:W2:Y:S04]  /*0fd0*/  LDL.LU R29, [R1+0x7c] ;  /* 0x00007c00011d7983 */ /* 0x001ea80000300800 */
[----:B--2---:R0:W-:Y:S04]  /*0fe0*/  STL [R1+0x15a4], R29 ;  /* 0x0015a41d01007387 */ /* 0x0041e80000100800 */
[----:B0-----:R-:W2:Y:S01]  /*0ff0*/  LDL.LU R29, [R1+0x80] ;  /* 0x00008000011d7983 */ /* 0x001ea20000300800 */
[----:B------:R-:W-:-:S05]  /*1000*/  LEA.HI.X.SX32 R11, R15, R2, 0x1, P1 ;  /* 0x000000020f0b7211 */ /* 0x000fca00008f0eff */
[----:B------:R0:W3:Y:S04]  /*1010*/  LDG.E.U16 R20, desc[UR10][R10.64] ;  /* 0x0000000a0a147981 */ /* 0x0000e8000c1e1500 */
[----:B--2---:R1:W-:Y:S04]  /*1020*/  STL [R1+0x15a8], R29 ;  /* 0x0015a81d01007387 */ /* 0x0043e80000100800 */
[----:B-1----:R-:W2:Y:S04]  /*1030*/  LDL.LU R29, [R1+0x84] ;  /* 0x00008400011d7983 */ /* 0x002ea80000300800 */
[----:B------:R-:W-:Y:S01]  /*1040*/  STL [R1+0xc], R21 ;  /* 0x00000c1501007387 */ /* 0x000fe20000100800 */
[----:B------:R-:W-:-:S05]  /*1050*/  LEA R18, R4, R0, 0x2 ;  /* 0x0000000004127211 */ /* 0x000fca00078e10ff */
[----:B------:R-:W-:-:S05]  /*1060*/  IMAD R5, R4, 0x4, R18 ;  /* 0x0000000404057824 */ /* 0x000fca00078e0212 */
[----:B------:R-:W-:-:S04]  /*1070*/  LEA R19, R4, R5, 0x2 ;  /* 0x0000000504137211 */ /* 0x000fc800078e10ff */
[----:B------:R-:W-:-:S05]  /*1080*/  LEA R15, R4, R19, 0x2 ;  /* 0x00000013040f7211 */ /* 0x000fca00078e10ff */
[----:B0-----:R-:W-:Y:S01]  /*1090*/  IMAD R10, R4, 0x4, R15 ;  /* 0x00000004040a7824 */ /* 0x001fe200078e020f */
[----:B------:R-:W-:-:S04]  /*10a0*/  LEA R6, P1, R0, R3, 0x1 ;  /* 0x0000000300067211 */ /* 0x000fc800078208ff */
[C---:B------:R-:W-:Y:S01]  /*10b0*/  LEA R14, R4.reuse, R10, 0x2 ;  /* 0x0000000a040e7211 */ /* 0x040fe200078e10ff */
[----:B--2---:R0:W-:Y:S04]  /*10c0*/  STL [R1+0x15ac], R29 ;  /* 0x0015ac1d01007387 */ /* 0x0041e80000100800 */
[----:B0-----:R-:W2:Y:S01]  /*10d0*/  LDL.LU R29, [R1+0x88] ;  /* 0x00008800011d7983 */ /* 0x001ea20000300800 */
[----:B------:R-:W-:Y:S02]  /*10e0*/  LEA R11, R4, R14, 0x2 ;  /* 0x0000000e040b7211 */ /* 0x000fe400078e10ff */
[----:B------:R-:W-:Y:S02]  /*10f0*/  LEA.HI.X.SX32 R7, R0, R2, 0x1, P1 ;  /* 0x0000000200077211 */ /* 0x000fe400008f0eff */
[----:B------:R-:W-:Y:S01]  /*1100*/  LEA R8, P0, R5, R3, 0x1 ;  /* 0x0000000305087211 */ /* 0x000fe200078008ff */
[----:B------:R-:W-:-:S02]  /*1110*/  IMAD R0, R4, 0x4, R11 ;  /* 0x0000000404007824 */ /* 0x000fc400078e020b */
[----:B------:R0:W4:Y:S01]  /*1120*/  LDG.E.U16 R28, desc[UR10][R6.64] ;  /* 0x0000000a061c7981 */ /* 0x000122000c1e1500 */
[----:B------:R-:W-:Y:S02]  /*1130*/  LEA.HI.X.SX32 R9, R5, R2, 0x1, P0 ;  /* 0x0000000205097211 */ /* 0x000fe400000f0eff */
[C---:B------:R-:W-:Y:S02]  /*1140*/  LEA R5, R4.reuse, R0, 0x2 ;  /* 0x0000000004057211 */ /* 0x040fe400078e10ff */
[----:B------:R-:W-:Y:S01]  /*1150*/  LEA R12, P0, R15, R3, 0x1 ;  /* 0x000000030f0c7211 */ /* 0x000fe200078008ff */
[----:B------:R1:W4:Y:S01]  /*1160*/  LDG.E.U16 R27, desc[UR10][R8.64] ;  /* 0x0000000a081b7981 */ /* 0x000322000c1e1500 */
[----:B0-----:R-:W-:Y:S02]  /*1170*/  LEA R7, R4, R5, 0x2 ;  /* 0x0000000504077211 */ /* 0x001fe400078e10ff */
[----:B------:R-:W-:-:S03]  /*1180*/  LEA R22, P1, R14, R3, 0x1 ;  /* 0x000000030e167211 */ /* 0x000fc600078208ff */
[----:B------:R-:W-:Y:S01]  /*1190*/  IMAD R6, R4, 0x4, R7 ;  /* 0x0000000404067824 */ /* 0x000fe200078e0207 */
[-C--:B------:R-:W-:Y:S02]  /*11a0*/  LEA.HI.X.SX32 R13, R15, R2.reuse, 0x1, P0 ;  /* 0x000000020f0d7211 */ /* 0x080fe400000f0eff */
[----:B------:R-:W-:Y:S02]  /*11b0*/  LEA.HI.X.SX32 R23, R14, R2, 0x1, P1 ;  /* 0x000000020e177211 */ /* 0x000fe400008f0eff */
[----:B-1----:R-:W-:Y:S01]  /*11c0*/  LEA R8, P0, R0, R3, 0x1 ;  /* 0x0000000300087211 */ /* 0x002fe200078008ff */
[----:B------:R0:W4:Y:S01]  /*11d0*/  LDG.E.U16 R26, desc[UR10][R12.64] ;  /* 0x0000000a0c1a7981 */ /* 0x000122000c1e1500 */
[----:B------:R-:W-:Y:S02]  /*11e0*/  LEA R14, R4, R6, 0x2 ;  /* 0x00000006040e7211 */ /* 0x000fe400078e10ff */
[----:B------:R-:W-:Y:S01]  /*11f0*/  LEA.HI.X.SX32 R9, R0, R2, 0x1, P0 ;  /* 0x0000000200097211 */ /* 0x000fe200000f0eff */
[----:B------:R-:W4:Y:S01]  /*1200*/  LDG.E.U16 R22, desc[UR10][R22.64] ;  /* 0x0000000a16167981 */ /* 0x000f22000c1e1500 */
[----:B------:R-:W-:-:S03]  /*1210*/  LEA R0, R4, R14, 0x2 ;  /* 0x0000000e04007211 */ /* 0x000fc600078e10ff */
[----:B------:R1:W4:Y:S02]  /*1220*/  LDG.E.U16 R8, desc[UR10][R8.64] ;  /* 0x0000000a08087981 */ /* 0x000324000c1e1500 */
[----:B------:R-:W-:Y:S01]  /*1230*/  IMAD R15, R4, 0x4, R0 ;  /* 0x00000004040f7824 */ /* 0x000fe200078e0200 */
[----:B0-----:R-:W-:-:S04]  /*1240*/  LEA R12, P1, R14, R3, 0x1 ;  /* 0x000000030e0c7211 */ /* 0x001fc800078208ff */
[----:B------:R-:W-:Y:S01]  /*1250*/  LEA.HI.X.SX32 R13, R14, R2, 0x1, P1 ;  /* 0x000000020e0d7211 */ /* 0x000fe200008f0eff */
[----:B--2---:R0:W-:Y:S04]  /*1260*/  STL [R1+0x15b0], R29 ;  /* 0x0015b01d01007387 */ /* 0x0041e80000100800 */
[----:B0-----:R-:W2:Y:S04]  /*1270*/  LDL.LU R29, [R1+0x90] ;  /* 0x00009000011d7983 */ /* 0x001ea80000300800 */
[----:B---3--:R0:W-:Y:S02]  /*1280*/  STL [R1+0x8], R20 ;  /* 0x0000081401007387 */ /* 0x0081e40000100800 */
[----:B0-----:R-:W-:-:S04]  /*1290*/  LEA R20, P0, R7, R3, 0x1 ;  /* 0x0000000307147211 */ /* 0x001fc800078008ff */
[----:B------:R-:W-:Y:S02]  /*12a0*/  LEA.HI.X.SX32 R21, R7, R2, 0x1, P0 ;  /* 0x0000000207157211 */ /* 0x000fe400000f0eff */
[C---:B------:R-:W-:Y:S02]  /*12b0*/  LEA R7, R4.reuse, R15, 0x2 ;  /* 0x0000000f04077211 */ /* 0x040fe400078e10ff */
[----:B------:R-:W-:Y:S01]  /*12c0*/  LEA R14, P0, R15, R3, 0x1 ;  /* 0x000000030f0e7211 */ /* 0x000fe200078008ff */
[----:B-----5:R0:W-:Y:S01]  /*12d0*/  STL [R1+0x4], R17 ;  /* 0x0000041101007387 */ /* 0x0201e20000100800 */
[----:B-1----:R-:W-:-:S03]  /*12e0*/  LEA R9, R4, R7, 0x2 ;  /* 0x0000000704097211 */ /* 0x002fc600078e10ff */
[----:B------:R-:W3:Y:S01]  /*12f0*/  LDG.E.U16 R20, desc[UR10][R20.64] ;  /* 0x0000000a14147981 */ /* 0x000ee2000c1e1500 */
[----:B------:R-:W-:Y:S02]  /*1300*/  LEA R16, P1, R9, R3, 0x1 ;  /* 0x0000000309107211 */ /* 0x000fe400078208ff */
[-C--:B------:R-:W-:Y:S02]  /*1310*/  LEA.HI.X.SX32 R15, R15, R2.reuse, 0x1, P0 ;  /* 0x000000020f0f7211 */ /* 0x080fe400000f0eff */
[----:B0-----:R-:W-:-:S03]  /*1320*/  LEA.HI.X.SX32 R17, R9, R2, 0x1, P1 ;  /* 0x0000000209117211 */ /* 0x001fc600008f0eff */
[----:B------:R0:W5:Y:S04]  /*1330*/  LDG.E.U16 R23, desc[UR10][R14.64] ;  /* 0x0000000a0e177981 */ /* 0x000168000c1e1500 */
[----:B------:R1:W3:Y:S04]  /*1340*/  LDG.E.U16 R21, desc[UR10][R12.64] ;  /* 0x0000000a0c157981 */ /* 0x0002e8000c1e1500 */
[----:B------:R4:W5:Y:S01]  /*1350*/  LDG.E.U16 R24, desc[UR10][R16.64] ;  /* 0x0000000a10187981 */ /* 0x000962000c1e1500 */
[-C--:B0-----:R-:W-:Y:S02]  /*1360*/  LEA R14, P1, R19, R3.reuse, 0x1 ;  /* 0x00000003130e7211 */ /* 0x081fe400078208ff */
[----:B-1----:R-:W-:-:S04]  /*1370*/  LEA R12, P0, R18, R3, 0x1 ;  /* 0x00000003120c7211 */ /* 0x002fc800078008ff */
[-C--:B------:R-:W-:Y:S02]  /*1380*/  LEA.HI.X.SX32 R13, R18, R2.reuse, 0x1, P0 ;  /* 0x00000002120d7211 */ /* 0x080fe400000f0eff */
[CC--:B----4-:R-:W-:Y:S02]  /*1390*/  LEA R16, P0, R10.reuse, R3.reuse, 0x1 ;  /* 0x000000030a107211 */ /* 0x0d0fe400078008ff */
[-C--:B------:R-:W-:Y:S01]  /*13a0*/  LEA.HI.X.SX32 R15, R19, R2.reuse, 0x1, P1 ;  /* 0x00000002130f7211 */ /* 0x080fe200008f0eff */
[----:B------:R0:W4:Y:S01]  /*13b0*/  LDG.E.U16 R25, desc[UR10][R12.64] ;  /* 0x0000000a0c197981 */ /* 0x000122000c1e1500 */
[-C--:B------:R-:W-:Y:S02]  /*13c0*/  LEA R18, P1, R11, R3.reuse, 0x1 ;  /* 0x000000030b127211 */ /* 0x080fe400078208ff */
[----:B------:R-:W-:Y:S01]  /*13d0*/  LEA.HI.X.SX32 R17, R10, R2, 0x1, P0 ;  /* 0x000000020a117211 */ /* 0x000fe200000f0eff */
[----:B------:R-:W3:Y:S01]  /*13e0*/  LDG.E.U16 R14, desc[UR10][R14.64] ;  /* 0x0000000a0e0e7981 */ /* 0x000ee2000c1e1500 */
[----:B------:R-:W-:-:S02]  /*13f0*/  LEA R10, P0, R5, R3, 0x1 ;  /* 0x00000003050a7211 */ /* 0x000fc400078008ff */
[-C--:B------:R-:W-:Y:S01]  /*1400*/  LEA.HI.X.SX32 R19, R11, R2.reuse, 0x1, P1 ;  /* 0x000000020b137211 */ /* 0x080fe200008f0eff */
[----:B------:R1:W5:Y:S01]  /*1410*/  LDG.E.U16 R16, desc[UR10][R16.64] ;  /* 0x0000000a10107981 */ /* 0x000362000c1e1500 */
[-C--:B------:R-:W-:Y:S02]  /*1420*/  LEA.HI.X.SX32 R11, R5, R2.reuse, 0x1, P0 ;  /* 0x00000002050b7211 */ /* 0x080fe400000f0eff */
[-C--:B0-----:R-:W-:Y:S01]  /*1430*/  LEA R12, P0, R6, R3.reuse, 0x1 ;  /* 0x00000003060c7211 */ /* 0x081fe200078008ff */
[----:B------:R-:W5:Y:S01]  /*1440*/  LDG.E.U16 R18, desc[UR10][R18.64] ;  /* 0x0000000a12127981 */ /* 0x000f62000c1e1500 */
[----:B------:R-:W-:Y:S01]  /*1450*/  IMAD R9, R4, 0x4, R9 ;  /* 0x0000000404097824 */ /* 0x000fe200078e0209 */
[----:B------:R-:W-:Y:S02]  /*1460*/  LEA R4, P1, R0, R3, 0x1 ;  /* 0x0000000300047211 */ /* 0x000fe400078208ff */
[-C--:B------:R-:W-:Y:S01]  /*1470*/  LEA.HI.X.SX32 R13, R6, R2.reuse, 0x1, P0 ;  /* 0x00000002060d7211 */ /* 0x080fe200000f0eff */
[----:B------:R0:W5:Y:S01]  /*1480*/  LDG.E.U16 R15, desc[UR10][R10.64] ;  /* 0x0000000a0a0f7981 */ /* 0x000162000c1e1500 */
[----:B------:R-:W-:-:S03]  /*1490*/  LEA.HI.X.SX32 R5, R0, R2, 0x1, P1 ;  /* 0x0000000200057211 */ /* 0x000fc600008f0eff */
[----:B------:R-:W5:Y:S04]  /*14a0*/  LDG.E.U16 R12, desc[UR10][R12.64] ;  /* 0x0000000a0c0c7981 */ /* 0x000f68000c1e1500 */
[----:B------:R-:W5:Y:S01]  /*14b0*/  LDG.E.U16 R4, desc[UR10][R4.64] ;  /* 0x0000000a04047981 */ /* 0x000f62000c1e1500 */
[----:B-1----:R-:W1:Y:S01]  /*14c0*/  S2R R17, SR_TID.X ;  /* 0x0000000000117919 */ /* 0x002e620000002100 */
[----:B------:R-:W1:Y:S01]  /*14d0*/  S2UR UR6, SR_CgaCtaId ;  /* 0x00000000000679c3 */ /* 0x000e620000008800 */
[-C--:B------:R-:W-:Y:S02]  /*14e0*/  LEA R6, P0, R7, R3.reuse, 0x1 ;  /* 0x0000000307067211 */ /* 0x080fe400078008ff */
[----:B0-----:R-:W-:Y:S02]  /*14f0*/  LEA R10, P1, R9, R3, 0x1 ;  /* 0x00000003090a7211 */ /* 0x001fe400078208ff */
[----:B------:R-:W-:-:S02]  /*1500*/  LEA.HI.X.SX32 R7, R7, R2, 0x1, P0 ;  /* 0x0000000207077211 */ /* 0x000fc400000f0eff */
[----:B------:R-:W-:Y:S01]  /*1510*/  LEA.HI.X.SX32 R11, R9, R2, 0x1, P1 ;  /* 0x00000002090b7211 */ /* 0x000fe200008f0eff */
[----:B------:R-:W-:Y:S02]  /*1520*/  UMOV UR4, 0x400 ;  /* 0x0000040000047882 */ /* 0x000fe40000000000 */
[----:B------:R-:W5:Y:S04]  /*1530*/  LDG.E.U16 R6, desc[UR10][R6.64] ;  /* 0x0000000a06067981 */ /* 0x000f68000c1e1500 */
[----:B------:R-:W5:Y:S01]  /*1540*/  LDG.E.U16 R10, desc[UR10][R10.64] ;  /* 0x0000000a0a0a7981 */ /* 0x000f62000c1e1500 */
[----:B-1----:R-:W-:Y:S01]  /*1550*/  ULEA UR6, UR6, UR4, 0x18 ;  /* 0x0000000406067291 */ /* 0x002fe2000f8ec03f */
[----:B------:R-:W-:Y:S02]  /*1560*/  LOP3.LUT R2, R17, 0x3f, RZ, 0xc0, !PT ;  /* 0x0000003f11027812 */ /* 0x000fe400078ec0ff */
[----:B------:R-:W-:-:S02]  /*1570*/  SHF.R.S32.HI R0, RZ, 0x6, R17 ;  /* 0x00000006ff007819 */ /* 0x000fc40000011411 */
[----:B------:R-:W-:Y:S02]  /*1580*/  SHF.L.U32 R2, R2, 0x1, RZ ;  /* 0x0000000102027819 */ /* 0x000fe400000006ff */
[----:B------:R-:W-:-:S04]  /*1590*/  SGXT R0, R0, 0x1 ;  /* 0x000000010000781a */ /* 0x000fc80000000200 */
[----:B------:R-:W-:-:S05]  /*15a0*/  LOP3.LUT R0, R2, 0x90, R0, 0x78, !PT ;  /* 0x0000009002007812 */ /* 0x000fca00078e7800 */
[----:B--2---:R-:W-:Y:S04]  /*15b0*/  STS.U16 [R0+UR6+0x10000], R29 ;  /* 0x0100001d00007988 */ /* 0x004fe80008000406 */
[----:B----4-:R0:W-:Y:S04]  /*15c0*/  STL [R1+0x157c], R25 ;  /* 0x00157c1901007387 */ /* 0x0101e80000100800 */
[----:B0-----:R-:W2:Y:S04]  /*15d0*/  LDL.LU R25, [R1+0x8] ;  /* 0x0000080001197983 */ /* 0x001ea80000300800 */
[----:B---3--:R0:W-:Y:S04]  /*15e0*/  STL [R1+0x1580], R14 ;  /* 0x0015800e01007387 */ /* 0x0081e80000100800 */
[----:B0-----:R-:W3:Y:S04]  /*15f0*/  LDL.LU R14, [R1+0x10] ;  /* 0x00001000010e7983 */ /* 0x001ee80000300800 */
[----:B-----5:R0:W-:Y:S04]  /*1600*/  STL [R1+0x1584], R16 ;  /* 0x0015841001007387 */ /* 0x0201e80000100800 */
[----:B0-----:R-:W4:Y:S04]  /*1610*/  LDL.LU R16, [R1+0x18] ;  /* 0x0000180001107983 */ /* 0x001f280000300800 */
[----:B------:R-:W5:Y:S04]  /*1620*/  LDL.LU R19, [R1+0x20] ;  /* 0x0000200001137983 */ /* 0x000f680000300800 */
[----:B------:R0:W-:Y:S04]  /*1630*/  STL [R1+0x1588], R18 ;  /* 0x0015881201007387 */ /* 0x0001e80000100800 */
[----:B0-----:R-:W2:Y:S04]  /*1640*/  LDL.LU R18, [R1+0x28] ;  /* 0x0000280001127983 */ /* 0x001ea80000300800 */
[----:B------:R0:W-:Y:S04]  /*1650*/  STL [R1+0x158c], R15 ;  /* 0x00158c0f01007387 */ /* 0x0001e80000100800 */
[----:B0-----:R-:W3:Y:S04]  /*1660*/  LDL.LU R15, [R1+0x30] ;  /* 0x00003000010f7983 */ /* 0x001ee80000300800 */
[----:B------:R-:W5:Y:S04]  /*1670*/  LDL.LU R3, [R1+0x38] ;  /* 0x0000380001037983 */ /* 0x000f680000300800 */
[----:B------:R-:W5:Y:S04]  /*1680*/  LDL.LU R13, [R1+0x40] ;  /* 0x00004000010d7983 */ /* 0x000f680000300800 */
[----:B------:R0:W-:Y:S04]  /*1690*/  STL [R1+0x1590], R12 ;  /* 0x0015900c01007387 */ /* 0x0001e80000100800 */
[----:B0-----:R-:W4:Y:S04]  /*16a0*/  LDL.LU R12, [R1+0x48] ;  /* 0x00004800010c7983 */ /* 0x001f280000300800 */
[----:B------:R-:W5:Y:S04]  /*16b0*/  LDL.LU R9, [R1+0x50] ;  /* 0x0000500001097983 */ /* 0x000f680000300800 */
[----:B------:R-:W5:Y:S04]  /*16c0*/  LDL.LU R5, [R1+0x58] ;  /* 0x0000580001057983 */ /* 0x000f680000300800 */
[----:B------:R0:W-:Y:S04]  /*16d0*/  STL [R1+0x1594], R4 ;  /* 0x0015940401007387 */ /* 0x0001e80000100800 */
[----:B0-----:R-:W2:Y:S04]  /*16e0*/  LDL.LU R4, [R1+0x60] ;  /* 0x0000600001047983 */ /* 0x001ea80000300800 */
[----:B------:R-:W5:Y:S04]  /*16f0*/  LDL.LU R7, [R1+0x68] ;  /* 0x0000680001077983 */ /* 0x000f680000300800 */
[----:B------:R-:W5:Y:S04]  /*1700*/  LDL.LU R11, [R1+0x6c] ;  /* 0x00006c00010b7983 */ /* 0x000f680000300800 */
[----:B------:R-:W5:Y:S04]  /*1710*/  LDL.LU R2, [R1+0x70] ;  /* 0x0000700001027983 */ /* 0x000f680000300800 */
[----:B------:R-:W3:Y:S04]  /*1720*/  LDL.LU R29, [R1+0x15b0] ;  /* 0x0015b000011d7983 */ /* 0x000ee80000300800 */
[----:B---3--:R0:W-:Y:S04]  /*1730*/  STS.U16 [R0+UR6+0x10200], R29 ;  /* 0x0102001d00007988 */ /* 0x0081e80008000406 */
[----:B0-----:R-:W3:Y:S04]  /*1740*/  LDL.LU R29, [R1+0x15ac] ;  /* 0x0015ac00011d7983 */ /* 0x001ee80000300800 */
        /* <DEDUP_REMOVED lines=8> */
[----:B--2---:R-:W-:Y:S04]  /*17d0*/  STS.U16 [R0+UR6+0x11400], R4 ;  /* 0x0114000400007988 */ /* 0x004fe80008000406 */
[----:B---3--:R0:W-:Y:S04]  /*17e0*/  STS.U16 [R0+UR6+0x10c00], R29 ;  /* 0x010c001d00007988 */ /* 0x0081e80008000406 */
[----:B0-----:R-:W2:Y:S04]  /*17f0*/  LDL.LU R29, [R1+0x1598] ;  /* 0x00159800011d7983 */ /* 0x001ea80000300800 */
[----:B----4-:R0:W-:Y:S04]  /*1800*/  STS.U16 [R0+UR6+0x11a00], R12 ;  /* 0x011a000c00007988 */ /* 0x0101e80008000406 */
[----:B------:R-:W3:Y:S04]  /*1810*/  LDL.LU R4, [R1+0xb0] ;  /* 0x0000b00001047983 */ /* 0x000ee80000300800 */
[----:B------:R1:W-:Y:S04]  /*1820*/  STS.U16 [R0+UR6+0x12000], R15 ;  /* 0x0120000f00007988 */ /* 0x0003e80008000406 */
[----:B0-----:R-:W4:Y:S04]  /*1830*/  LDL.LU R12, [R1+0xac] ;  /* 0x0000ac00010c7983 */ /* 0x001f280000300800 */
[----:B------:R0:W-:Y:S04]  /*1840*/  STS.U16 [R0+UR6+0x12200], R18 ;  /* 0x0122001200007988 */ /* 0x0001e80008000406 */
[----:B-1----:R-:W4:Y:S04]  /*1850*/  LDL.LU R15, [R1+0xa8] ;  /* 0x0000a800010f7983 */ /* 0x002f280000300800 */
[----:B------:R1:W-:Y:S04]  /*1860*/  STS.U16 [R0+UR6+0x12600], R16 ;  /* 0x0126001000007988 */ /* 0x0003e80008000406 */
[----:B0-----:R-:W4:Y:S04]  /*1870*/  LDL.LU R18, [R1+0xa4] ;  /* 0x0000a40001127983 */ /* 0x001f280000300800 */
[----:B------:R0:W-:Y:S04]  /*1880*/  STS.U16 [R0+UR6+0x12800], R14 ;  /* 0x0128000e00007988 */ /* 0x0001e80008000406 */
[----:B-1----:R-:W4:Y:S04]  /*1890*/  LDL.LU R16, [R1+0xa0] ;  /* 0x0000a00001107983 */ /* 0x002f280000300800 */
[----:B------:R1:W-:Y:S04]  /*18a0*/  STS.U16 [R0+UR6+0x12a00], R25 ;  /* 0x012a001900007988 */ /* 0x0003e80008000406 */
[----:B0-----:R-:W4:Y:S04]  /*18b0*/  LDL.LU R14, [R1+0x9c] ;  /* 0x00009c00010e7983 */ /* 0x001f280000300800 */
[----:B-1----:R-:W4:Y:S04]  /*18c0*/  LDL.LU R25, [R1+0x98] ;  /* 0x0000980001197983 */ /* 0x002f280000300800 */
[----:B--2---:R0:W-:Y:S04]  /*18d0*/  STS.U16 [R0+UR6+0x12c00], R29 ;  /* 0x012c001d00007988 */ /* 0x0041e80008000406 */
[----:B0-----:R-:W2:Y:S04]  /*18e0*/  LDL.LU R29, [R1+0x94] ;  /* 0x00009400011d7983 */ /* 0x001ea80000300800 */
[----:B-----5:R0:W-:Y:S04]  /*18f0*/  STS.U16 [R0+UR6+0x11000], R11 ;  /* 0x0110000b00007988 */ /* 0x0201e80008000406 */
[----:B------:R1:W-:Y:S04]  /*1900*/  STS.U16 [R0+UR6+0x11200], R7 ;  /* 0x0112000700007988 */ /* 0x0003e80008000406 */
[----:B------:R5:W-:Y:S04]  /*1910*/  STS.U16 [R0+UR6+0x11600], R5 ;  /* 0x0116000500007988 */ /* 0x000be80008000406 */
[----:B0-----:R-:W2:Y:S04]  /*1920*/  LDL.LU R11, [R1+0x34] ;  /* 0x00003400010b7983 */ /* 0x001ea80000300800 */
[----:B-1----:R-:W2:Y:S04]  /*1930*/  LDL.LU R7, [R1+0x2c] ;  /* 0x00002c0001077983 */ /* 0x002ea80000300800 */
[----:B------:R0:W-:Y:S04]  /*1940*/  STS.U16 [R0+UR6+0x11800], R9 ;  /* 0x0118000900007988 */ /* 0x0001e80008000406 */
[----:B-----5:R-:W5:Y:S04]  /*1950*/  LDL.LU R5, [R1+0x24] ;  /* 0x0000240001057983 */ /* 0x020f680000300800 */
[----:B------:R1:W-:Y:S04]  /*1960*/  STS.U16 [R0+UR6+0x11c00], R13 ;  /* 0x011c000d00007988 */ /* 0x0003e80008000406 */
[----:B0-----:R-:W5:Y:S04]  /*1970*/  LDL.LU R9, [R1+0x1c] ;  /* 0x00001c0001097983 */ /* 0x001f680000300800 */
[----:B------:R0:W-:Y:S04]  /*1980*/  STS.U16 [R0+UR6+0x11e00], R3 ;  /* 0x011e000300007988 */ /* 0x0001e80008000406 */
[----:B-1----:R-:W5:Y:S04]  /*1990*/  LDL.LU R13, [R1+0x14] ;  /* 0x00001400010d7983 */ /* 0x002f680000300800 */
[----:B------:R1:W-:Y:S04]  /*19a0*/  STS.U16 [R0+UR6+0x12400], R19 ;  /* 0x0124001300007988 */ /* 0x0003e80008000406 */
[----:B0-----:R-:W5:Y:S04]  /*19b0*/  LDL.LU R3, [R1+0xc] ;  /* 0x00000c0001037983 */ /* 0x001f680000300800 */
[----:B------:R0:W-:Y:S04]  /*19c0*/  STS.U16 [R0+UR6+0x12e00], R28 ;  /* 0x012e001c00007988 */ /* 0x0001e80008000406 */
[----:B-1----:R-:W5:Y:S04]  /*19d0*/  LDL.LU R19, [R1+0x4] ;  /* 0x0000040001137983 */ /* 0x002f680000300800 */
[----:B------:R1:W-:Y:S04]  /*19e0*/  STS.U16 [R0+UR6+0x10e00], R2 ;  /* 0x010e000200007988 */ /* 0x0003e80008000406 */
[----:B0-----:R-:W5:Y:S04]  /*19f0*/  LDL.LU R28, [R1+0x3c] ;  /* 0x00003c00011c7983 */ /* 0x001f680000300800 */
[----:B------:R0:W-:Y:S01]  /*1a00*/  STS.U16 [R0+UR6+0x13000], R27 ;  /* 0x0130001b00007988 */ /* 0x0001e20008000406 */
[----:B-1----:R-:W-:-:S03]  /*1a10*/  LOP3.LUT R2, R0, 0x20, RZ, 0x3c, !PT ;  /* 0x0000002000027812 */ /* 0x002fc600078e3cff */
[----:B------:R1:W-:Y:S04]  /*1a20*/  STS.U16 [R0+UR6+0x13600], R8 ;  /* 0x0136000800007988 */ /* 0x0003e80008000406 */
[----:B------:R3:W-:Y:S04]  /*1a30*/  STS.U16 [R0+UR6+0x13a00], R21 ;  /* 0x013a001500007988 */ /* 0x0007e80008000406 */
[----:B0-----:R-:W5:Y:S04]  /*1a40*/  LDL.LU R27, [R1+0x44] ;  /* 0x00004400011b7983 */ /* 0x001f680000300800 */
[----:B-1----:R-:W5:Y:S04]  /*1a50*/  LDL.LU R8, [R1+0x4c] ;  /* 0x00004c0001087983 */ /* 0x002f680000300800 */
[----:B---3--:R-:W3:Y:S04]  /*1a60*/  LDL.LU R21, [R1+0x54] ;  /* 0x0000540001157983 */ /* 0x008ee80000300800 */
[----:B------:R0:W-:Y:S04]  /*1a70*/  STS.U16 [R0+UR6+0x13c00], R23 ;  /* 0x013c001700007988 */ /* 0x0001e80008000406 */
[----:B------:R1:W-:Y:S04]  /*1a80*/  STS.U16 [R0+UR6+0x13e00], R24 ;  /* 0x013e001800007988 */ /* 0x0003e80008000406 */
[----:B------:R-:W-:Y:S04]  /*1a90*/  STS.U16 [R0+UR6+0x13200], R26 ;  /* 0x0132001a00007988 */ /* 0x000fe80008000406 */
[----:B0-----:R-:W3:Y:S04]  /*1aa0*/  LDL.LU R23, [R1+0x5c] ;  /* 0x00005c0001177983 */ /* 0x001ee80000300800 */
[----:B------:R-:W-:Y:S04]  /*1ab0*/  STS.U16 [R0+UR6+0x13400], R22 ;  /* 0x0134001600007988 */ /* 0x000fe80008000406 */
[----:B------:R0:W-:Y:S04]  /*1ac0*/  STS.U16 [R0+UR6+0x13800], R20 ;  /* 0x0138001400007988 */ /* 0x0001e80008000406 */
[----:B-1----:R-:W3:Y:S04]  /*1ad0*/  LDL.LU R24, [R1+0x8c] ;  /* 0x00008c0001187983 */ /* 0x002ee80000300800 */
[----:B------:R1:W-:Y:S04]  /*1ae0*/  STS.U16 [R2+UR6+0x10100], R4 ;  /* 0x0101000402007988 */ /* 0x0003e80008000406 */
[----:B0-----:R-:W3:Y:S04]  /*1af0*/  LDL.LU R0, [R1+0x64] ;  /* 0x0000640001007983 */ /* 0x001ee80000300800 */
[----:B----4-:R0:W-:Y:S04]  /*1b00*/  STS.U16 [R2+UR6+0x10300], R12 ;  /* 0x0103000c02007988 */ /* 0x0101e80008000406 */
[----:B-1----:R-:W4:Y:S04]  /*1b10*/  LDL.LU R4, [R1+0x1594] ;  /* 0x0015940001047983 */ /* 0x002f280000300800 */
        /* <DEDUP_REMOVED lines=13> */
[----:B------:R-:W-:Y:S04]  /*1bf0*/  STS.U16 [R2+UR6+0x13d00], R6 ;  /* 0x013d000602007988 */ /* 0x000fe80008000406 */
[----:B------:R-:W-:Y:S04]  /*1c00*/  STS.U16 [R2+UR6+0x11f00], R11 ;  /* 0x011f000b02007988 */ /* 0x000fe80008000406 */
[----:B------:R-:W-:Y:S04]  /*1c10*/  STS.U16 [R2+UR6+0x12100], R7 ;  /* 0x0121000702007988 */ /* 0x000fe80008000406 */
[----:B------:R-:W-:Y:S04]  /*1c20*/  STS.U16 [R2+UR6+0x13f00], R10 ;  /* 0x013f000a02007988 */ /* 0x000fe80008000406 */
[----:B-----5:R-:W-:Y:S04]  /*1c30*/  STS.U16 [R2+UR6+0x12300], R5 ;  /* 0x0123000502007988 */ /* 0x020fe80008000406 */
[----:B------:R-:W-:Y:S04]  /*1c40*/  STS.U16 [R2+UR6+0x12500], R9 ;  /* 0x0125000902007988 */ /* 0x000fe80008000406 */
[----:B------:R-:W-:Y:S04]  /*1c50*/  STS.U16 [R2+UR6+0x12700], R13 ;  /* 0x0127000d02007988 */ /* 0x000fe80008000406 */
[----:B------:R0:W-:Y:S04]  /*1c60*/  STS.U16 [R2+UR6+0x12900], R3 ;  /* 0x0129000302007988 */ /* 0x0001e80008000406 */
[----:B------:R-:W-:Y:S01]  /*1c70*/  STS.U16 [R2+UR6+0x12b00], R19 ;  /* 0x012b001302007988 */ /* 0x000fe20008000406 */
[----:B0-----:R-:W-:-:S03]  /*1c80*/  MOV R3, 0xff800000 ;  /* 0xff80000000037802 */ /* 0x001fc60000000f00 */
[----:B------:R-:W-:Y:S04]  /*1c90*/  STS.U16 [R2+UR6+0x11d00], R28 ;  /* 0x011d001c02007988 */ /* 0x000fe80008000406 */
[----:B------:R-:W-:Y:S04]  /*1ca0*/  STS.U16 [R2+UR6+0x11b00], R27 ;  /* 0x011b001b02007988 */ /* 0x000fe80008000406 */
[----:B------:R-:W-:Y:S04]  /*1cb0*/  STS.U16 [R2+UR6+0x11900], R8 ;  /* 0x0119000802007988 */ /* 0x000fe80008000406 */
[----:B---3--:R-:W-:Y:S04]  /*1cc0*/  STS.U16 [R2+UR6+0x11700], R21 ;  /* 0x0117001502007988 */ /* 0x008fe80008000406 */
[----:B------:R-:W-:Y:S04]  /*1cd0*/  STS.U16 [R2+UR6+0x11500], R23 ;  /* 0x0115001702007988 */ /* 0x000fe80008000406 */
[----:B------:R-:W-:Y:S04]  /*1ce0*/  STS.U16 [R2+UR6+0x11100], R24 ;  /* 0x0111001802007988 */ /* 0x000fe80008000406 */
[----:B------:R0:W-:Y:S04]  /*1cf0*/  STS.U16 [R2+UR6+0x11300], R0 ;  /* 0x0113000002007988 */ /* 0x0001e80008000406 */
[----:B----4-:R-:W-:Y:S01]  /*1d00*/  STS.U16 [R2+UR6+0x13b00], R4 ;  /* 0x013b000402007988 */ /* 0x010fe20008000406 */
[----:B0-----:R-:W-:-:S03]  /*1d10*/  IMAD.MOV.U32 R0, RZ, RZ, -0x800000 ;  /* 0xff800000ff007424 */ /* 0x001fc600078e00ff */
[----:B------:R-:W-:Y:S04]  /*1d20*/  STS.U16 [R2+UR6+0x13900], R12 ;  /* 0x0139000c02007988 */ /* 0x000fe80008000406 */
[----:B------:R0:W-:Y:S04]  /*1d30*/  STS.U16 [R2+UR6+0x13700], R15 ;  /* 0x0137000f02007988 */ /* 0x0001e80008000406 */
[----:B------:R-:W-:Y:S04]  /*1d40*/  STS.U16 [R2+UR6+0x13500], R18 ;  /* 0x0135001202007988 */ /* 0x000fe80008000406 */
[----:B------:R-:W-:Y:S04]  /*1d50*/  STS.U16 [R2+UR6+0x13300], R16 ;  /* 0x0133001002007988 */ /* 0x000fe80008000406 */
[----:B------:R-:W-:Y:S04]  /*1d60*/  STS.U16 [R2+UR6+0x13100], R14 ;  /* 0x0131000e02007988 */ /* 0x000fe80008000406 */
[----:B------:R-:W-:Y:S01]  /*1d70*/  STS.U16 [R2+UR6+0x12f00], R25 ;  /* 0x012f001902007988 */ /* 0x000fe20008000406 */
[----:B------:R-:W1:Y:S01]  /*1d80*/  S2R R19, SR_CTAID.X ;  /* 0x0000000000137919 */ /* 0x000e620000002500 */
[----:B0-----:R-:W-:Y:S01]  /*1d90*/  LOP3.LUT R15, R17, 0x7f, RZ, 0xc0, !PT ;  /* 0x0000007f110f7812 */ /* 0x001fe200078ec0ff */
[----:B-1----:R-:W-:Y:S01]  /*1da0*/  IMAD.SHL.U32 R19, R19, 0x20, RZ ;  /* 0x0000002013137824 */ /* 0x002fe200078e00ff */
[----:B--2---:R0:W-:Y:S02]  /*1db0*/  STS.U16 [R2+UR6+0x12d00], R29 ;  /* 0x012d001d02007988 */ /* 0x0041e40008000406 */
[----:B0-----:R-:W-:-:S05]  /*1dc0*/  MOV R2, 0x3f800000 ;  /* 0x3f80000000027802 */ /* 0x001fca0000000f00 */
[----:B------:R0:W-:Y:S04]  /*1dd0*/  STL [R1+0x670], R2 ;  /* 0x0006700201007387 */ /* 0x0001e80000100800 */
[----:B------:R-:W-:Y:S01]  /*1de0*/  STL [R1+0x2a4], R0 ;  /* 0x0002a40001007387 */ /* 0x000fe20000100800 */
[----:B0-----:R-:W-:-:S03]  /*1df0*/  MOV R2, 0xff800000 ;  /* 0xff80000000027802 */ /* 0x001fc60000000f00 */
[----:B------:R0:W-:Y:S04]  /*1e00*/  STL [R1+0x2a0], R3 ;  /* 0x0002a00301007387 */ /* 0x0001e80000100800 */
[----:B------:R1:W-:Y:S04]  /*1e10*/  STL [R1+0x1dc], R2 ;  /* 0x0001dc0201007387 */ /* 0x0003e80000100800 */
[----:B------:R2:W-:Y:S01]  /*1e20*/  STL [R1+0x1d8], R0 ;  /* 0x0001d80001007387 */ /* 0x0005e20000100800 */
[----:B0-----:R-:W-:Y:S01]  /*1e30*/  IMAD.MOV.U32 R3, RZ, RZ, 0x3f800000 ;  /* 0x3f800000ff037424 */ /* 0x001fe200078e00ff */
[----:B-1----:R-:W-:-:S04]  /*1e40*/  MOV R2, 0x3f800000 ;  /* 0x3f80000000027802 */ /* 0x002fc80000000f00 */
[----:B------:R-:W-:Y:S01]  /*1e50*/  STL [R1+0x674], R3 ;  /* 0x0006740301007387 */ /* 0x000fe20000100800 */
[----:B--2---:R-:W-:-:S03]  /*1e60*/  MOV R0, 0x3f800000 ;  /* 0x3f80000000007802 */ /* 0x004fc60000000f00 */
[----:B------:R-:W-:Y:S04]  /*1e70*/  STL [R1+0x678], R2 ;  /* 0x0006780201007387 */ /* 0x000fe80000100800 */
[----:B------:R-:W-:Y:S04]  /*1e80*/  STL [R1+0x370], RZ ;  /* 0x000370ff01007387 */ /* 0x000fe80000100800 */
[----:B------:R0:W-:Y:S04]  /*1e90*/  STL [R1+0x67c], R0 ;  /* 0x00067c0001007387 */ /* 0x0001e80000100800 */
[----:B------:R1:W-:Y:S04]  /*1ea0*/  STL [R1+0x374], RZ ;  /* 0x000374ff01007387 */ /* 0x0003e80000100800 */
        /* <DEDUP_REMOVED lines=58> */
[----:B------:R1:W-:Y:S01]  /*2250*/  STL [R1+0x460], RZ ;  /* 0x000460ff01007387 */ /* 0x0003e20000100800 */
[----:B0-----:R-:W-:-:S03]  /*2260*/  IADD3 R0, R19, 0x20, RZ ;  /* 0x0000002013007810 */ /* 0x001fc60007ffe0ff */
[----:B------:R1:W-:Y:S04]  /*2270*/  STL [R1+0x464], RZ ;  /* 0x000464ff01007387 */ /* 0x0003e80000100800 */
[----:B------:R1:W-:Y:S04]  /*2280*/  STL [R1+0x468], RZ ;  /* 0x000468ff01007387 */ /* 0x0003e80000100800 */
[----:B------:R1:W-:Y:S01]  /*2290*/  STL [R1+0x46c], RZ ;  /* 0x00046cff01007387 */ /* 0x0003e20000100800 */
[----:B------:R-:W-:-:S13]  /*22a0*/  ISETP.GE.AND P0, PT, R0, 0x1, PT ;  /* 0x000000010000780c */ /* 0x000fda0003f06270 */
[----:B-1----:R-:W-:Y:S05]  /*22b0*/  @!P0 BRA `(.L_x_0) ;  /* 0x0000029c00c08947 */ /* 0x002fea0003800000 */
[----:B------:R-:W0:Y:S01]  /*22c0*/  LDC.64 R2, c[0x0][0x250] ;  /* 0x00009400ff027b82 */ /* 0x000e220000000a00 */
[----:B------:R-:W-:Y:S01]  /*22d0*/  ULDC.64 UR4, c[0x0][0x260] ;  /* 0x0000980000047ab9 */ /* 0x000fe20000000a00 */
[----:B------:R-:W-:Y:S01]  /*22e0*/  SHF.R.U32.HI R0, RZ, 0x2, R17 ;  /* 0x00000002ff007819 */ /* 0x000fe20000011611 */
[----:B------:R-:W-:Y:S01]  /*22f0*/  IMAD R10, R15, UR5, RZ ;  /* 0x000000050f0a7c24 */ /* 0x000fe2000f8e02ff */
[----:B------:R1:W-:Y:S01]  /*2300*/  STL [R1+0x1650], R26 ;  /* 0x0016501a01007387 */ /* 0x0003e20000100800 */
[----:B------:R-:W-:Y:S01]  /*2310*/  UIMAD UR4, UR7, UR4, URZ ;  /* 0x00000004070472a4 */ /* 0x000fe2000f8e023f */
[----:B------:R-:W-:Y:S01]  /*2320*/  SGXT.U32 R0, R0, 0x3 ;  /* 0x000000030000781a */ /* 0x000fe20000000000 */
[----:B------:R-:W-:Y:S01]  /*2330*/  ULDC UR9, c[0x0][0x238] ;  /* 0x00008e0000097ab9 */ /* 0x000fe20000000800 */
[----:B------:R-:W2:Y:S01]  /*2340*/  LDC.64 R6, c[0x0][0x218] ;  /* 0x00008600ff067b82 */ /* 0x000ea20000000a00 */
[----:B------:R-:W-:Y:S01]  /*2350*/  USHF.L.U32 UR5, UR4, 0x1, URZ ;  /* 0x0000000104057899 */ /* 0x000fe2000800063f */
[----:B------:R-:W-:-:S02]  /*2360*/  LOP3.LUT R8, R19, 0x8, R0, 0xfe, !PT ;  /* 0x0000000813087812 */ /* 0x000fc400078efe00 */
[----:B------:R-:W-:Y:S02]  /*2370*/  LOP3.LUT R9, R0, R19, RZ, 0xfc, !PT ;  /* 0x0000001300097212 */ /* 0x000fe400078efcff */
[----:B------:R-:W-:Y:S02]  /*2380*/  SHF.L.U32 R9, R10, 0x1, RZ ;  /* 0x000000010a097819 */ /* 0x000fe400000006ff */
[----:B------:R-:W3:Y:S01]  /*2390*/  LDC R16, c[0x0][0x258] ;  /* 0x00009600ff107b82 */ /* 0x000ee20000000800 */
[----:B0-----:R-:W-:-:S07]  /*23a0*/  IMAD R2, R2, UR7, RZ ;  /* 0x0000000702027c24 */ /* 0x001fce000f8e02ff */
[----:B------:R-:W0:Y:S01]  /*23b0*/  LDC.64 R4, c[0x0][0x220] ;  /* 0x00008800ff047b82 */ /* 0x000e220000000a00 */
[----:B--2---:R-:W-:-:S07]  /*23c0*/  LEA R17, P0, R2, R6, 0x1 ;  /* 0x0000000602117211 */ /* 0x004fce00078008ff */
[----:B------:R-:W2:Y:S01]  /*23d0*/  LDC R8, c[0x0][0x268] ;  /* 0x00009a00ff087b82 */ /* 0x000ea20000000800 */
[C-C-:B------:R-:W-:Y:S02]  /*23e0*/  LOP3.LUT R6, R19.reuse, 0x10, R0.reuse, 0xfe, !PT ;  /* 0x0000001013067812 */ /* 0x140fe400078efe00 */
[----:B------:R-:W-:Y:S02]  /*23f0*/  LEA.HI.X.SX32 R14, R2, R7, 0x1, P0 ;  /* 0x00000007020e7211 */ /* 0x000fe400000f0eff */
[----:B------:R-:W-:Y:S01]  /*2400*/  LOP3.LUT R0, R19, 0x18, R0, 0xfe, !PT ;  /* 0x0000001813007812 */ /* 0x000fe200078efe00 */
[----:B---3--:R-:W-:Y:S02]  /*2410*/  IMAD R15, R15, R16, RZ ;  /* 0x000000100f0f7224 */ /* 0x008fe400078e02ff */
[----:B------:R-:W3:Y:S02]  /*2420*/  LDC R6, c[0x0][0x268] ;  /* 0x00009a00ff067b82 */ /* 0x000ee40000000800 */
[----:B------:R-:W-:Y:S01]  /*2430*/  IMAD R16, R16, 0x80, R15 ;  /* 0x0000008010107824 */ /* 0x000fe200078e020f */
[----:B-1----:R-:W-:-:S04]  /*2440*/  LEA R26, P0, R15, R17, 0x1 ;  /* 0x000000110f1a7211 */ /* 0x002fc800078008ff */
[----:B------:R-:W-:Y:S01]  /*2450*/  LEA.HI.X.SX32 R27, R15, R14, 0x1, P0 ;  /* 0x0000000e0f1b7211 */ /* 0x000fe200000f0eff */
[----:B------:R-:W1:Y:S01]  /*2460*/  LDC R13, c[0x0][0x268] ;  /* 0x00009a00ff0d7b82 */ /* 0x000e620000000800 */
[----:B0-----:R-:W-:Y:S01]  /*2470*/  IADD3 R28, P2, P3, R9, UR5, R4 ;  /* 0x00000005091c7c10 */ /* 0x001fe2000fb5e004 */
[----:B------:R-:W-:Y:S01]  /*2480*/  UIMAD.WIDE UR4, UR4, 0x2, URZ ;  /* 0x00000002040478a5 */ /* 0x000fe2000f8e023f */
[----:B------:R-:W-:Y:S01]  /*2490*/  LEA R24, P1, R16, R17, 0x1 ;  /* 0x0000001110187211 */ /* 0x000fe200078208ff */
[----:B------:R0:W-:Y:S01]  /*24a0*/  STL.64 [R1+0x2b0], R26 ;  /* 0x0002b01a01007387 */ /* 0x0001e20000100a00 */
[----:B------:R-:W-:-:S03]  /*24b0*/  IMAD.HI R17, R10, 0x2, RZ ;  /* 0x000000020a117827 */ /* 0x000fc600078e02ff */
[----:B------:R-:W4:Y:S01]  /*24c0*/  LDC R12, c[0x0][0x268] ;  /* 0x00009a00ff0c7b82 */ /* 0x000f220000000800 */
[----:B0-----:R0:W5:Y:S07]  /*24d0*/  LDL.LU R26, [R1+0x1650] ;  /* 0x00165000011a7983 */ /* 0x00116e0000300800 */
[----:B------:R-:W0:Y:S08]  /*24e0*/  LDC R11, c[0x0][0x268] ;  /* 0x00009a00ff0b7b82 */ /* 0x000e300000000800 */
[----:B------:R-:W0:Y:S08]  /*24f0*/  LDC R19, c[0x0][0x268] ;  /* 0x00009a00ff137b82 */ /* 0x000e300000000800 */
[----:B------:R-:W0:Y:S01]  /*2500*/  LDC R7, c[0x0][0x268] ;  /* 0x00009a00ff077b82 */ /* 0x000e220000000800 */
[----:B------:R-:W-:-:S07]  /*2510*/  IADD3.X R29, R17, UR5, R5, P2, P3 ;  /* 0x00000005111d7c10 */ /* 0x000fce00097e6405 */
[----:B------:R-:W0:Y:S08]  /*2520*/  LDC R18, c[0x0][0x268] ;  /* 0x00009a00ff127b82 */ /* 0x000e300000000800 */
[----:B------:R-:W0:Y:S01]  /*2530*/  LDC R4, c[0x0][0x268] ;  /* 0x00009a00ff047b82 */ /* 0x000e220000000800 */
[----:B--2---:R-:W-:-:S07]  /*2540*/  LEA RZ, P3, R8, R28, 0x5 ;  /* 0x0000001c08ff7211 */ /* 0x004fce00078628ff */
[----:B------:R-:W2:Y:S01]  /*2550*/  LDC R10, c[0x0][0x268] ;  /* 0x00009a00ff0a7b82 */ /* 0x000ea20000000800 */
[----:B---3--:R-:W-:-:S07]  /*2560*/  LEA RZ, P5, R6, R28, 0x7 ;  /* 0x0000001c06ff7211 */ /* 0x008fce00078a38ff */
[----:B------:R-:W3:Y:S01]  /*2570*/  LDC R0, c[0x0][0x268] ;  /* 0x00009a00ff007b82 */ /* 0x000ee20000000800 */
[----:B-1----:R-:W-:-:S07]  /*2580*/  LEA RZ, P6, R13, R28, 0x2 ;  /* 0x0000001c0dff7211 */ /* 0x002fce00078c10ff */
[----:B------:R-:W1:Y:S01]  /*2590*/  LDC R9, c[0x0][0x268] ;  /* 0x00009a00ff097b82 */ /* 0x000e620000000800 */
[----:B------:R-:W-:-:S07]  /*25a0*/  LEA.HI.X.SX32 R25, R16, R14, 0x1, P1 ;  /* 0x0000000e10197211 */ /* 0x000fce00008f0eff */
[----:B------:R-:W1:Y:S01]  /*25b0*/  LDC R8, c[0x0][0x268] ;  /* 0x00009a00ff087b82 */ /* 0x000e620000000800 */
[----:B----4-:R-:W-:-:S07]  /*25c0*/  LEA RZ, P1, R12, R28, 0x3 ;  /* 0x0000001c0cff7211 */ /* 0x010fce00078218ff */
[----:B------:R-:W4:Y:S08]  /*25d0*/  LDC R6, c[0x0][0x268] ;  /* 0x00009a00ff067b82 */ /* 0x000f300000000800 */
[----:B------:R-:W4:Y:S01]  /*25e0*/  LDC R13, c[0x0][0x268] ;  /* 0x00009a00ff0d7b82 */ /* 0x000f220000000800 */
[----:B0-----:R-:W-:Y:S02]  /*25f0*/  LEA RZ, P0, R11, R28, 0x4 ;  /* 0x0000001c0bff7211 */ /* 0x001fe400078020ff */
[----:B------:R-:W-:-:S05]  /*2600*/  SHF.L.U32 R5, R19, 0x1, RZ ;  /* 0x0000000113057819 */ /* 0x000fca00000006ff */
[----:B------:R-:W0:Y:S01]  /*2610*/  LDC R12, c[0x0][0x268] ;  /* 0x00009a00ff0c7b82 */ /* 0x000e220000000800 */
[----:B------:R-:W-:Y:S01]  /*2620*/  LEA RZ, P2, R7, R28, 0x6 ;  /* 0x0000001c07ff7211 */ /* 0x000fe200078430ff */
[----:B------:R-:W-:Y:S01]  /*2630*/  STL.64 [R1+0x1d0], R28 ;  /* 0x0001d01c01007387 */ /* 0x000fe20000100a00 */
[----:B------:R-:W-:Y:S02]  /*2640*/  IMAD R4, R4, 0x102, RZ ;  /* 0x0000010204047824 */ /* 0x000fe400078e02ff */
[----:B------:R-:W-:-:S03]  /*2650*/  IMAD.SHL.U32 R18, R18, 0x8, RZ ;  /* 0x0000000812127824 */ /* 0x000fc600078e00ff */
[----:B------:R-:W0:Y:S01]  /*2660*/  LDC R2, c[0x0][0x268] ;  /* 0x00009a00ff027b82 */ /* 0x000e220000000800 */
[----:B------:R3:W-:Y:S01]  /*2670*/  STL.64 [R1+0x2a8], R24 ;  /* 0x0002a81801007387 */ /* 0x0007e20000100a00 */
[----:B--2---:R-:W-:-:S06]  /*2680*/  IMAD R10, R10, 0x106, RZ ;  /* 0x000001060a0a7824 */ /* 0x004fcc00078e02ff */
[----:B------:R-:W2:Y:S01]  /*2690*/  LDC R11, c[0x0][0x268] ;  /* 0x00009a00ff0b7b82 */ /* 0x000ea20000000800 */
[C---:B------:R-:W-:Y:S02]  /*26a0*/  LEA.HI.X.SX32 R17, R5.reuse, R29, 0x1, P6 ;  /* 0x0000001d05117211 */ /* 0x040fe400030f0eff */
[----:B---3--:R-:W-:-:S05]  /*26b0*/  IADD3 R24, P4, R5, R28, RZ ;  /* 0x0000001c05187210 */ /* 0x008fca0007f9e0ff */
[----:B------:R-:W3:Y:S01]  /*26c0*/  LDC R7, c[0x0][0x268] ;  /* 0x00009a00ff077b82 */ /* 0x000ee20000000800 */
[-C--:B------:R-:W-:Y:S02]  /*26d0*/  LEA.HI.X.SX32 R25, R0, R29.reuse, 0x1, P4 ;  /* 0x0000001d00197211 */ /* 0x080fe400020f0eff */
[-C--:B------:R-:W-:Y:S02]  /*26e0*/  IADD3 RZ, P6, R4, R28.reuse, RZ ;  /* 0x0000001c04ff7210 */ /* 0x080fe40007fde0ff */
[----:B------:R-:W-:Y:S02]  /*26f0*/  LEA.HI.X.SX32 R15, R18, R29, 0x1, P0 ;  /* 0x0000001d120f7211 */ /* 0x000fe400000f0eff */
[----:B------:R-:W-:Y:S01]  /*2700*/  IADD3 RZ, P0, R10, R28, RZ ;  /* 0x0000001c0aff7210 */ /* 0x000fe20007f1e0ff */
[----:B------:R-:W2:Y:S01]  /*2710*/  LDC R4, c[0x0][0x268] ;  /* 0x00009a00ff047b82 */ /* 0x000ea20000000800 */
[----:B------:R-:W-:Y:S01]  /*2720*/  SHF.L.U32 R0, R19, 0x2, RZ ;  /* 0x0000000213007819 */ /* 0x000fe200000006ff */
[----:B-1----:R-:W-:Y:S01]  /*2730*/  IMAD R9, R9, 0x104, RZ ;  /* 0x0000010409097824 */ /* 0x002fe200078e02ff */
[----:B------:R-:W-:Y:S01]  /*2740*/  SHF.L.U32 R8, R8, 0x4, RZ ;  /* 0x0000000408087819 */ /* 0x000fe200000006ff */
[----:B------:R-:W-:Y:S01]  /*2750*/  STL.64 [R1+0xd80], R24 ;  /* 0x000d801801007387 */ /* 0x000fe20000100a00 */
[----:B----4-:R-:W-:-:S03]  /*2760*/  SHF.L.U32 R6, R6, 0x5, RZ ;  /* 0x0000000506067819 */ /* 0x010fc600000006ff */
[----:B------:R-:W1:Y:S01]  /*2770*/  LDC R10, c[0x0][0x268] ;  /* 0x00009a00ff0a7b82 */ /* 0x000e620000000800 */
[-C--:B------:R-:W-:Y:S01]  /*2780*/  LEA.HI.X.SX32 R5, R0, R29.reuse, 0x1, P1 ;  /* 0x0000001d00057211 */ /* 0x080fe200008f0eff */
[----:B------:R4:W-:Y:S01]  /*2790*/  STL [R1+0x66c], R17 ;  /* 0x00066c1101007387 */ /* 0x0009e20000100800 */
[----:B------:R-:W-:Y:S01]  /*27a0*/  IADD3 RZ, P1, R9, R28, RZ ;  /* 0x0000001c09ff7210 */ /* 0x000fe20007f3e0ff */
[----:B------:R-:W-:Y:S01]  /*27b0*/  IMAD R0, R13, 0x10c, RZ ;  /* 0x0000010c0d007824 */ /* 0x000fe200078e02ff */
[----:B------:R-:W-:-:S03]  /*27c0*/  LEA.HI.X.SX32 R19, R8, R29, 0x1, P3 ;  /* 0x0000001d08137211 */ /* 0x000fc600018f0eff */
[----:B------:R-:W1:Y:S01]  /*27d0*/  LDC R14, c[0x0][0x268] ;  /* 0x00009a00ff0e7b82 */ /* 0x000e620000000800 */
[----:B------:R-:W-:Y:S01]  /*27e0*/  LEA.HI.X.SX32 R13, R6, R29, 0x1, P2 ;  /* 0x0000001d060d7211 */ /* 0x000fe200010f0eff */
[----:B------:R0:W-:Y:S06]  /*27f0*/  STL [R1+0x664], R5 ;  /* 0x0006640501007387 */ /* 0x0001ec0000100800 */
[----:B------:R-:W1:Y:S01]  /*2800*/  LDC R16, c[0x0][0x268] ;  /* 0x00009a00ff107b82 */ /* 0x000e620000000800 */
[----:B------:R-:W-:Y:S07]  /*2810*/  STL [R1+0x65c], R15 ;  /* 0x00065c0f01007387 */ /* 0x000fee0000100800 */
[----:B----4-:R-:W4:Y:S01]  /*2820*/  LDC R17, c[0x0][0x268] ;  /* 0x00009a00ff117b82 */ /* 0x010f220000000800 */
[----:B0-----:R-:W-:Y:S01]  /*2830*/  IMAD R5, R12, 0x10a, RZ ;  /* 0x0000010a0c057824 */ /* 0x001fe200078e02ff */
[----:B------:R-:W-:Y:S06]  /*2840*/  STL [R1+0x654], R19 ;  /* 0x0006541301007387 */ /* 0x000fec0000100800 */
[----:B------:R-:W0:Y:S01]  /*2850*/  LDC R9, c[0x0][0x268] ;  /* 0x00009a00ff097b82 */ /* 0x000e220000000800 */
[----:B------:R2:W-:Y:S01]  /*2860*/  STL [R1+0x64c], R13 ;  /* 0x00064c0d01007387 */ /* 0x0005e20000100800 */
[----:B------:R-:W-:Y:S01]  /*2870*/  LEA RZ, P4, R2, R28, 0x8 ;  /* 0x0000001c02ff7211 */ /* 0x000fe200078840ff */
[----:B---3--:R-:W-:Y:S01]  /*2880*/  IMAD R7, R7, 0x108, RZ ;  /* 0x0000010807077824 */ /* 0x008fe200078e02ff */
[----:B--2---:R-:W-:-:S04]  /*2890*/  SHF.L.U32 R2, R11, 0x6, RZ ;  /* 0x000000060b027819 */ /* 0x004fc800000006ff */
[----:B------:R-:W2:Y:S08]  /*28a0*/  LDC R8, c[0x0][0x268] ;  /* 0x00009a00ff087b82 */ /* 0x000eb00000000800 */
[----:B------:R-:W3:Y:S08]  /*28b0*/  LDC R12, c[0x0][0x268] ;  /* 0x00009a00ff0c7b82 */ /* 0x000ef00000000800 */
[----:B------:R-:W2:Y:S01]  /*28c0*/  LDC R13, c[0x0][0x268] ;  /* 0x00009a00ff0d7b82 */ /* 0x000ea20000000800 */
[----:B------:R-:W-:-:S07]  /*28d0*/  IADD3 RZ, P3, R7, R28, RZ ;  /* 0x0000001c07ff7210 */ /* 0x000fce0007f7e0ff */
[----:B------:R-:W2:Y:S01]  /*28e0*/  LDC R11, c[0x0][0x268] ;  /* 0x00009a00ff0b7b82 */ /* 0x000ea20000000800 */
[-C--:B------:R-:W-:Y:S01]  /*28f0*/  LEA.HI.X.SX32 R7, R2, R29.reuse, 0x1, P5 ;  /* 0x0000001d02077211 */ /* 0x080fe200028f0eff */
[----:B------:R-:W-:Y:S01]  /*2900*/  IMAD.SHL.U32 R4, R4, 0x80, RZ ;  /* 0x0000008004047824 */ /* 0x000fe200078e00ff */
[-C--:B------:R-:W-:Y:S01]  /*2910*/  IADD3 RZ, P5, R0, R28.reuse, RZ ;  /* 0x0000001c00ff7210 */ /* 0x080fe20007fbe0ff */
[----:B-1----:R-:W-:Y:S01]  /*2920*/  IMAD R0, R10, 0x82, RZ ;  /* 0x000000820a007824 */ /* 0x002fe200078e02ff */
[-C--:B------:R-:W-:Y:S01]  /*2930*/  IADD3 RZ, P2, R5, R28.reuse, RZ ;  /* 0x0000001c05ff7210 */ /* 0x080fe20007f5e0ff */
[----:B------:R1:W-:Y:S01]  /*2940*/  STL [R1+0x644], R7 ;  /* 0x0006440701007387 */ /* 0x0003e20000100800 */
[----:B------:R-:W-:Y:S01]  /*2950*/  IMAD R6, R16, 0x10e, RZ ;  /* 0x0000010e10067824 */ /* 0x000fe200078e02ff */
[----:B------:R-:W-:Y:S01]  /*2960*/  LEA.HI.X.SX32 R23, R4, R29, 0x1, P4 ;  /* 0x0000001d04177211 */ /* 0x000fe200020f0eff */
[----:B----4-:R-:W-:Y:S01]  /*2970*/  IMAD R5, R17, 0x110, RZ ;  /* 0x0000011011057824 */ /* 0x010fe200078e02ff */
[----:B------:R-:W-:Y:S01]  /*2980*/  IADD3 R16, P4, R0, R28, RZ ;  /* 0x0000001c00107210 */ /* 0x000fe20007f9e0ff */
[----:B0-----:R-:W-:Y:S01]  /*2990*/  IMAD R2, R9, 0x81, RZ ;  /* 0x0000008109027824 */ /* 0x001fe200078e02ff */
[----:B------:R-:W0:Y:S01]  /*29a0*/  LDC R18, c[0x0][0x268] ;  /* 0x00009a00ff127b82 */ /* 0x000e220000000800 */
[----:B-1----:R-:W-:-:S03]  /*29b0*/  IMAD R7, R14, 0x41, RZ ;  /* 0x000000410e077824 */ /* 0x002fc600078e02ff */
[-C--:B------:R-:W-:Y:S01]  /*29c0*/  LEA.HI.X.SX32 R21, R2, R29.reuse, 0x1, P6 ;  /* 0x0000001d02157211 */ /* 0x080fe200030f0eff */
[----:B---3--:R-:W-:Y:S01]  /*29d0*/  IMAD R4, R12, 0x42, RZ ;  /* 0x000000420c047824 */ /* 0x008fe200078e02ff */
[-C--:B------:R-:W-:Y:S01]  /*29e0*/  LEA.HI.X.SX32 R27, R0, R29.reuse, 0x1, P1 ;  /* 0x0000001d001b7211 */ /* 0x080fe200008f0eff */
[----:B------:R-:W-:Y:S01]  /*29f0*/  STL [R1+0x63c], R23 ;  /* 0x00063c1701007387 */ /* 0x000fe20000100800 */
[-C--:B------:R-:W-:Y:S01]  /*2a00*/  LEA.HI.X.SX32 R17, R7, R29.reuse, 0x1, P4 ;  /* 0x0000001d07117211 */ /* 0x080fe200020f0eff */
[----:B------:R-:W1:Y:S01]  /*2a10*/  LDC R9, c[0x0][0x268] ;  /* 0x00009a00ff097b82 */ /* 0x000e620000000800 */
[-C--:B------:R-:W-:Y:S01]  /*2a20*/  IADD3 RZ, P4, R5, R28.reuse, RZ ;  /* 0x0000001c05ff7210 */ /* 0x080fe20007f9e0ff */
[----:B--2---:R-:W-:Y:S02]  /*2a30*/  IMAD R5, R8, 0x83, RZ ;  /* 0x0000008308057824 */ /* 0x004fe400078e02ff */
[----:B------:R-:W-:Y:S02]  /*2a40*/  IMAD R2, R13, 0x84, RZ ;  /* 0x000000840d027824 */ /* 0x000fe400078e02ff */
[----:B------:R-:W-:Y:S01]  /*2a50*/  IMAD R8, R11, 0x21, RZ ;  /* 0x000000210b087824 */ /* 0x000fe200078e02ff */
[-C--:B------:R-:W-:Y:S01]  /*2a60*/  LEA.HI.X.SX32 R13, R5, R29.reuse, 0x1, P0 ;  /* 0x0000001d050d7211 */ /* 0x080fe200000f0eff */
[----:B------:R-:W-:Y:S01]  /*2a70*/  STL [R1+0x634], R21 ;  /* 0x0006341501007387 */ /* 0x000fe20000100800 */
[----:B------:R-:W-:Y:S01]  /*2a80*/  IADD3 R12, P0, R2, R28, RZ ;  /* 0x0000001c020c7210 */ /* 0x000fe20007f1e0ff */
[----:B------:R-:W2:Y:S02]  /*2a90*/  LDC R15, c[0x0][0x268] ;  /* 0x00009a00ff0f7b82 */ /* 0x000ea40000000800 */
[----:B------:R3:W-:Y:S04]  /*2aa0*/  STL.64 [R1+0xd40], R16 ;  /* 0x000d401001007387 */ /* 0x0007e80000100a00 */
[----:B------:R-:W-:Y:S02]  /*2ab0*/  STL [R1+0x62c], R27 ;  /* 0x00062c1b01007387 */ /* 0x000fe40000100800 */
[----:B------:R-:W4:Y:S02]  /*2ac0*/  LDC R10, c[0x0][0x268] ;  /* 0x00009a00ff0a7b82 */ /* 0x000f240000000800 */
[----:B------:R0:W-:Y:S06]  /*2ad0*/  STL [R1+0x624], R13 ;  /* 0x0006240d01007387 */ /* 0x0001ec0000100800 */
[----:B---3--:R-:W3:Y:S01]  /*2ae0*/  LDC R16, c[0x0][0x268] ;  /* 0x00009a00ff107b82 */ /* 0x008ee20000000800 */
[----:B0-----:R-:W-:-:S07]  /*2af0*/  LEA.HI.X.SX32 R13, R4, R29, 0x1, P0 ;  /* 0x0000001d040d7211 */ /* 0x001fce00000f0eff */
[----:B------:R-:W0:Y:S01]  /*2b00*/  LDC R14, c[0x0][0x268] ;  /* 0x00009a00ff0e7b82 */ /* 0x000e220000000800 */
[----:B------:R-:W-:Y:S01]  /*2b10*/  IADD3 RZ, P6, R6, R28, RZ ;  /* 0x0000001c06ff7210 */ /* 0x000fe20007fde0ff */
[----:B------:R-:W-:-:S06]  /*2b20*/  IMAD R6, R18, 0x114, RZ ;  /* 0x0000011412067824 */ /* 0x000fcc00078e02ff */
[----:B------:R-:W0:Y:S01]  /*2b30*/  LDC R20, c[0x0][0x268] ;  /* 0x00009a00ff147b82 */ /* 0x000e220000000800 */
[----:B-1----:R-:W-:-:S07]  /*2b40*/  IMAD R0, R9, 0x116, RZ ;  /* 0x0000011609007824 */ /* 0x002fce00078e02ff */
[----:B------:R-:W1:Y:S01]  /*2b50*/  LDC R17, c[0x0][0x268] ;  /* 0x00009a00ff117b82 */ /* 0x000e620000000800 */
[----:B------:R-:W-:-:S07]  /*2b60*/  LEA.HI.X.SX32 R5, R2, R29, 0x1, P3 ;  /* 0x0000001d02057211 */ /* 0x000fce00018f0eff */
[----:B------:R-:W4:Y:S08]  /*2b70*/  LDC R19, c[0x0][0x268] ;  /* 0x00009a00ff137b82 */ /* 0x000f300000000800 */
[----:B------:R-:W0:Y:S08]  /*2b80*/  LDC R22, c[0x0][0x268] ;  /* 0x00009a00ff167b82 */ /* 0x000e300000000800 */
[----:B------:R-:W0:Y:S08]  /*2b90*/  LDC R25, c[0x0][0x268] ;  /* 0x00009a00ff197b82 */ /* 0x000e300000000800 */
[----:B------:R-:W0:Y:S01]  /*2ba0*/  LDC R24, c[0x0][0x268] ;  /* 0x00009a00ff187b82 */ /* 0x000e220000000800 */
[----:B-----5:R-:W-:-:S04]  /*2bb0*/  IADD3 R26, P1, R4, R28, RZ ;  /* 0x0000001c041a7210 */ /* 0x020fc80007f3e0ff */
[----:B------:R-:W-:-:S03]  /*2bc0*/  LEA.HI.X.SX32 R27, R8, R29, 0x1, P1 ;  /* 0x0000001d081b7211 */ /* 0x000fc600008f0eff */
[----:B------:R-:W5:Y:S02]  /*2bd0*/  LDC R23, c[0x0][0x268] ;  /* 0x00009a00ff177b82 */ /* 0x000f640000000800 */
[----:B------:R-:W-:Y:S04]  /*2be0*/  STL.64 [R1+0xd60], R26 ;  /* 0x000d601a01007387 */ /* 0x000fe80000100a00 */
[----:B------:R3:W-:Y:S02]  /*2bf0*/  STL.64 [R1+0xd38], R12 ;  /* 0x000d380c01007387 */ /* 0x0007e40000100a00 */
[----:B------:R-:W5:Y:S01]  /*2c00*/  LDC R21, c[0x0][0x268] ;  /* 0x00009a00ff157b82 */ /* 0x000f620000000800 */
[-C--:B------:R-:W-:Y:S01]  /*2c10*/  IADD3 RZ, P0, R6, R28.reuse, RZ ;  /* 0x0000001c06ff7210 */ /* 0x080fe20007f1e0ff */
[----:B--2---:R-:W-:Y:S01]  /*2c20*/  IMAD R7, R15, 0x112, RZ ;  /* 0x000001120f077824 */ /* 0x004fe200078e02ff */
[----:B------:R-:W-:Y:S01]  /*2c30*/  IADD3 RZ, P3, R0, R28, RZ ;  /* 0x0000001c00ff7210 */ /* 0x000fe20007f7e0ff */
[----:B-1----:R-:W-:-:S02]  /*2c40*/  IMAD R8, R17, 0x87, RZ ;  /* 0x0000008711087824 */ /* 0x002fc400078e02ff */
[----:B----4-:R-:W-:Y:S02]  /*2c50*/  IMAD R11, R19, 0x11, RZ ;  /* 0x00000011130b7824 */ /* 0x010fe400078e02ff */
[----:B------:R-:W1:Y:S08]  /*2c60*/  LDC R18, c[0x0][0x268] ;  /* 0x00009a00ff127b82 */ /* 0x000e700000000800 */
[----:B---3--:R-:W2:Y:S08]  /*2c70*/  LDC R12, c[0x0][0x268] ;  /* 0x00009a00ff0c7b82 */ /* 0x008eb00000000800 */
[----:B------:R-:W2:Y:S01]  /*2c80*/  LDC R13, c[0x0][0x268] ;  /* 0x00009a00ff0d7b82 */ /* 0x000ea20000000800 */
[----:B------:R-:W-:Y:S01]  /*2c90*/  IMAD R6, R10, 0x85, RZ ;  /* 0x000000850a067824 */ /* 0x000fe200078e02ff */
[----:B------:R3:W-:Y:S01]  /*2ca0*/  STL [R1+0x61c], R5 ;  /* 0x00061c0501007387 */ /* 0x0007e20000100800 */
[----:B------:R-:W-:Y:S01]  /*2cb0*/  IMAD R0, R16, 0x86, RZ ;  /* 0x0000008610007824 */ /* 0x000fe200078e02ff */
[----:B------:R-:W-:Y:S01]  /*2cc0*/  IADD3 RZ, P1, R7, R28, RZ ;  /* 0x0000001c07ff7210 */ /* 0x000fe20007f3e0ff */
[----:B0-----:R-:W-:-:S02]  /*2cd0*/  IMAD R7, R14, 0x43, RZ ;  /* 0x000000430e077824 */ /* 0x001fc400078e02ff */
[----:B-----5:R-:W-:Y:S01]  /*2ce0*/  IMAD R10, R23, 0x118, RZ ;  /* 0x00000118170a7824 */ /* 0x020fe200078e02ff */
[----:B------:R-:W0:Y:S01]  /*2cf0*/  LDC R15, c[0x0][0x268] ;  /* 0x00009a00ff0f7b82 */ /* 0x000e220000000800 */
[----:B---3--:R-:W-:Y:S02]  /*2d00*/  IMAD R5, R20, 0x22, RZ ;  /* 0x0000002214057824 */ /* 0x008fe400078e02ff */
[----:B------:R-:W-:Y:S02]  /*2d10*/  IMAD R4, R21, 0x44, RZ ;  /* 0x0000004415047824 */ /* 0x000fe400078e02ff */
[----:B------:R-:W-:-:S03]  /*2d20*/  IMAD R2, R22, 0x88, RZ ;  /* 0x0000008816027824 */ /* 0x000fc600078e02ff */
[----:B------:R-:W3:Y:S01]  /*2d30*/  LDC R26, c[0x0][0x268] ;  /* 0x00009a00ff1a7b82 */ /* 0x000ee20000000800 */
[----:B--2---:R2:W-:Y:S01]  /*2d40*/  STL.64 [R1+0x1648], R12 ;  /* 0x0016480c01007387 */ /* 0x0045e20000100a00 */
[----:B------:R-:W-:-:S06]  /*2d50*/  IMAD R9, R24, 0x11a, RZ ;  /* 0x0000011a18097824 */ /* 0x000fcc00078e02ff */
[----:B------:R-:W4:Y:S08]  /*2d60*/  LDC R27, c[0x0][0x268] ;  /* 0x00009a00ff1b7b82 */ /* 0x000f300000000800 */
[----:B------:R-:W5:Y:S01]  /*2d70*/  LDC R19, c[0x0][0x268] ;  /* 0x00009a00ff137b82 */ /* 0x000f620000000800 */
[----:B--2---:R-:W-:Y:S02]  /*2d80*/  LEA.HI.X.SX32 R13, R6, R29, 0x1, P2 ;  /* 0x0000001d060d7211 */ /* 0x004fe400010f0eff */
[----:B------:R-:W-:-:S03]  /*2d90*/  IADD3 R12, P2, R0, R28, RZ ;  /* 0x0000001c000c7210 */ /* 0x000fc60007f5e0ff */
[----:B------:R2:W-:Y:S01]  /*2da0*/  STL [R1+0x614], R13 ;  /* 0x0006140d01007387 */ /* 0x0005e20000100800 */
[-C--:B------:R-:W-:Y:S01]  /*2db0*/  LEA.HI.X.SX32 R23, R0, R29.reuse, 0x1, P5 ;  /* 0x0000001d00177211 */ /* 0x080fe200028f0eff */
[----:B------:R-:W5:Y:S01]  /*2dc0*/  LDC R14, c[0x0][0x268] ;  /* 0x00009a00ff0e7b82 */ /* 0x000f620000000800 */
[----:B--2---:R-:W-:-:S07]  /*2dd0*/  LEA.HI.X.SX32 R13, R7, R29, 0x1, P2 ;  /* 0x0000001d070d7211 */ /* 0x004fce00010f0eff */
[----:B------:R-:W2:Y:S01]  /*2de0*/  LDC R16, c[0x0][0x268] ;  /* 0x00009a00ff107b82 */ /* 0x000ea20000000800 */
[----:B------:R1:W-:Y:S01]  /*2df0*/  STL.64 [R1+0xd30], R12 ;  /* 0x000d300c01007387 */ /* 0x0003e20000100a00 */
[----:B------:R-:W-:-:S03]  /*2e00*/  LEA.HI.X.SX32 R21, R8, R29, 0x1, P6 ;  /* 0x0000001d08157211 */ /* 0x000fc600030f0eff */
[----:B------:R-:W-:Y:S01]  /*2e10*/  STL [R1+0x60c], R23 ;  /* 0x00060c1701007387 */ /* 0x000fe20000100800 */
[----:B------:R-:W-:Y:S01]  /*2e20*/  IMAD R6, R25, 0x11c, RZ ;  /* 0x0000011c19067824 */ /* 0x000fe200078e02ff */
[-C--:B------:R-:W-:Y:S01]  /*2e30*/  IADD3 R22, P5, R4, R28.reuse, RZ ;  /* 0x0000001c04167210 */ /* 0x080fe20007fbe0ff */
[----:B0-----:R-:W-:Y:S01]  /*2e40*/  IMAD R7, R15, 0x45, RZ ;  /* 0x000000450f077824 */ /* 0x001fe200078e02ff */
[-C--:B-1----:R-:W-:Y:S01]  /*2e50*/  IADD3 R12, P2, R5, R28.reuse, RZ ;  /* 0x0000001c050c7210 */ /* 0x082fe20007f5e0ff */
[----:B------:R-:W0:Y:S03]  /*2e60*/  LDC R8, c[0x0][0x268] ;  /* 0x00009a00ff087b82 */ /* 0x000e260000000800 */
[-C--:B------:R-:W-:Y:S01]  /*2e70*/  LEA.HI.X.SX32 R13, R11, R29.reuse, 0x1, P2 ;  /* 0x0000001d0b0d7211 */ /* 0x080fe200010f0eff */
[----:B------:R-:W-:Y:S04]  /*2e80*/  STL [R1+0x604], R21 ;  /* 0x0006041501007387 */ /* 0x000fe80000100800 */
[----:B------:R1:W-:Y:S01]  /*2e90*/  STL.64 [R1+0xd70], R12 ;  /* 0x000d700c01007387 */ /* 0x0003e20000100a00 */
[----:B------:R-:W-:Y:S01]  /*2ea0*/  IADD3 R20, P6, R2, R28, RZ ;  /* 0x0000001c02147210 */ /* 0x000fe20007fde0ff */
[----:B------:R-:W2:Y:S02]  /*2eb0*/  LDC R11, c[0x0][0x268] ;  /* 0x00009a00ff0b7b82 */ /* 0x000ea40000000800 */
[----:B-1----:R-:W5:Y:S01]  /*2ec0*/  LDL.LU.64 R12, [R1+0x1648] ;  /* 0x00164800010c7983 */ /* 0x002f620000300a00 */
[----:B------:R-:W-:-:S02]  /*2ed0*/  LEA.HI.X.SX32 R21, R4, R29, 0x1, P6 ;  /* 0x0000001d04157211 */ /* 0x000fc400030f0eff */
[----:B------:R-:W-:Y:S02]  /*2ee0*/  LEA.HI.X.SX32 R23, R5, R29, 0x1, P5 ;  /* 0x0000001d05177211 */ /* 0x000fe400028f0eff */
[-C--:B------:R-:W-:Y:S01]  /*2ef0*/  IADD3 RZ, P6, R6, R28.reuse, RZ ;  /* 0x0000001c06ff7210 */ /* 0x080fe20007fde0ff */
[----:B------:R-:W-:Y:S01]  /*2f00*/  IMAD R6, R18, 0x11e, RZ ;  /* 0x0000011e12067824 */ /* 0x000fe200078e02ff */
[-C--:B------:R-:W-:Y:S01]  /*2f10*/  IADD3 RZ, P5, R9, R28.reuse, RZ ;  /* 0x0000001c09ff7210 */ /* 0x080fe20007fbe0ff */
[----:B------:R-:W1:Y:S01]  /*2f20*/  LDC R18, c[0x0][0x268] ;  /* 0x00009a00ff127b82 */ /* 0x000e620000000800 */
[----:B------:R-:W-:-:S07]  /*2f30*/  IADD3 RZ, P2, R10, R28, RZ ;  /* 0x0000001c0aff7210 */ /* 0x000fce0007f5e0ff */
[----:B------:R-:W0:Y:S08]  /*2f40*/  LDC R9, c[0x0][0x268] ;  /* 0x00009a00ff097b82 */ /* 0x000e300000000800 */
[----:B------:R-:W2:Y:S01]  /*2f50*/  LDC R10, c[0x0][0x268] ;  /* 0x00009a00ff0a7b82 */ /* 0x000ea20000000800 */
[----:B------:R-:W-:Y:S01]  /*2f60*/  LEA.HI.X.SX32 R17, R2, R29, 0x1, P4 ;  /* 0x0000001d02117211 */ /* 0x000fe200020f0eff */
[----:B---3--:R-:W-:Y:S01]  /*2f70*/  IMAD R5, R26, 0x120, RZ ;  /* 0x000001201a057824 */ /* 0x008fe200078e02ff */
[----:B------:R3:W-:Y:S04]  /*2f80*/  STL.64 [R1+0xd58], R22 ;  /* 0x000d581601007387 */ /* 0x0007e80000100a00 */
[----:B------:R-:W-:Y:S04]  /*2f90*/  STL.64 [R1+0xd28], R20 ;  /* 0x000d281401007387 */ /* 0x000fe80000100a00 */
[----:B------:R3:W-:Y:S01]  /*2fa0*/  STL [R1+0x5fc], R17 ;  /* 0x0005fc1101007387 */ /* 0x0007e20000100800 */
[----:B----4-:R-:W-:Y:S01]  /*2fb0*/  IMAD R2, R27, 0x122, RZ ;  /* 0x000001221b027824 */ /* 0x010fe200078e02ff */
[----:B---3--:R-:W3:Y:S08]  /*2fc0*/  LDC R23, c[0x0][0x268] ;  /* 0x00009a00ff177b82 */ /* 0x008ef00000000800 */
[----:B------:R-:W4:Y:S08]  /*2fd0*/  LDC R17, c[0x0][0x268] ;  /* 0x00009a00ff117b82 */ /* 0x000f300000000800 */
[----:B------:R-:W3:Y:S08]  /*2fe0*/  LDC R20, c[0x0][0x268] ;  /* 0x00009a00ff147b82 */ /* 0x000ef00000000800 */
[----:B------:R-:W3:Y:S08]  /*2ff0*/  LDC R21, c[0x0][0x268] ;  /* 0x00009a00ff157b82 */ /* 0x000ef00000000800 */
[----:B------:R-:W3:Y:S01]  /*3000*/  LDC R22, c[0x0][0x268] ;  /* 0x00009a00ff167b82 */ /* 0x000ee20000000800 */
[----:B-----5:R-:W-:-:S05]  /*3010*/  IMAD R4, R12, 0x89, RZ ;  /* 0x000000890c047824 */ /* 0x020fca00078e02ff */
[----:B------:R-:W-:Y:S02]  /*3020*/  LEA.HI.X.SX32 R15, R4, R29, 0x1, P1 ;  /* 0x0000001d040f7211 */ /* 0x000fe400008f0eff */
[----:B------:R-:W-:Y:S02]  /*3030*/  IADD3 RZ, P1, R6, R28, RZ ;  /* 0x0000001c06ff7210 */ /* 0x000fe40007f3e0ff */
[----:B------:R-:W5:Y:S01]  /*3040*/  LDC R6, c[0x0][0x268] ;  /* 0x00009a00ff067b82 */ /* 0x000f620000000800 */
[----:B------:R-:W-:-:S05]  /*3050*/  IMAD R0, R13, 0x8a, RZ ;  /* 0x0000008a0d007824 */ /* 0x000fca00078e02ff */
[----:B------:R-:W-:Y:S01]  /*3060*/  IADD3 R12, P4, R0, R28, RZ ;  /* 0x0000001c000c7210 */ /* 0x000fe20007f9e0ff */
[----:B0-----:R-:W-:-:S03]  /*3070*/  IMAD R4, R9, 0x8b, RZ ;  /* 0x0000008b09047824 */ /* 0x001fc600078e02ff */
[-C--:B------:R-:W-:Y:S02]  /*3080*/  LEA.HI.X.SX32 R13, R7, R29.reuse, 0x1, P4 ;  /* 0x0000001d070d7211 */ /* 0x080fe400020f0eff */
[-C--:B------:R-:W-:Y:S01]  /*3090*/  IADD3 RZ, P4, R5, R28.reuse, RZ ;  /* 0x0000001c05ff7210 */ /* 0x080fe20007f9e0ff */
[----:B------:R0:W-:Y:S01]  /*30a0*/  STL [R1+0x5f4], R15 ;  /* 0x0005f40f01007387 */ /* 0x0001e20000100800 */
[-C--:B------:R-:W-:Y:S01]  /*30b0*/  LEA.HI.X.SX32 R5, R0, R29.reuse, 0x1, P0 ;  /* 0x0000001d00057211 */ /* 0x080fe200000f0eff */
[----:B--2---:R-:W-:Y:S01]  /*30c0*/  IMAD R0, R10, 0x46, RZ ;  /* 0x000000460a007824 */ /* 0x004fe200078e02ff */
[----:B------:R-:W-:Y:S01]  /*30d0*/  LEA.HI.X.SX32 R9, R4, R29, 0x1, P3 ;  /* 0x0000001d04097211 */ /* 0x000fe200018f0eff */
[----:B------:R-:W-:Y:S01]  /*30e0*/  STL.64 [R1+0xd20], R12 ;  /* 0x000d200c01007387 */ /* 0x000fe20000100a00 */
[----:B------:R-:W-:Y:S01]  /*30f0*/  IADD3 RZ, P0, R2, R28, RZ ;  /* 0x0000001c02ff7210 */ /* 0x000fe20007f1e0ff */
[----:B------:R-:W2:Y:S02]  /*3100*/  LDC R7, c[0x0][0x268] ;  /* 0x00009a00ff077b82 */ /* 0x000ea40000000800 */
[----:B------:R5:W-:Y:S04]  /*3110*/  STL [R1+0x5ec], R5 ;  /* 0x0005ec0501007387 */ /* 0x000be80000100800 */
[----:B-1----:R1:W-:Y:S02]  /*3120*/  STL.64 [R1+0x1640], R18 ;  /* 0x0016401201007387 */ /* 0x0023e40000100a00 */
[----:B0-----:R-:W0:Y:S01]  /*3130*/  LDC R15, c[0x0][0x268] ;  /* 0x00009a00ff0f7b82 */ /* 0x001e220000000800 */
[----:B-----5:R-:W-:-:S07]  /*3140*/  IMAD R5, R6, 0x23, RZ ;  /* 0x0000002306057824 */ /* 0x020fce00078e02ff */
[----:B------:R-:W5:Y:S01]  /*3150*/  LDC R12, c[0x0][0x268] ;  /* 0x00009a00ff0c7b82 */ /* 0x000f620000000800 */
[----:B-1----:R-:W-:Y:S01]  /*3160*/  IADD3 R18, P3, R0, R28, RZ ;  /* 0x0000001c00127210 */ /* 0x002fe20007f7e0ff */
[----:B------:R-:W-:-:S03]  /*3170*/  IMAD R2, R8, 0x8c, RZ ;  /* 0x0000008c08027824 */ /* 0x000fc600078e02ff */
[----:B------:R-:W-:Y:S01]  /*3180*/  LEA.HI.X.SX32 R19, R5, R29, 0x1, P3 ;  /* 0x0000001d05137211 */ /* 0x000fe200018f0eff */
[----:B------:R-:W-:Y:S02]  /*3190*/  STL [R1+0x5e4], R9 ;  /* 0x0005e40901007387 */ /* 0x000fe40000100800 */
[----:B------:R-:W1:Y:S02]  /*31a0*/  LDC R13, c[0x0][0x268] ;  /* 0x00009a00ff0d7b82 */ /* 0x000e640000000800 */
[----:B------:R4:W-:Y:S06]  /*31b0*/  STL.64 [R1+0xd50], R18 ;  /* 0x000d501201007387 */ /* 0x0009ec0000100a00 */
[----:B------:R-:W3:Y:S01]  /*31c0*/  LDC R10, c[0x0][0x268] ;  /* 0x00009a00ff0a7b82 */ /* 0x000ee20000000800 */
[----:B----4-:R-:W-:-:S04]  /*31d0*/  IADD3 R18, P3, R2, R28, RZ ;  /* 0x0000001c02127210 */ /* 0x010fc80007f7e0ff */
[----:B------:R-:W-:-:S05]  /*31e0*/  LEA.HI.X.SX32 R19, R0, R29, 0x1, P3 ;  /* 0x0000001d00137211 */ /* 0x000fca00018f0eff */
[----:B------:R4:W-:Y:S04]  /*31f0*/  STL.64 [R1+0xd18], R18 ;  /* 0x000d181201007387 */ /* 0x0009e80000100a00 */
[----:B----4-:R-:W4:Y:S01]  /*3200*/  LDL.LU.64 R18, [R1+0x1640] ;  /* 0x0016400001127983 */ /* 0x010f220000300a00 */
[----:B-----5:R-:W-:Y:S02]  /*3210*/  IMAD R4, R12, 0x8e, RZ ;  /* 0x0000008e0c047824 */ /* 0x020fe400078e02ff */
[----:B--2---:R-:W-:Y:S02]  /*3220*/  IMAD R6, R7, 0x8d, RZ ;  /* 0x0000008d07067824 */ /* 0x004fe400078e02ff */
[----:B------:R-:W-:Y:S02]  /*3230*/  IMAD R9, R11, 0x47, RZ ;  /* 0x000000470b097824 */ /* 0x000fe400078e02ff */
[----:B------:R-:W-:Y:S01]  /*3240*/  IMAD R8, R14, 0x126, RZ ;  /* 0x000001260e087824 */ /* 0x000fe200078e02ff */
[----:B------:R-:W-:Y:S01]  /*3250*/  IADD3 R14, P3, R4, R28, RZ ;  /* 0x0000001c040e7210 */ /* 0x000fe20007f7e0ff */
[----:B0-----:R-:W-:Y:S01]  /*3260*/  IMAD R7, R15, 0x128, RZ ;  /* 0x000001280f077824 */ /* 0x001fe200078e02ff */
[----:B------:R-:W-:-:S02]  /*3270*/  LEA.HI.X.SX32 R27, R2, R29, 0x1, P2 ;  /* 0x0000001d021b7211 */ /* 0x000fc400010f0eff */
[-C--:B------:R-:W-:Y:S02]  /*3280*/  LEA.HI.X.SX32 R25, R6, R29.reuse, 0x1, P5 ;  /* 0x0000001d06197211 */ /* 0x080fe400028f0eff */
[-C--:B------:R-:W-:Y:S02]  /*3290*/  LEA.HI.X.SX32 R15, R9, R29.reuse, 0x1, P3 ;  /* 0x0000001d090f7211 */ /* 0x080fe400018f0eff */
[-C--:B------:R-:W-:Y:S01]  /*32a0*/  IADD3 RZ, P3, R7, R28.reuse, RZ ;  /* 0x0000001c07ff7210 */ /* 0x080fe20007f7e0ff */
[----:B------:R-:W-:Y:S01]  /*32b0*/  IMAD R7, R16, 0x8f, RZ ;  /* 0x0000008f10077824 */ /* 0x000fe200078e02ff */
[----:B------:R-:W-:Y:S01]  /*32c0*/  STL [R1+0x5dc], R27 ;  /* 0x0005dc1b01007387 */ /* 0x000fe20000100800 */
[----:B-1----:R-:W-:Y:S01]  /*32d0*/  IMAD R5, R13, 0x124, RZ ;  /* 0x000001240d057824 */ /* 0x002fe200078e02ff */
[----:B------:R-:W-:Y:S01]  /*32e0*/  IADD3 RZ, P5, R8, R28, RZ ;  /* 0x0000001c08ff7210 */ /* 0x000fe20007fbe0ff */
[----:B------:R-:W-:Y:S01]  /*32f0*/  IMAD R8, R17, 0x9, RZ ;  /* 0x0000000911087824 */ /* 0x000fe200078e02ff */
[----:B------:R-:W-:Y:S01]  /*3300*/  STL [R1+0x5d4], R25 ;  /* 0x0005d41901007387 */ /* 0x000fe20000100800 */
[----:B------:R-:W-:-:S02]  /*3310*/  LEA.HI.X.SX32 R13, R4, R29, 0x1, P6 ;  /* 0x0000001d040d7211 */ /* 0x000fc400030f0eff */
[----:B------:R-:W-:Y:S01]  /*3320*/  LEA.HI.X.SX32 R17, R7, R29, 0x1, P1 ;  /* 0x0000001d07117211 */ /* 0x000fe200008f0eff */
[----:B------:R-:W-:Y:S01]  /*3330*/  STL.64 [R1+0xd10], R14 ;  /* 0x000d100e01007387 */ /* 0x000fe20000100a00 */
[----:B------:R-:W-:Y:S01]  /*3340*/  IADD3 RZ, P2, R5, R28, RZ ;  /* 0x0000001c05ff7210 */ /* 0x000fe20007f5e0ff */
[----:B---3--:R-:W-:Y:S02]  /*3350*/  IMAD R5, R20, 0x48, RZ ;  /* 0x0000004814057824 */ /* 0x008fe400078e02ff */
[----:B------:R-:W-:Y:S01]  /*3360*/  STL [R1+0x5cc], R13 ;  /* 0x0005cc0d01007387 */ /* 0x000fe20000100800 */
[----:B------:R-:W-:-:S03]  /*3370*/  IMAD R2, R21, 0x90, RZ ;  /* 0x0000009015027824 */ /* 0x000fc600078e02ff */
[----:B------:R0:W-:Y:S01]  /*3380*/  STL [R1+0x5c4], R17 ;  /* 0x0005c41101007387 */ /* 0x0001e20000100800 */
[----:B------:R-:W-:Y:S02]  /*3390*/  IMAD R4, R23, 0x12c, RZ ;  /* 0x0000012c17047824 */ /* 0x000fe400078e02ff */
[----:B------:R-:W-:Y:S02]  /*33a0*/  IMAD R9, R22, 0x12a, RZ ;  /* 0x0000012a16097824 */ /* 0x000fe400078e02ff */
[C---:B------:R-:W-:Y:S02]  /*33b0*/  IMAD R7, R3.reuse, 0x5, RZ ;  /* 0x0000000503077824 */ /* 0x040fe400078e02ff */
[C---:B------:R-:W-:Y:S02]  /*33c0*/  IMAD R11, R3.reuse, 0x9, RZ ;  /* 0x00000009030b7824 */ /* 0x040fe400078e02ff */
[C---:B------:R-:W-:Y:S02]  /*33d0*/  IMAD R16, R3.reuse, 0xe, RZ ;  /* 0x0000000e03107824 */ /* 0x040fe400078e02ff */
[----:B0-----:R-:W-:-:S02]  /*33e0*/  IMAD R17, R3, 0xf, RZ ;  /* 0x0000000f03117824 */ /* 0x001fc400078e02ff */
[C---:B------:R-:W-:Y:S02]  /*33f0*/  IMAD R20, R3.reuse, 0x12, RZ ;  /* 0x0000001203147824 */ /* 0x040fe400078e02ff */
[C---:B------:R-:W-:Y:S02]  /*3400*/  IMAD R21, R3.reuse, 0x13, RZ ;  /* 0x0000001303157824 */ /* 0x040fe400078e02ff */
[C---:B------:R-:W-:Y:S02]  /*3410*/  IMAD R22, R3.reuse, 0x14, RZ ;  /* 0x0000001403167824 */ /* 0x040fe400078e02ff */
[C---:B------:R-:W-:Y:S02]  /*3420*/  IMAD R23, R3.reuse, 0x15, RZ ;  /* 0x0000001503177824 */ /* 0x040fe400078e02ff */
[C---:B------:R-:W-:Y:S02]  /*3430*/  IMAD R24, R3.reuse, 0x16, RZ ;  /* 0x0000001603187824 */ /* 0x040fe400078e02ff */
[----:B------:R-:W-:-:S02]  /*3440*/  IMAD R25, R3, 0x17, RZ ;  /* 0x0000001703197824 */ /* 0x000fc400078e02ff */
[C---:B------:R-:W-:Y:S02]  /*3450*/  IMAD R26, R3.reuse, 0x18, RZ ;  /* 0x00000018031a7824 */ /* 0x040fe400078e02ff */
[----:B------:R-:W-:Y:S02]  /*3460*/  IMAD R27, R3, 0x19, RZ ;  /* 0x00000019031b7824 */ /* 0x000fe400078e02ff */
[----:B----4-:R-:W-:Y:S02]  /*3470*/  IMAD R0, R18, 0x12, RZ ;  /* 0x0000001212007824 */ /* 0x010fe400078e02ff */
[----:B------:R-:W-:-:S03]  /*3480*/  IMAD R6, R19, 0x24, RZ ;  /* 0x0000002413067824 */ /* 0x000fc600078e02ff */
[-C--:B------:R-:W-:Y:S02]  /*3490*/  IADD3 R14, P6, R0, R28.reuse, RZ ;  /* 0x0000001c000e7210 */ /* 0x080fe40007fde0ff */
[----:B------:R-:W-:Y:S02]  /*34a0*/  IADD3 R12, P1, R6, R28, RZ ;  /* 0x0000001c060c7210 */ /* 0x000fe40007f3e0ff */
[-C--:B------:R-:W-:Y:S02]  /*34b0*/  LEA.HI.X.SX32 R15, R8, R29.reuse, 0x1, P6 ;  /* 0x0000001d080f7211 */ /* 0x080fe400030f0eff */
[----:B------:R-:W-:-:S03]  /*34c0*/  LEA.HI.X.SX32 R13, R0, R29, 0x1, P1 ;  /* 0x0000001d000d7211 */ /* 0x000fc600008f0eff */
[----:B------:R0:W-:Y:S04]  /*34d0*/  STL.64 [R1+0xd78], R14 ;  /* 0x000d780e01007387 */ /* 0x0001e80000100a00 */
[----:B------:R1:W-:Y:S01]  /*34e0*/  STL.64 [R1+0xd68], R12 ;  /* 0x000d680c01007387 */ /* 0x0003e20000100a00 */
[CC--:B0-----:R-:W-:Y:S02]  /*34f0*/  IADD3 R14, P6, R5.reuse, R28.reuse, RZ ;  /* 0x0000001c050e7210 */ /* 0x0c1fe40007fde0ff */
[-C--:B-1----:R-:W-:Y:S02]  /*3500*/  IADD3 R12, P1, R2, R28.reuse, RZ ;  /* 0x0000001c020c7210 */ /* 0x082fe40007f3e0ff */
[-C--:B------:R-:W-:Y:S02]  /*3510*/  LEA.HI.X.SX32 R15, R6, R29.reuse, 0x1, P6 ;  /* 0x0000001d060f7211 */ /* 0x080fe400030f0eff */
[-C--:B------:R-:W-:Y:S01]  /*3520*/  LEA.HI.X.SX32 R13, R5, R29.reuse, 0x1, P1 ;  /* 0x0000001d050d7211 */ /* 0x080fe200008f0eff */
[----:B------:R-:W-:Y:S01]  /*3530*/  IMAD R6, R3, 0x7f, RZ ;  /* 0x0000007f03067824 */ /* 0x000fe200078e02ff */
[----:B------:R-:W-:Y:S01]  /*3540*/  LEA.HI.X.SX32 R5, R2, R29, 0x1, P4 ;  /* 0x0000001d02057211 */ /* 0x000fe200020f0eff */
[----:B------:R-:W-:Y:S01]  /*3550*/  STL.64 [R1+0xd48], R14 ;  /* 0x000d480e01007387 */ /* 0x000fe20000100a00 */
[-C--:B------:R-:W-:Y:S01]  /*3560*/  IADD3 RZ, P1, R4, R28.reuse, RZ ;  /* 0x0000001c04ff7210 */ /* 0x080fe20007f3e0ff */
[----:B------:R-:W-:Y:S01]  /*3570*/  IMAD R0, R10, 0x12e, RZ ;  /* 0x0000012e0a007824 */ /* 0x000fe200078e02ff */
[----:B------:R-:W-:Y:S01]  /*3580*/  IADD3 RZ, P6, R9, R28, RZ ;  /* 0x0000001c09ff7210 */ /* 0x000fe20007fde0ff */
[----:B------:R-:W-:Y:S01]  /*3590*/  STL.64 [R1+0xd08], R12 ;  /* 0x000d080c01007387 */ /* 0x000fe20000100a00 */
[C---:B------:R-:W-:Y:S01]  /*35a0*/  SHF.L.U32 R4, R3.reuse, 0x1, RZ ;  /* 0x0000000103047819 */ /* 0x040fe200000006ff */
[C---:B------:R-:W-:Y:S01]  /*35b0*/  IMAD R8, R3.reuse, 0x6, RZ ;  /* 0x0000000603087824 */ /* 0x040fe200078e02ff */
[----:B------:R-:W0:Y:S01]  /*35c0*/  LDC R2, c[0x0][0x268] ;  /* 0x00009a00ff027b82 */ /* 0x000e220000000800 */
[----:B------:R1:W-:Y:S01]  /*35d0*/  STL [R1+0x5bc], R5 ;  /* 0x0005bc0501007387 */ /* 0x0003e20000100800 */
[----:B------:R-:W-:-:S03]  /*35e0*/  IMAD R9, R3, 0x7, RZ ;  /* 0x0000000703097824 */ /* 0x000fc600078e02ff */
[----:B------:R2:W-:Y:S01]  /*35f0*/  STL [R1+0x188], R6 ;  /* 0x0001880601007387 */ /* 0x0005e20000100800 */
[C---:B------:R-:W-:Y:S01]  /*3600*/  SHF.L.U32 R10, R3.reuse, 0x3, RZ ;  /* 0x00000003030a7819 */ /* 0x040fe200000006ff */
[C---:B-1----:R-:W-:Y:S01]  /*3610*/  IMAD R5, R3.reuse, 0x3, RZ ;  /* 0x0000000303057824 */ /* 0x042fe200078e02ff */
[C---:B--2---:R-:W-:Y:S01]  /*3620*/  SHF.L.U32 R6, R3.reuse, 0x2, RZ ;  /* 0x0000000203067819 */ /* 0x044fe200000006ff */
[----:B------:R-:W-:-:S03]  /*3630*/  IMAD R12, R3, 0xa, RZ ;  /* 0x0000000a030c7824 */ /* 0x000fc600078e02ff */
[----:B------:R1:W-:Y:S01]  /*3640*/  STL.64 [R1+0x1590], R4 ;  /* 0x0015900401007387 */ /* 0x0003e20000100a00 */
[C---:B------:R-:W-:Y:S02]  /*3650*/  IMAD R13, R3.reuse, 0xb, RZ ;  /* 0x0000000b030d7824 */ /* 0x040fe400078e02ff */
[C---:B------:R-:W-:Y:S01]  /*3660*/  IMAD R14, R3.reuse, 0xc, RZ ;  /* 0x0000000c030e7824 */ /* 0x040fe200078e02ff */
[----:B------:R-:W-:Y:S01]  /*3670*/  STL.64 [R1+0x1588], R6 ;  /* 0x0015880601007387 */ /* 0x000fe20000100a00 */
[C---:B------:R-:W-:Y:S02]  /*3680*/  IMAD R15, R3.reuse, 0xd, RZ ;  /* 0x0000000d030f7824 */ /* 0x040fe400078e02ff */
[C---:B------:R-:W-:Y:S01]  /*3690*/  IMAD.SHL.U32 R18, R3.reuse, 0x10, RZ ;  /* 0x0000001003127824 */ /* 0x040fe200078e00ff */
[----:B------:R-:W-:Y:S01]  /*36a0*/  STL.64 [R1+0x1598], R8 ;  /* 0x0015980801007387 */ /* 0x000fe20000100a00 */
[----:B------:R-:W-:-:S03]  /*36b0*/  IMAD R19, R3, 0x11, RZ ;  /* 0x0000001103137824 */ /* 0x000fc600078e02ff */
[----:B------:R2:W-:Y:S01]  /*36c0*/  STL.64 [R1+0x1580], R10 ;  /* 0x0015800a01007387 */ /* 0x0005e20000100a00 */
[----:B------:R-:W-:-:S03]  /*36d0*/  IADD3 RZ, P4, R0, R28, RZ ;  /* 0x0000001c00ff7210 */ /* 0x000fc60007f9e0ff */
[----:B------:R3:W-:Y:S01]  /*36e0*/  STL.64 [R1+0x1578], R12 ;  /* 0x0015780c01007387 */ /* 0x0007e20000100a00 */
[C---:B------:R-:W-:Y:S01]  /*36f0*/  IMAD R28, R3.reuse, 0x1a, RZ ;  /* 0x0000001a031c7824 */ /* 0x040fe200078e02ff */
[----:B------:R-:W4:Y:S02]  /*3700*/  LDC R0, c[0x0][0x268] ;  /* 0x00009a00ff007b82 */ /* 0x000f240000000800 */
[----:B------:R-:W-:Y:S01]  /*3710*/  STL.64 [R1+0x15a0], R14 ;  /* 0x0015a00e01007387 */ /* 0x000fe20000100a00 */
[----:B------:R-:W-:-:S03]  /*3720*/  IMAD R29, R3, 0x1b, RZ ;  /* 0x0000001b031d7824 */ /* 0x000fc600078e02ff */
[----:B------:R-:W-:Y:S01]  /*3730*/  STL.64 [R1+0x15a8], R16 ;  /* 0x0015a81001007387 */ /* 0x000fe20000100a00 */
[C---:B-1----:R-:W-:Y:S01]  /*3740*/  IMAD R5, R3.reuse, 0x1c, RZ ;  /* 0x0000001c03057824 */ /* 0x042fe200078e02ff */
[----:B--2---:R-:W1:Y:S02]  /*3750*/  LDC R10, c[0x0][0x268] ;  /* 0x00009a00ff0a7b82 */ /* 0x004e640000000800 */
[----:B------:R-:W-:Y:S01]  /*3760*/  STL.64 [R1+0x15b0], R18 ;  /* 0x0015b01201007387 */ /* 0x000fe20000100a00 */
[----:B------:R-:W-:-:S03]  /*3770*/  IMAD R4, R3, 0x1d, RZ ;  /* 0x0000001d03047824 */ /* 0x000fc600078e02ff */
[----:B------:R-:W-:Y:S01]  /*3780*/  STL.64 [R1+0x15b8], R20 ;  /* 0x0015b81401007387 */ /* 0x000fe20000100a00 */
[C---:B------:R-:W-:Y:S01]  /*3790*/  IMAD R6, R3.reuse, 0x1e, RZ ;  /* 0x0000001e03067824 */ /* 0x040fe200078e02ff */
[----:B---3--:R-:W2:Y:S02]  /*37a0*/  LDC R12, c[0x0][0x268] ;  /* 0x00009a00ff0c7b82 */ /* 0x008ea40000000800 */
[----:B------:R3:W-:Y:S04]  /*37b0*/  STL.64 [R1+0x15c0], R22 ;  /* 0x0015c01601007387 */ /* 0x0007e80000100a00 */
[----:B------:R-:W-:Y:S01]  /*37c0*/  STL.64 [R1+0x15c8], R24 ;  /* 0x0015c81801007387 */ /* 0x000fe20000100a00 */
[C---:B------:R-:W-:Y:S01]  /*37d0*/  IMAD R7, R3.reuse, 0x61, RZ ;  /* 0x0000006103077824 */ /* 0x040fe200078e02ff */
[----:B------:R-:W5:Y:S02]  /*37e0*/  LDC R13, c[0x0][0x268] ;  /* 0x00009a00ff0d7b82 */ /* 0x000f640000000800 */
[----:B------:R0:W-:Y:S04]  /*37f0*/  STL.64 [R1+0x15d0], R26 ;  /* 0x0015d01a01007387 */ /* 0x0001e80000100a00 */
[----:B------:R-:W-:Y:S01]  /*3800*/  STL.64 [R1+0x15d8], R28 ;  /* 0x0015d81c01007387 */ /* 0x000fe20000100a00 */
[C---:B------:R-:W-:Y:S01]  /*3810*/  IMAD R8, R3.reuse, 0x63, RZ ;  /* 0x0000006303087824 */ /* 0x040fe200078e02ff */
[----:B---3--:R-:W3:Y:S02]  /*3820*/  LDC R23, c[0x0][0x268] ;  /* 0x00009a00ff177b82 */ /* 0x008ee40000000800 */
[----:B------:R0:W-:Y:S04]  /*3830*/  STL [R1], R5 ;  /* 0x0000000501007387 */ /* 0x0001e80000100800 */
[----:B------:R4:W-:Y:S01]  /*3840*/  STL [R1+0x4], R4 ;  /* 0x0000040401007387 */ /* 0x0009e20000100800 */
[C---:B------:R-:W-:Y:S01]  /*3850*/  IMAD R9, R3.reuse, 0x7b, RZ ;  /* 0x0000007b03097824 */ /* 0x040fe200078e02ff */
[----:B0-----:R-:W0:Y:S01]  /*3860*/  LDC R27, c[0x0][0x268] ;  /* 0x00009a00ff1b7b82 */ /* 0x001e220000000800 */
[C---:B------:R-:W-:Y:S01]  /*3870*/  IMAD R5, R3.reuse, 0x1f, RZ ;  /* 0x0000001f03057824 */ /* 0x040fe200078e02ff */
[----:B------:R1:W-:Y:S01]  /*3880*/  STL [R1+0x8], R6 ;  /* 0x0000080601007387 */ /* 0x0003e20000100800 */
[----:B----4-:R-:W-:-:S03]  /*3890*/  SHF.L.U32 R4, R3, 0x5, RZ ;  /* 0x0000000503047819 */ /* 0x010fc600000006ff */
[----:B------:R4:W-:Y:S01]  /*38a0*/  STL [R1+0xc], R5 ;  /* 0x00000c0501007387 */ /* 0x0009e20000100800 */
[----:B------:R-:W-:Y:S01]  /*38b0*/  IMAD R0, R0, 0x91, RZ ;  /* 0x0000009100007824 */ /* 0x000fe200078e02ff */
[----:B------:R-:W3:Y:S02]  /*38c0*/  LDC R29, c[0x0][0x268] ;  /* 0x00009a00ff1d7b82 */ /* 0x000ee40000000800 */
[----:B------:R2:W-:Y:S01]  /*38d0*/  STL [R1+0x10], R4 ;  /* 0x0000100401007387 */ /* 0x0005e20000100800 */
[C---:B-1----:R-:W-:Y:S02]  /*38e0*/  IMAD R6, R3.reuse, 0x21, RZ ;  /* 0x0000002103067824 */ /* 0x042fe400078e02ff */
[----:B----4-:R-:W-:-:S03]  /*38f0*/  IMAD R5, R3, 0x22, RZ ;  /* 0x0000002203057824 */ /* 0x010fc600078e02ff */
[----:B------:R1:W-:Y:S01]  /*3900*/  STL [R1+0x14], R6 ;  /* 0x0000140601007387 */ /* 0x0003e20000100800 */
[----:B------:R-:W4:Y:S01]  /*3910*/  LDC R26, c[0x0][0x268] ;  /* 0x00009a00ff1a7b82 */ /* 0x000f220000000800 */
[C---:B--2---:R-:W-:Y:S02]  /*3920*/  IMAD R4, R3.reuse, 0x23, RZ ;  /* 0x0000002303047824 */ /* 0x044fe400078e02ff */
[----:B------:R2:W-:Y:S04]  /*3930*/  STL [R1+0x18], R5 ;  /* 0x0000180501007387 */ /* 0x0005e80000100800 */
[----:B------:R5:W-:Y:S01]  /*3940*/  STL [R1+0x1c], R4 ;  /* 0x00001c0401007387 */ /* 0x000be20000100800 */
[----:B------:R-:W-:Y:S01]  /*3950*/  IMAD R12, R12, 0x1ea, RZ ;  /* 0x000001ea0c0c7824 */ /* 0x000fe200078e02ff */
[----:B------:R-:W0:Y:S01]  /*3960*/  LDC R28, c[0x0][0x268] ;  /* 0x00009a00ff1c7b82 */ /* 0x000e220000000800 */
[----:B-1----:R-:W-:-:S02]  /*3970*/  IMAD R6, R3, 0x24, RZ ;  /* 0x0000002403067824 */ /* 0x002fc400078e02ff */
[C---:B--2---:R-:W-:Y:S02]  /*3980*/  IMAD R5, R3.reuse, 0x25, RZ ;  /* 0x0000002503057824 */ /* 0x044fe400078e02ff */
[C---:B-----5:R-:W-:Y:S01]  /*3990*/  IMAD R4, R3.reuse, 0x26, RZ ;  /* 0x0000002603047824 */ /* 0x060fe200078e02ff */
[----:B------:R1:W-:Y:S02]  /*39a0*/  STL [R1+0x20], R6 ;  /* 0x0000200601007387 */ /* 0x0003e40000100800 */
[----:B------:R-:W2:Y:S02]  /*39b0*/  LDC R24, c[0x0][0x268] ;  /* 0x00009a00ff187b82 */ /* 0x000ea40000000800 */
[----:B------:R5:W-:Y:S04]  /*39c0*/  STL [R1+0x24], R5 ;  /* 0x0000240501007387 */ /* 0x000be80000100800 */
[----:B------:R3:W-:Y:S02]  /*39d0*/  STL [R1+0x28], R4 ;  /* 0x0000280401007387 */ /* 0x0007e40000100800 */
[----:B------:R-:W0:Y:S01]  /*39e0*/  LDC R22, c[0x0][0x268] ;  /* 0x00009a00ff167b82 */ /* 0x000e220000000800 */
[----:B-1----:R-:W-:-:S02]  /*39f0*/  IMAD R6, R3, 0x27, RZ ;  /* 0x0000002703067824 */ /* 0x002fc400078e02ff */
[----:B-----5:R-:W-:-:S03]  /*3a00*/  IMAD R5, R3, 0x28, RZ ;  /* 0x0000002803057824 */ /* 0x020fc600078e02ff */
[----:B------:R1:W-:Y:S02]  /*3a10*/  STL [R1+0x2c], R6 ;  /* 0x00002c0601007387 */ /* 0x0003e40000100800 */
[----:B------:R-:W5:Y:S01]  /*3a20*/  LDC R25, c[0x0][0x268] ;  /* 0x00009a00ff197b82 */ /* 0x000f620000000800 */
[C---:B---3--:R-:W-:Y:S01]  /*3a30*/  IMAD R4, R3.reuse, 0x29, RZ ;  /* 0x0000002903047824 */ /* 0x048fe200078e02ff */
[----:B------:R3:W-:Y:S04]  /*3a40*/  STL [R1+0x30], R5 ;  /* 0x0000300501007387 */ /* 0x0007e80000100800 */
[----:B------:R4:W-:Y:S01]  /*3a50*/  STL [R1+0x34], R4 ;  /* 0x0000340401007387 */ /* 0x0009e20000100800 */
[C---:B-1----:R-:W-:Y:S01]  /*3a60*/  IMAD R6, R3.reuse, 0x2a, RZ ;  /* 0x0000002a03067824 */ /* 0x042fe200078e02ff */
[----:B------:R-:W1:Y:S01]  /*3a70*/  LDC R20, c[0x0][0x268] ;  /* 0x00009a00ff147b82 */ /* 0x000e620000000800 */
[----:B---3--:R-:W-:-:S03]  /*3a80*/  IMAD R5, R3, 0x2b, RZ ;  /* 0x0000002b03057824 */ /* 0x008fc600078e02ff */
[----:B------:R3:W-:Y:S01]  /*3a90*/  STL [R1+0x38], R6 ;  /* 0x0000380601007387 */ /* 0x0007e20000100800 */
[----:B----4-:R-:W-:-:S03]  /*3aa0*/  IMAD R4, R3, 0x2c, RZ ;  /* 0x0000002c03047824 */ /* 0x010fc600078e02ff */
[----:B------:R4:W-:Y:S01]  /*3ab0*/  STL [R1+0x3c], R5 ;  /* 0x00003c0501007387 */ /* 0x0009e20000100800 */
[----:B------:R-:W5:Y:S03]  /*3ac0*/  LDC R21, c[0x0][0x268] ;  /* 0x00009a00ff157b82 */ /* 0x000f660000000800 */
[----:B------:R2:W-:Y:S01]  /*3ad0*/  STL [R1+0x40], R4 ;  /* 0x0000400401007387 */ /* 0x0005e20000100800 */
[----:B---3--:R-:W-:-:S04]  /*3ae0*/  IMAD R6, R3, 0x2d, RZ ;  /* 0x0000002d03067824 */ /* 0x008fc800078e02ff */
[----:B------:R-:W3:Y:S01]  /*3af0*/  LDC R19, c[0x0][0x268] ;  /* 0x00009a00ff137b82 */ /* 0x000ee20000000800 */
[C---:B----4-:R-:W-:Y:S01]  /*3b00*/  IMAD R5, R3.reuse, 0x2e, RZ ;  /* 0x0000002e03057824 */ /* 0x050fe200078e02ff */
[----:B------:R4:W-:Y:S01]  /*3b10*/  STL [R1+0x44], R6 ;  /* 0x0000440601007387 */ /* 0x0009e20000100800 */
[----:B--2---:R-:W-:-:S03]  /*3b20*/  IMAD R4, R3, 0x2f, RZ ;  /* 0x0000002f03047824 */ /* 0x004fc600078e02ff */
[----:B------:R2:W-:Y:S02]  /*3b30*/  STL [R1+0x48], R5 ;  /* 0x0000480501007387 */ /* 0x0005e40000100800 */
[----:B------:R-:W3:Y:S02]  /*3b40*/  LDC R18, c[0x0][0x268] ;  /* 0x00009a00ff127b82 */ /* 0x000ee40000000800 */
[----:B------:R0:W-:Y:S01]  /*3b50*/  STL [R1+0x4c], R4 ;  /* 0x00004c0401007387 */ /* 0x0001e20000100800 */
[C---:B----4-:R-:W-:Y:S02]  /*3b60*/  IMAD R6, R3.reuse, 0x30, RZ ;  /* 0x0000003003067824 */ /* 0x050fe400078e02ff */
[----:B--2---:R-:W-:-:S03]  /*3b70*/  IMAD R5, R3, 0x31, RZ ;  /* 0x0000003103057824 */ /* 0x004fc600078e02ff */
[----:B------:R2:W-:Y:S01]  /*3b80*/  STL [R1+0x50], R6 ;  /* 0x0000500601007387 */ /* 0x0005e20000100800 */
[----:B------:R-:W4:Y:S01]  /*3b90*/  LDC R17, c[0x0][0x268] ;  /* 0x00009a00ff117b82 */ /* 0x000f220000000800 */
[C---:B0-----:R-:W-:Y:S02]  /*3ba0*/  IMAD R4, R3.reuse, 0x32, RZ ;  /* 0x0000003203047824 */ /* 0x041fe400078e02ff */
[----:B------:R0:W-:Y:S04]  /*3bb0*/  STL [R1+0x54], R5 ;  /* 0x0000540501007387 */ /* 0x0001e80000100800 */
[----:B------:R1:W-:Y:S01]  /*3bc0*/  STL [R1+0x58], R4 ;  /* 0x0000580401007387 */ /* 0x0003e20000100800 */
[----:B------:R-:W4:Y:S01]  /*3bd0*/  LDC R16, c[0x0][0x268] ;  /* 0x00009a00ff107b82 */ /* 0x000f220000000800 */
[----:B--2---:R-:W-:-:S02]  /*3be0*/  IMAD R6, R3, 0x33, RZ ;  /* 0x0000003303067824 */ /* 0x004fc400078e02ff */
[----:B0-----:R-:W-:-:S03]  /*3bf0*/  IMAD R5, R3, 0x34, RZ ;  /* 0x0000003403057824 */ /* 0x001fc600078e02ff */
[----:B------:R0:W-:Y:S02]  /*3c00*/  STL [R1+0x5c], R6 ;  /* 0x00005c0601007387 */ /* 0x0001e40000100800 */
[----:B------:R-:W2:Y:S01]  /*3c10*/  LDC R15, c[0x0][0x268] ;  /* 0x00009a00ff0f7b82 */ /* 0x000ea20000000800 */
[C---:B-1----:R-:W-:Y:S01]  /*3c20*/  IMAD R4, R3.reuse, 0x35, RZ ;  /* 0x0000003503047824 */ /* 0x042fe200078e02ff */
[----:B------:R1:W-:Y:S04]  /*3c30*/  STL [R1+0x60], R5 ;  /* 0x0000600501007387 */ /* 0x0003e80000100800 */
[----:B------:R5:W-:Y:S01]  /*3c40*/  STL [R1+0x64], R4 ;  /* 0x0000640401007387 */ /* 0x000be20000100800 */
[C---:B0-----:R-:W-:Y:S01]  /*3c50*/  IMAD R6, R3.reuse, 0x36, RZ ;  /* 0x0000003603067824 */ /* 0x041fe200078e02ff */
[----:B------:R-:W0:Y:S01]  /*3c60*/  LDC R14, c[0x0][0x268] ;  /* 0x00009a00ff0e7b82 */ /* 0x000e220000000800 */
[----:B-1----:R-:W-:-:S03]  /*3c70*/  IMAD R5, R3, 0x37, RZ ;  /* 0x0000003703057824 */ /* 0x002fc600078e02ff */
[----:B------:R1:W-:Y:S01]  /*3c80*/  STL [R1+0x68], R6 ;  /* 0x0000680601007387 */ /* 0x0003e20000100800 */
[----:B-----5:R-:W-:-:S03]  /*3c90*/  IMAD R4, R3, 0x38, RZ ;  /* 0x0000003803047824 */ /* 0x020fc600078e02ff */
[----:B------:R5:W-:Y:S04]  /*3ca0*/  STL [R1+0x6c], R5 ;  /* 0x00006c0501007387 */ /* 0x000be80000100800 */
[----:B------:R3:W-:Y:S01]  /*3cb0*/  STL [R1+0x70], R4 ;  /* 0x0000700401007387 */ /* 0x0007e20000100800 */
[C---:B-1----:R-:W-:Y:S02]  /*3cc0*/  IMAD R6, R3.reuse, 0x39, RZ ;  /* 0x0000003903067824 */ /* 0x042fe400078e02ff */
[----:B-----5:R-:W-:-:S03]  /*3cd0*/  IMAD R5, R3, 0x3a, RZ ;  /* 0x0000003a03057824 */ /* 0x020fc600078e02ff */
[----:B------:R1:W-:Y:S01]  /*3ce0*/  STL [R1+0x74], R6 ;  /* 0x0000740601007387 */ /* 0x0003e20000100800 */
[----:B---3--:R-:W-:-:S03]  /*3cf0*/  IMAD R4, R3, 0x3b, RZ ;  /* 0x0000003b03047824 */ /* 0x008fc600078e02ff */
[----:B------:R3:W-:Y:S04]  /*3d00*/  STL [R1+0x78], R5 ;  /* 0x0000780501007387 */ /* 0x0007e80000100800 */
[----:B------:R5:W-:Y:S01]  /*3d10*/  STL [R1+0x7c], R4 ;  /* 0x00007c0401007387 */ /* 0x000be20000100800 */
[C---:B-1----:R-:W-:Y:S02]  /*3d20*/  IMAD R6, R3.reuse, 0x3c, RZ ;  /* 0x0000003c03067824 */ /* 0x042fe400078e02ff */
[----:B---3--:R-:W-:-:S03]  /*3d30*/  IMAD R5, R3, 0x3d, RZ ;  /* 0x0000003d03057824 */ /* 0x008fc600078e02ff */
[----:B------:R1:W-:Y:S01]  /*3d40*/  STL [R1+0x80], R6 ;  /* 0x0000800601007387 */ /* 0x0003e20000100800 */
[----:B-----5:R-:W-:-:S03]  /*3d50*/  IMAD R4, R3, 0x3e, RZ ;  /* 0x0000003e03047824 */ /* 0x020fc600078e02ff */
[----:B------:R3:W-:Y:S04]  /*3d60*/  STL [R1+0x84], R5 ;  /* 0x0000840501007387 */ /* 0x0007e80000100800 */
[----:B------:R5:W-:Y:S01]  /*3d70*/  STL [R1+0x88], R4 ;  /* 0x0000880401007387 */ /* 0x000be20000100800 */
[C---:B-1----:R-:W-:Y:S01]  /*3d80*/  IMAD R6, R3.reuse, 0x3f, RZ ;  /* 0x0000003f03067824 */ /* 0x042fe200078e02ff */
[----:B---3--:R-:W-:-:S04]  /*3d90*/  SHF.L.U32 R5, R3, 0x6, RZ ;  /* 0x0000000603057819 */ /* 0x008fc800000006ff */
[----:B------:R1:W-:Y:S01]  /*3da0*/  STL [R1+0x8c], R6 ;  /* 0x00008c0601007387 */ /* 0x0003e20000100800 */
[----:B-----5:R-:W-:-:S03]  /*3db0*/  IMAD R4, R3, 0x41, RZ ;  /* 0x0000004103047824 */ /* 0x020fc600078e02ff */
        /* <DEDUP_REMOVED lines=58> */
[----:B------:R-:W-:Y:S01]  /*4160*/  STL [R1+0x104], R6 ;  /* 0x0001040601007387 */ /* 0x000fe20000100800 */
[----:B-----5:R-:W-:-:S03]  /*4170*/  IMAD R4, R3, 0x5f, RZ ;  /* 0x0000005f03047824 */ /* 0x020fc600078e02ff */
[----:B------:R-:W-:Y:S04]  /*4180*/  STL [R1+0x108], R5 ;  /* 0x0001080501007387 */ /* 0x000fe80000100800 */
[----:B------:R1:W-:Y:S04]  /*4190*/  STL [R1+0x10c], R4 ;  /* 0x00010c0401007387 */ /* 0x0003e80000100800 */
[----:B-1----:R-:W3:Y:S01]  /*41a0*/  LDL.64 R4, [R1+0x1d0] ;  /* 0x0001d00001047983 */ /* 0x002ee20000100a00 */
[----:B------:R-:W-:-:S05]  /*41b0*/  IMAD R6, R3, 0x60, RZ ;  /* 0x0000006003067824 */ /* 0x000fca00078e02ff */
[----:B------:R1:W-:Y:S04]  /*41c0*/  STL [R1+0x110], R6 ;  /* 0x0001100601007387 */ /* 0x0003e80000100800 */
[----:B------:R5:W-:Y:S01]  /*41d0*/  STL [R1+0x114], R7 ;  /* 0x0001140701007387 */ /* 0x000be20000100800 */
[C---:B-1----:R-:W-:Y:S02]  /*41e0*/  IMAD R6, R3.reuse, 0x62, RZ ;  /* 0x0000006203067824 */ /* 0x042fe400078e02ff */
[----:B-----5:R-:W-:-:S03]  /*41f0*/  IMAD R7, R3, 0x64, RZ ;  /* 0x0000006403077824 */ /* 0x020fc600078e02ff */
[----:B------:R1:W-:Y:S04]  /*4200*/  STL [R1+0x118], R6 ;  /* 0x0001180601007387 */ /* 0x0003e80000100800 */
[----:B------:R5:W-:Y:S04]  /*4210*/  STL [R1+0x11c], R8 ;  /* 0x00011c0801007387 */ /* 0x000be80000100800 */
[----:B------:R4:W-:Y:S01]  /*4220*/  STL [R1+0x120], R7 ;  /* 0x0001200701007387 */ /* 0x0009e20000100800 */
[C---:B-1----:R-:W-:Y:S02]  /*4230*/  IMAD R6, R3.reuse, 0x65, RZ ;  /* 0x0000006503067824 */ /* 0x042fe400078e02ff */
[----:B-----5:R-:W-:-:S03]  /*4240*/  IMAD R8, R3, 0x66, RZ ;  /* 0x0000006603087824 */ /* 0x020fc600078e02ff */
[----:B------:R1:W-:Y:S01]  /*4250*/  STL [R1+0x124], R6 ;  /* 0x0001240601007387 */ /* 0x0003e20000100800 */
[----:B----4-:R-:W-:-:S03]  /*4260*/  IMAD R7, R3, 0x67, RZ ;  /* 0x0000006703077824 */ /* 0x010fc600078e02ff */
[----:B------:R4:W-:Y:S04]  /*4270*/  STL [R1+0x128], R8 ;  /* 0x0001280801007387 */ /* 0x0009e80000100800 */
[----:B------:R5:W-:Y:S01]  /*4280*/  STL [R1+0x12c], R7 ;  /* 0x00012c0701007387 */ /* 0x000be20000100800 */
[C---:B-1----:R-:W-:Y:S02]  /*4290*/  IMAD R6, R3.reuse, 0x68, RZ ;  /* 0x0000006803067824 */ /* 0x042fe400078e02ff */
[----:B----4-:R-:W-:-:S03]  /*42a0*/  IMAD R8, R3, 0x69, RZ ;  /* 0x0000006903087824 */ /* 0x010fc600078e02ff */
[----:B------:R1:W-:Y:S01]  /*42b0*/  STL [R1+0x130], R6 ;  /* 0x0001300601007387 */ /* 0x0003e20000100800 */
[----:B-----5:R-:W-:-:S03]  /*42c0*/  IMAD R7, R3, 0x6a, RZ ;  /* 0x0000006a03077824 */ /* 0x020fc600078e02ff */
        /* <DEDUP_REMOVED lines=28> */
[----:B------:R-:W-:Y:S01]  /*4490*/  STL [R1+0x16c], R6 ;  /* 0x00016c0601007387 */ /* 0x000fe20000100800 */
[----:B-----5:R-:W-:-:S03]  /*44a0*/  IMAD R7, R3, 0x79, RZ ;  /* 0x0000007903077824 */ /* 0x020fc600078e02ff */
[----:B------:R-:W-:Y:S04]  /*44b0*/  STL [R1+0x170], R8 ;  /* 0x0001700801007387 */ /* 0x000fe80000100800 */
[----:B------:R1:W-:Y:S02]  /*44c0*/  STL [R1+0x174], R7 ;  /* 0x0001740701007387 */ /* 0x0003e40000100800 */
[----:B-1----:R-:W1:Y:S01]  /*44d0*/  LDC R7, c[0x0][0x268] ;  /* 0x00009a00ff077b82 */ /* 0x002e620000000800 */
[C---:B------:R-:W-:Y:S02]  /*44e0*/  IMAD R6, R3.reuse, 0x7a, RZ ;  /* 0x0000007a03067824 */ /* 0x040fe400078e02ff */
[----:B------:R-:W-:-:S03]  /*44f0*/  IMAD R8, R3, 0x7c, RZ ;  /* 0x0000007c03087824 */ /* 0x000fc600078e02ff */
[----:B------:R4:W-:Y:S04]  /*4500*/  STL [R1+0x178], R6 ;  /* 0x0001780601007387 */ /* 0x0009e80000100800 */
[----:B------:R-:W-:Y:S01]  /*4510*/  STL [R1+0x17c], R9 ;  /* 0x00017c0901007387 */ /* 0x000fe20000100800 */
[----:B----4-:R-:W-:-:S03]  /*4520*/  IMAD R6, R2, 0x92, RZ ;  /* 0x0000009202067824 */ /* 0x010fc600078e02ff */
[----:B------:R4:W-:Y:S01]  /*4530*/  STL [R1+0x180], R8 ;  /* 0x0001800801007387 */ /* 0x0009e20000100800 */
[----:B-1----:R-:W-:Y:S02]  /*4540*/  IMAD R2, R7, 0x49, RZ ;  /* 0x0000004907027824 */ /* 0x002fe400078e02ff */
[----:B------:R-:W-:Y:S02]  /*4550*/  IMAD R13, R13, 0xf2, RZ ;  /* 0x000000f20d0d7824 */ /* 0x000fe400078e02ff */
[----:B------:R-:W-:Y:S02]  /*4560*/  IMAD R26, R26, 0x1f4, RZ ;  /* 0x000001f41a1a7824 */ /* 0x000fe400078e02ff */
[----:B------:R-:W-:Y:S02]  /*4570*/  IMAD R24, R24, 0x1f6, RZ ;  /* 0x000001f618187824 */ /* 0x000fe400078e02ff */
[----:B------:R-:W-:Y:S02]  /*4580*/  IMAD R22, R22, 0x7e, RZ ;  /* 0x0000007e16167824 */ /* 0x000fe400078e02ff */
[----:B------:R-:W-:Y:S01]  /*4590*/  IMAD R20, R20, 0xfc, RZ ;  /* 0x000000fc14147824 */ /* 0x000fe200078e02ff */
[----:B---3--:R-:W-:-:S02]  /*45a0*/  LEA.HI.X.SX32 R11, R0, R5, 0x1, P0 ;  /* 0x00000005000b7211 */ /* 0x008fc400000f0eff */
[----:B----4-:R-:W-:Y:S01]  /*45b0*/  IADD3 R8, P0, R6, R4, RZ ;  /* 0x0000000406087210 */ /* 0x010fe20007f1e0ff */
[----:B------:R-:W-:Y:S02]  /*45c0*/  IMAD R0, R3, 0x7d, RZ ;  /* 0x0000007d03007824 */ /* 0x000fe400078e02ff */
[----:B------:R-:W-:Y:S01]  /*45d0*/  IMAD R21, R21, 0x1f0, RZ ;  /* 0x000001f015157824 */ /* 0x000fe200078e02ff */
[----:B------:R-:W-:Y:S01]  /*45e0*/  LEA.HI.X.SX32 R9, R2, R5, 0x1, P0 ;  /* 0x0000000502097211 */ /* 0x000fe200000f0eff */
[----:B------:R1:W-:Y:S01]  /*45f0*/  STL [R1+0x5b4], R11 ;  /* 0x0005b40b01007387 */ /* 0x0003e20000100800 */
[----:B------:R-:W-:Y:S01]  /*4600*/  MOV R2, 0x3f800000 ;  /* 0x3f80000000027802 */ /* 0x000fe20000000f00 */
[----:B------:R-:W-:Y:S01]  /*4610*/  IMAD R19, R19, 0xf9, RZ ;  /* 0x000000f913137824 */ /* 0x000fe200078e02ff */
[----:B------:R-:W3:Y:S01]  /*4620*/  LDC R6, c[0x0][0x268] ;  /* 0x00009a00ff067b82 */ /* 0x000ee20000000800 */
[----:B------:R4:W-:Y:S01]  /*4630*/  STL [R1+0x184], R0 ;  /* 0x0001840001007387 */ /* 0x0009e20000100800 */
[----:B------:R-:W-:-:S03]  /*4640*/  IMAD R3, R3, 0x7e, RZ ;  /* 0x0000007e03037824 */ /* 0x000fc600078e02ff */
[----:B------:R-:W-:Y:S03]  /*4650*/  STL.64 [R1+0xd00], R8 ;  /* 0x000d000801007387 */ /* 0x000fe60000100a00 */
[----:B-1----:R-:W1:Y:S01]  /*4660*/  LDC R11, c[0x0][0x268] ;  /* 0x00009a00ff0b7b82 */ /* 0x002e620000000800 */
[----:B------:R5:W-:Y:S01]  /*4670*/  STL [R1+0x670], R2 ;  /* 0x0006700201007387 */ /* 0x000be20000100800 */
[----:B----4-:R-:W-:Y:S02]  /*4680*/  IMAD.MOV.U32 R0, RZ, RZ, -0x800000 ;  /* 0xff800000ff007424 */ /* 0x010fe400078e00ff */
[----:B------:R-:W-:Y:S02]  /*4690*/  IMAD R18, R18, 0x1f8, RZ ;  /* 0x000001f812127824 */ /* 0x000fe400078e02ff */
[----:B------:R-:W-:Y:S02]  /*46a0*/  IMAD R17, R17, 0x7d, RZ ;  /* 0x0000007d11117824 */ /* 0x000fe400078e02ff */
[----:B------:R-:W-:Y:S01]  /*46b0*/  IMAD R16, R16, 0x1fa, RZ ;  /* 0x000001fa10107824 */ /* 0x000fe200078e02ff */
[----:B------:R-:W4:Y:S01]  /*46c0*/  S2R R7, SR_TID.X ;  /* 0x0000000000077919 */ /* 0x000f220000002100 */
[----:B-----5:R-:W-:Y:S01]  /*46d0*/  MOV R2, RZ ;  /* 0x000000ff00027202 */ /* 0x020fe20000000f00 */
[----:B------:R-:W5:Y:S04]  /*46e0*/  LDC R9, c[0x0][0x268] ;  /* 0x00009a00ff097b82 */ /* 0x000f680000000800 */
[----:B------:R0:W-:Y:S04]  /*46f0*/  STL.64 [R1+0x15e0], R2 ;  /* 0x0015e00201007387 */ /* 0x0001e80000100a00 */
[----:B------:R-:W-:Y:S01]  /*4700*/  STL [R1+0x574], R0 ;  /* 0x0005740001007387 */ /* 0x000fe20000100800 */
[----:B--2---:R-:W-:Y:S01]  /*4710*/  IMAD R15, R15, 0xfa, RZ ;  /* 0x000000fa0f0f7824 */ /* 0x004fe200078e02ff */
[----:B------:R-:W2:Y:S01]  /*4720*/  LDC R8, c[0x0][0x268] ;  /* 0x00009a00ff087b82 */ /* 0x000ea20000000800 */
[----:B0-----:R-:W-:Y:S01]  /*4730*/  MOV R3, 0xff800000 ;  /* 0xff80000000037802 */ /* 0x001fe20000000f00 */
[----:B------:R-:W-:-:S04]  /*4740*/  IMAD.MOV.U32 R2, RZ, RZ, -0x800000 ;  /* 0xff800000ff027424 */ /* 0x000fc800078e00ff */
[----:B------:R-:W-:Y:S04]  /*4750*/  STL [R1+0x578], R3 ;  /* 0x0005780301007387 */ /* 0x000fe80000100800 */
[----:B------:R0:W-:Y:S04]  /*4760*/  STL [R1+0x57c], R2 ;  /* 0x00057c0201007387 */ /* 0x0001e80000100800 */
[----:B------:R3:W-:Y:S01]  /*4770*/  STL [R1+0x568], R3 ;  /* 0x0005680301007387 */ /* 0x0007e20000100800 */
[----:B0-----:R-:W-:Y:S02]  /*4780*/  MOV R2, 0x3f800000 ;  /* 0x3f80000000027802 */ /* 0x001fe40000000f00 */
[----:B---3--:R-:W-:-:S03]  /*4790*/  MOV R3, 0x3f800000 ;  /* 0x3f80000000037802 */ /* 0x008fc60000000f00 */
[----:B------:R-:W-:Y:S04]  /*47a0*/  STL [R1+0x674], R2 ;  /* 0x0006740201007387 */ /* 0x000fe80000100800 */
[----:B------:R-:W-:Y:S04]  /*47b0*/  STL [R1+0x678], R3 ;  /* 0x0006780301007387 */ /* 0x000fe80000100800 */
[----:B------:R-:W-:Y:S04]  /*47c0*/  STL [R1+0x370], RZ ;  /* 0x000370ff01007387 */ /* 0x000fe80000100800 */
[----:B------:R0:W-:Y:S04]  /*47d0*/  STL [R1+0x67c], R2 ;  /* 0x00067c0201007387 */ /* 0x0001e80000100800 */
[----:B------:R-:W-:Y:S04]  /*47e0*/  STL [R1+0x374], RZ ;  /* 0x000374ff01007387 */ /* 0x000fe80000100800 */
[----:B------:R-:W-:Y:S01]  /*47f0*/  STL [R1+0x378], RZ ;  /* 0x000378ff01007387 */ /* 0x000fe20000100800 */
[----:B0-----:R-:W0:Y:S03]  /*4800*/  LDC R2, c[0x0][0x268] ;  /* 0x00009a00ff027b82 */ /* 0x001e260000000800 */
[----:B------:R-:W-:Y:S04]  /*4810*/  STL [R1+0x37c], RZ ;  /* 0x00037cff01007387 */ /* 0x000fe80000100800 */
        /* <DEDUP_REMOVED lines=53> */
[----:B------:R-:W-:Y:S01]  /*4b70*/  STL [R1+0x454], RZ ;  /* 0x000454ff01007387 */ /* 0x000fe20000100800 */
[----:B-1----:R-:W-:-:S03]  /*4b80*/  IMAD R11, R11, 0x7b, RZ ;  /* 0x0000007b0b0b7824 */ /* 0x002fc600078e02ff */
[----:B------:R-:W-:Y:S04]  /*4b90*/  STL [R1+0x458], RZ ;  /* 0x000458ff01007387 */ /* 0x000fe80000100800 */
[----:B------:R-:W-:Y:S04]  /*4ba0*/  STL [R1+0x45c], RZ ;  /* 0x00045cff01007387 */ /* 0x000fe80000100800 */
[----:B------:R-:W-:Y:S04]  /*4bb0*/  STL [R1+0x460], RZ ;  /* 0x000460ff01007387 */ /* 0x000fe80000100800 */
[----:B------:R-:W-:Y:S04]  /*4bc0*/  STL [R1+0x464], RZ ;  /* 0x000464ff01007387 */ /* 0x000fe80000100800 */
[----:B------:R-:W-:Y:S04]  /*4bd0*/  STL [R1+0x468], RZ ;  /* 0x000468ff01007387 */ /* 0x000fe80000100800 */
[----:B------:R-:W-:Y:S04]  /*4be0*/  STL [R1+0x46c], RZ ;  /* 0x00046cff01007387 */ /* 0x000fe80000100800 */
[----:B------:R1:W-:Y:S04]  /*4bf0*/  STL [R1+0x1620], R12 ;  /* 0x0016200c01007387 */ /* 0x0003e80000100800 */
[----:B------:R3:W-:Y:S04]  /*4c00*/  STL [R1+0x1634], R13 ;  /* 0x0016340d01007387 */ /* 0x0007e80000100800 */
[----:B------:R4:W-:Y:S01]  /*4c10*/  STL.64 [R1+0x1628], R10 ;  /* 0x0016280a01007387 */ /* 0x0009e20000100a00 */
[----:B------:R-:W-:Y:S01]  /*4c20*/  IMAD R3, R29, 0x1ec, RZ ;  /* 0x000001ec1d037824 */ /* 0x000fe200078e02ff */
[----:B-1----:R-:W1:Y:S01]  /*4c30*/  LDC R12, c[0x0][0x268] ;  /* 0x00009a00ff0c7b82 */ /* 0x002e620000000800 */
[----:B0-----:R-:W-:-:S07]  /*4c40*/  IMAD R2, R2, 0x1f2, RZ ;  /* 0x000001f202027824 */ /* 0x001fce00078e02ff */
[----:B---3--:R-:W0:Y:S08]  /*4c50*/  LDC R13, c[0x0][0x268] ;  /* 0x00009a00ff0d7b82 */ /* 0x008e300000000800 */
[----:B----4-:R-:W3:Y:S01]  /*4c60*/  LDC R11, c[0x0][0x268] ;  /* 0x00009a00ff0b7b82 */ /* 0x010ee20000000800 */
[----:B------:R-:W-:-:S07]  /*4c70*/  IMAD R29, R27, 0x1ee, RZ ;  /* 0x000001ee1b1d7824 */ /* 0x000fce00078e02ff */
[----:B------:R-:W4:Y:S01]  /*4c80*/  LDC R10, c[0x0][0x268] ;  /* 0x00009a00ff0a7b82 */ /* 0x000f220000000800 */
[----:B------:R5:W-:Y:S01]  /*4c90*/  STL [R1+0x15fc], R28 ;  /* 0x0015fc1c01007387 */ /* 0x000be20000100800 */
[----:B------:R-:W-:-:S03]  /*4ca0*/  IMAD R27, R23, 0x3e, RZ ;  /* 0x0000003e171b7824 */ /* 0x000fc600078e02ff */
[----:B------:R-:W-:Y:S01]  /*4cb0*/  STL [R1+0x1618], R29 ;  /* 0x0016181d01007387 */ /* 0x000fe20000100800 */
[----:B------:R-:W-:-:S03]  /*4cc0*/  IMAD R23, R25, 0xf8, RZ ;  /* 0x000000f819177824 */ /* 0x000fc600078e02ff */
[----:B------:R-:W-:Y:S01]  /*4cd0*/  STL [R1+0x1600], R2 ;  /* 0x0016000201007387 */ /* 0x000fe20000100800 */
[----:B0-----:R-:W-:Y:S01]  /*4ce0*/  IMAD R13, R13, 0x94, RZ ;  /* 0x000000940d0d7824 */ /* 0x001fe200078e02ff */
[----:B-----5:R-:W0:Y:S02]  /*4cf0*/  LDC R28, c[0x0][0x268] ;  /* 0x00009a00ff1c7b82 */ /* 0x020e240000000800 */
[----:B------:R-:W-:Y:S04]  /*4d00*/  STL [R1+0x161c], R3 ;  /* 0x00161c0301007387 */ /* 0x000fe80000100800 */
[----:B------:R5:W-:Y:S01]  /*4d10*/  STL [R1+0x15f8], R26 ;  /* 0x0015f81a01007387 */ /* 0x000be20000100800 */
[----:B---3--:R-:W-:-:S03]  /*4d20*/  IMAD R11, R11, 0x92, RZ ;  /* 0x000000920b0b7824 */ /* 0x008fc600078e02ff */
[----:B------:R-:W-:Y:S04]  /*4d30*/  STL [R1+0x1630], R27 ;  /* 0x0016301b01007387 */ /* 0x000fe80000100800 */
[----:B------:R-:W-:Y:S01]  /*4d40*/  STL.64 [R1+0x1610], R24 ;  /* 0x0016101801007387 */ /* 0x000fe20000100a00 */
[----:B----4-:R-:W-:Y:S01]  /*4d50*/  IMAD R10, R10, 0x93, RZ ;  /* 0x000000930a0a7824 */ /* 0x010fe200078e02ff */
[----:B-----5:R-:W3:Y:S02]  /*4d60*/  LDC R26, c[0x0][0x268] ;  /* 0x00009a00ff1a7b82 */ /* 0x020ee40000000800 */
[----:B------:R-:W-:Y:S04]  /*4d70*/  STL [R1+0x15ec], R22 ;  /* 0x0015ec1601007387 */ /* 0x000fe80000100800 */
[----:B------:R4:W-:Y:S04]  /*4d80*/  STL [R1+0x1638], R23 ;  /* 0x0016381701007387 */ /* 0x0009e80000100800 */
[----:B------:R-:W-:Y:S04]  /*4d90*/  STL [R1+0x15e8], R20 ;  /* 0x0015e81401007387 */ /* 0x000fe80000100800 */
[----:B------:R-:W-:Y:S04]  /*4da0*/  STL [R1+0x163c], R21 ;  /* 0x00163c1501007387 */ /* 0x000fe80000100800 */
[----:B------:R5:W-:Y:S01]  /*4db0*/  STL.64 [R1+0x15f0], R18 ;  /* 0x0015f01201007387 */ /* 0x000be20000100a00 */
[----:B-1----:R-:W-:Y:S01]  /*4dc0*/  IMAD R12, R12, 0x4a, RZ ;  /* 0x0000004a0c0c7824 */ /* 0x002fe200078e02ff */
[----:B----4-:R-:W-:-:S02]  /*4dd0*/  LEA.HI.X.SX32 R23, R10, R5, 0x1, P5 ;  /* 0x000000050a177211 */ /* 0x010fc400028f0eff */
[----:B-----5:R-:W-:Y:S02]  /*4de0*/  LEA.HI.X.SX32 R19, R11, R5, 0x1, P2 ;  /* 0x000000050b137211 */ /* 0x020fe400010f0eff */
[----:B------:R-:W1:Y:S01]  /*4df0*/  LDC R11, c[0x0][0x268] ;  /* 0x00009a00ff0b7b82 */ /* 0x000e620000000800 */
[-C--:B------:R-:W-:Y:S01]  /*4e00*/  IADD3 R18, P5, R13, R4.reuse, RZ ;  /* 0x000000040d127210 */ /* 0x080fe20007fbe0ff */
[----:B------:R-:W-:Y:S01]  /*4e10*/  STL.64 [R1+0x1608], R16 ;  /* 0x0016081001007387 */ /* 0x000fe20000100a00 */
[----:B------:R-:W-:-:S03]  /*4e20*/  IADD3 R2, P2, R12, R4, RZ ;  /* 0x000000040c027210 */ /* 0x000fc60007f5e0ff */
[----:B------:R4:W-:Y:S02]  /*4e30*/  STL [R1+0x5ac], R19 ;  /* 0x0005ac1301007387 */ /* 0x0009e40000100800 */
[-C--:B----4-:R-:W-:Y:S02]  /*4e40*/  LEA.HI.X.SX32 R19, R12, R5.reuse, 0x1, P5 ;  /* 0x000000050c137211 */ /* 0x090fe400028f0eff */
[----:B------:R-:W4:Y:S01]  /*4e50*/  LDC R12, c[0x0][0x268] ;  /* 0x00009a00ff0c7b82 */ /* 0x000f220000000800 */
[----:B-1----:R-:W-:Y:S01]  /*4e60*/  IMAD R10, R11, 0x25, RZ ;  /* 0x000000250b0a7824 */ /* 0x002fe200078e02ff */
[----:B------:R-:W-:Y:S01]  /*4e70*/  LEA.HI.X.SX32 R21, R13, R5, 0x1, P3 ;  /* 0x000000050d157211 */ /* 0x000fe200018f0eff */
[----:B0-----:R-:W-:-:S05]  /*4e80*/  IMAD R28, R28, 0x6, RZ ;  /* 0x000000061c1c7824 */ /* 0x001fca00078e02ff */
[----:B------:R-:W0:Y:S01]  /*4e90*/  LDC R13, c[0x0][0x268] ;  /* 0x00009a00ff0d7b82 */ /* 0x000e220000000800 */
[----:B------:R-:W-:-:S07]  /*4ea0*/  LEA.HI.X.SX32 R3, R10, R5, 0x1, P2 ;  /* 0x000000050a037211 */ /* 0x000fce00010f0eff */
[----:B------:R-:W1:Y:S01]  /*4eb0*/  LDC R10, c[0x0][0x268] ;  /* 0x00009a00ff0a7b82 */ /* 0x000e620000000800 */
[----:B----4-:R-:W-:Y:S01]  /*4ec0*/  IMAD R29, R12, 0x4c, RZ ;  /* 0x0000004c0c1d7824 */ /* 0x010fe200078e02ff */
[----:B------:R-:W-:Y:S06]  /*4ed0*/  STL [R1+0x5a4], R23 ;  /* 0x0005a41701007387 */ /* 0x000fec0000100800 */
[----:B------:R-:W4:Y:S01]  /*4ee0*/  LDC R12, c[0x0][0x268] ;  /* 0x00009a00ff0c7b82 */ /* 0x000f220000000800 */
[----:B------:R5:W-:Y:S07]  /*4ef0*/  STL.64 [R1+0xc40], R2 ;  /* 0x000c400201007387 */ /* 0x000bee0000100a00 */
[----:B------:R-:W2:Y:S01]  /*4f00*/  LDC R11, c[0x0][0x268] ;  /* 0x00009a00ff0b7b82 */ /* 0x000ea20000000800 */
[----:B-----5:R-:W-:Y:S01]  /*4f10*/  IADD3 R2, P2, R28, R4, RZ ;  /* 0x000000041c027210 */ /* 0x020fe20007f5e0ff */
[----:B-1----:R-:W-:-:S06]  /*4f20*/  IMAD R28, R10, 0x26, RZ ;  /* 0x000000260a1c7824 */ /* 0x002fcc00078e02ff */
[----:B------:R-:W1:Y:S01]  /*4f30*/  LDC R10, c[0x0][0x268] ;  /* 0x00009a00ff0a7b82 */ /* 0x000e620000000800 */
[----:B0-----:R-:W-:Y:S02]  /*4f40*/  IMAD R27, R13, 0x95, RZ ;  /* 0x000000950d1b7824 */ /* 0x001fe400078e02ff */
[----:B----4-:R-:W-:-:S05]  /*4f50*/  IMAD R13, R12, 0x98, RZ ;  /* 0x000000980c0d7824 */ /* 0x010fca00078e02ff */
[----:B------:R-:W0:Y:S01]  /*4f60*/  LDC R12, c[0x0][0x268] ;  /* 0x00009a00ff0c7b82 */ /* 0x000e220000000800 */
[----:B------:R4:W-:Y:S01]  /*4f70*/  STL.64 [R1+0xb68], R18 ;  /* 0x000b681201007387 */ /* 0x0009e20000100a00 */
[----:B--2---:R-:W-:Y:S01]  /*4f80*/  IMAD R11, R11, 0x96, RZ ;  /* 0x000000960b0b7824 */ /* 0x004fe200078e02ff */
[----:B------:R-:W-:-:S04]  /*4f90*/  LEA.HI.X.SX32 R25, R27, R5, 0x1, P6 ;  /* 0x000000051b197211 */ /* 0x000fc800030f0eff */
[C---:B----4-:R-:W-:Y:S01]  /*4fa0*/  IADD3 R18, P5, R11.reuse, R4, RZ ;  /* 0x000000040b127210 */ /* 0x050fe20007fbe0ff */
[----:B-1----:R-:W-:Y:S01]  /*4fb0*/  IMAD R10, R10, 0x4b, RZ ;  /* 0x0000004b0a0a7824 */ /* 0x002fe200078e02ff */
[-C--:B------:R-:W-:Y:S01]  /*4fc0*/  LEA.HI.X.SX32 R27, R11, R5.reuse, 0x1, P1 ;  /* 0x000000050b1b7211 */ /* 0x080fe200008f0eff */
[----:B------:R-:W-:Y:S03]  /*4fd0*/  STL [R1+0x59c], R21 ;  /* 0x00059c1501007387 */ /* 0x000fe60000100800 */
[----:B------:R-:W-:Y:S01]  /*4fe0*/  LEA.HI.X.SX32 R19, R10, R5, 0x1, P5 ;  /* 0x000000050a137211 */ /* 0x000fe200028f0eff */
[----:B------:R1:W-:Y:S01]  /*4ff0*/  STL [R1+0x594], R25 ;  /* 0x0005941901007387 */ /* 0x0003e20000100800 */
[----:B0-----:R-:W-:-:S03]  /*5000*/  IMAD R12, R12, 0x130, RZ ;  /* 0x000001300c0c7824 */ /* 0x001fc600078e02ff */
[----:B------:R-:W-:Y:S04]  /*5010*/  STL.64 [R1+0xb60], R18 ;  /* 0x000b601201007387 */ /* 0x000fe80000100a00 */
[----:B------:R0:W-:Y:S01]  /*5020*/  STL [R1+0x58c], R27 ;  /* 0x00058c1b01007387 */ /* 0x0001e20000100800 */
[----:B------:R-:W-:Y:S01]  /*5030*/  IADD3 R10, P1, R12, R4, RZ ;  /* 0x000000040c0a7210 */ /* 0x000fe20007f3e0ff */
[----:B-1----:R-:W1:Y:S08]  /*5040*/  LDC R25, c[0x0][0x268] ;  /* 0x00009a00ff197b82 */ /* 0x002e700000000800 */
[----:B0-----:R-:W0:Y:S08]  /*5050*/  LDC R27, c[0x0][0x268] ;  /* 0x00009a00ff1b7b82 */ /* 0x001e300000000800 */
[----:B------:R-:W2:Y:S01]  /*5060*/  LDC R12, c[0x0][0x268] ;  /* 0x00009a00ff0c7b82 */ /* 0x000ea20000000800 */
[----:B0-----:R-:W-:-:S02]  /*5070*/  IMAD R24, R27, 0x97, RZ ;  /* 0x000000971b187824 */ /* 0x001fc400078e02ff */
[----:B---3--:R-:W-:Y:S02]  /*5080*/  IMAD R27, R26, 0x132, RZ ;  /* 0x000001321a1b7824 */ /* 0x008fe400078e02ff */
[----:B--2---:R-:W-:-:S03]  /*5090*/  IMAD R26, R12, 0x13, RZ ;  /* 0x000000130c1a7824 */ /* 0x004fc600078e02ff */
[----:B------:R-:W0:Y:S01]  /*50a0*/  LDC R12, c[0x0][0x268] ;  /* 0x00009a00ff0c7b82 */ /* 0x000e220000000800 */
[-C--:B------:R-:W-:Y:S02]  /*50b0*/  IADD3 R22, P3, R28, R4.reuse, RZ ;  /* 0x000000041c167210 */ /* 0x080fe40007f7e0ff */
[-C--:B------:R-:W-:Y:S02]  /*50c0*/  IADD3 R20, P6, R29, R4.reuse, RZ ;  /* 0x000000041d147210 */ /* 0x080fe40007fde0ff */
[-C--:B------:R-:W-:Y:S02]  /*50d0*/  LEA.HI.X.SX32 R17, R24, R5.reuse, 0x1, P4 ;  /* 0x0000000518117211 */ /* 0x080fe400020f0eff */
[-C--:B------:R-:W-:Y:S02]  /*50e0*/  LEA.HI.X.SX32 R23, R26, R5.reuse, 0x1, P3 ;  /* 0x000000051a177211 */ /* 0x080fe400018f0eff */
[CC--:B------:R-:W-:Y:S02]  /*50f0*/  IADD3 R18, P5, R13.reuse, R4.reuse, RZ ;  /* 0x000000040d127210 */ /* 0x0c0fe40007fbe0ff */
[-C--:B------:R-:W-:Y:S01]  /*5100*/  LEA.HI.X.SX32 R21, R28, R5.reuse, 0x1, P6 ;  /* 0x000000051c157211 */ /* 0x080fe200030f0eff */
[----:B------:R-:W-:Y:S01]  /*5110*/  STL [R1+0x584], R17 ;  /* 0x0005841101007387 */ /* 0x000fe20000100800 */
[----:B------:R-:W2:Y:S03]  /*5120*/  LDC R28, c[0x0][0x268] ;  /* 0x00009a00ff1c7b82 */ /* 0x000ea60000000800 */
[----:B------:R-:W-:Y:S04]  /*5130*/  STL.64 [R1+0xca8], R22 ;  /* 0x000ca81601007387 */ /* 0x000fe80000100a00 */
[----:B------:R3:W-:Y:S01]  /*5140*/  STL.64 [R1+0xc38], R20 ;  /* 0x000c381401007387 */ /* 0x0007e20000100a00 */
[----:B0-----:R-:W-:Y:S01]  /*5150*/  IMAD R12, R12, 0x134, RZ ;  /* 0x000001340c0c7824 */ /* 0x001fe200078e02ff */
[----:B------:R-:W-:Y:S01]  /*5160*/  LEA.HI.X.SX32 R11, R13, R5, 0x1, P1 ;  /* 0x000000050d0b7211 */ /* 0x000fe200008f0eff */
[----:B-1----:R-:W-:Y:S01]  /*5170*/  IMAD R25, R25, 0x9a, RZ ;  /* 0x0000009a19197824 */ /* 0x002fe200078e02ff */
[----:B------:R-:W0:Y:S02]  /*5180*/  LDC R24, c[0x0][0x268] ;  /* 0x00009a00ff187b82 */ /* 0x000e240000000800 */
[----:B---3--:R-:W-:-:S06]  /*5190*/  IADD3 R20, P6, R12, R4, RZ ;  /* 0x000000040c147210 */ /* 0x008fcc0007fde0ff */
[----:B------:R-:W1:Y:S01]  /*51a0*/  LDC R12, c[0x0][0x268] ;  /* 0x00009a00ff0c7b82 */ /* 0x000e620000000800 */
[----:B------:R-:W-:-:S05]  /*51b0*/  LEA.HI.X.SX32 R19, R29, R5, 0x1, P5 ;  /* 0x000000051d137211 */ /* 0x000fca00028f0eff */
[----:B------:R-:W-:Y:S04]  /*51c0*/  STL.64 [R1+0xb58], R18 ;  /* 0x000b581201007387 */ /* 0x000fe80000100a00 */
[----:B------:R3:W-:Y:S01]  /*51d0*/  STL.64 [R1+0x9b8], R10 ;  /* 0x0009b80a01007387 */ /* 0x0007e20000100a00 */
[-C--:B------:R-:W-:Y:S02]  /*51e0*/  IADD3 R16, P4, R27, R4.reuse, RZ ;  /* 0x000000041b107210 */ /* 0x080fe40007f9e0ff */
[C---:B------:R-:W-:Y:S01]  /*51f0*/  IADD3 R22, P3, R25.reuse, R4, RZ ;  /* 0x0000000419167210 */ /* 0x040fe20007f7e0ff */
[----:B------:R-:W4:Y:S01]  /*5200*/  LDC R27, c[0x0][0x268] ;  /* 0x00009a00ff1b7b82 */ /* 0x000f220000000800 */
[----:B------:R-:W-:-:S07]  /*5210*/  LEA.HI.X.SX32 R21, R25, R5, 0x1, P6 ;  /* 0x0000000519157211 */ /* 0x000fce00030f0eff */
[----:B---3--:R-:W3:Y:S01]  /*5220*/  LDC R10, c[0x0][0x268] ;  /* 0x00009a00ff0a7b82 */ /* 0x008ee20000000800 */
[----:B-1----:R-:W-:-:S07]  /*5230*/  IMAD R26, R12, 0x4e, RZ ;  /* 0x0000004e0c1a7824 */ /* 0x002fce00078e02ff */
[----:B------:R-:W1:Y:S08]  /*5240*/  LDC R12, c[0x0][0x268] ;  /* 0x00009a00ff0c7b82 */ /* 0x000e700000000800 */
[----:B------:R-:W5:Y:S01]  /*5250*/  LDC R25, c[0x0][0x268] ;  /* 0x00009a00ff197b82 */ /* 0x000f620000000800 */
[----:B--2---:R-:W-:-:S05]  /*5260*/  IMAD R29, R28, 0x136, RZ ;  /* 0x000001361c1d7824 */ /* 0x004fca00078e02ff */
[----:B------:R-:W-:Y:S01]  /*5270*/  IADD3 R18, P5, R29, R4, RZ ;  /* 0x000000041d127210 */ /* 0x000fe20007fbe0ff */
[----:B---3--:R-:W-:Y:S01]  /*5280*/  IMAD R10, R10, 0x4d, RZ ;  /* 0x0000004d0a0a7824 */ /* 0x008fe200078e02ff */
[----:B------:R-:W2:Y:S01]  /*5290*/  LDC R28, c[0x0][0x268] ;  /* 0x00009a00ff1c7b82 */ /* 0x000ea20000000800 */
[----:B-1----:R-:W-:-:S03]  /*52a0*/  IMAD R29, R12, 0x99, RZ ;  /* 0x000000990c1d7824 */ /* 0x002fc600078e02ff */
[----:B------:R-:W-:Y:S01]  /*52b0*/  LEA.HI.X.SX32 R23, R10, R5, 0x1, P3 ;  /* 0x000000050a177211 */ /* 0x000fe200018f0eff */
[----:B----4-:R-:W-:-:S03]  /*52c0*/  IMAD R27, R27, 0x13a, RZ ;  /* 0x0000013a1b1b7824 */ /* 0x010fc600078e02ff */
[----:B------:R-:W1:Y:S01]  /*52d0*/  LDC R11, c[0x0][0x268] ;  /* 0x00009a00ff0b7b82 */ /* 0x000e620000000800 */
[-C--:B------:R-:W-:Y:S01]  /*52e0*/  LEA.HI.X.SX32 R17, R29, R5.reuse, 0x1, P4 ;  /* 0x000000051d117211 */ /* 0x080fe200020f0eff */
[----:B0-----:R-:W-:Y:S01]  /*52f0*/  IMAD R24, R24, 0x9b, RZ ;  /* 0x0000009b18187824 */ /* 0x001fe200078e02ff */
[----:B------:R-:W-:Y:S01]  /*5300*/  IADD3 R12, P1, R26, R4, RZ ;  /* 0x000000041a0c7210 */ /* 0x000fe20007f3e0ff */
[----:B-----5:R-:W-:Y:S02]  /*5310*/  IMAD R25, R25, 0x27, RZ ;  /* 0x0000002719197824 */ /* 0x020fe400078e02ff */
[----:B------:R-:W-:Y:S01]  /*5320*/  STL.64 [R1+0x9b0], R16 ;  /* 0x0009b01001007387 */ /* 0x000fe20000100a00 */
[-C--:B------:R-:W-:Y:S01]  /*5330*/  LEA.HI.X.SX32 R19, R24, R5.reuse, 0x1, P5 ;  /* 0x0000000518137211 */ /* 0x080fe200028f0eff */
[----:B------:R-:W0:Y:S02]  /*5340*/  LDC R29, c[0x0][0x268] ;  /* 0x00009a00ff1d7b82 */ /* 0x000e240000000800 */
[----:B------:R3:W-:Y:S01]  /*5350*/  STL.64 [R1+0xb50], R22 ;  /* 0x000b501601007387 */ /* 0x0007e20000100a00 */
[----:B------:R-:W-:-:S03]  /*5360*/  LEA.HI.X.SX32 R13, R25, R5, 0x1, P1 ;  /* 0x00000005190d7211 */ /* 0x000fc600008f0eff */
[----:B------:R-:W-:Y:S01]  /*5370*/  STL.64 [R1+0x9a8], R20 ;  /* 0x0009a81401007387 */ /* 0x000fe20000100a00 */
[----:B---3--:R-:W-:Y:S02]  /*5380*/  IADD3 R22, P6, R27, R4, RZ ;  /* 0x000000041b167210 */ /* 0x008fe40007fde0ff */
[----:B------:R-:W3:Y:S01]  /*5390*/  LDC R27, c[0x0][0x268] ;  /* 0x00009a00ff1b7b82 */ /* 0x000ee20000000800 */
[----:B------:R-:W-:Y:S04]  /*53a0*/  STL.64 [R1+0x9a0], R18 ;  /* 0x0009a01201007387 */ /* 0x000fe80000100a00 */
[----:B------:R4:W-:Y:S03]  /*53b0*/  STL.64 [R1+0xc30], R12 ;  /* 0x000c300c01007387 */ /* 0x0009e60000100a00 */
[----:B----4-:R-:W4:Y:S01]  /*53c0*/  LDC R12, c[0x0][0x268] ;  /* 0x00009a00ff0c7b82 */ /* 0x010f220000000800 */
[----:B---3--:R-:W-:-:S07]  /*53d0*/  IMAD R27, R27, 0x13c, RZ ;  /* 0x0000013c1b1b7824 */ /* 0x008fce00078e02ff */
[----:B------:R-:W3:Y:S01]  /*53e0*/  LDC R13, c[0x0][0x268] ;  /* 0x00009a00ff0d7b82 */ /* 0x000ee20000000800 */
[----:B------:R-:W-:Y:S01]  /*53f0*/  IADD3 R20, P1, R27, R4, RZ ;  /* 0x000000041b147210 */ /* 0x000fe20007f3e0ff */
[----:B--2---:R-:W-:Y:S02]  /*5400*/  IMAD R28, R28, 0x9c, RZ ;  /* 0x0000009c1c1c7824 */ /* 0x004fe400078e02ff */
[----:B----4-:R-:W-:-:S04]  /*5410*/  IMAD R27, R12, 0xa, RZ ;  /* 0x0000000a0c1b7824 */ /* 0x010fc800078e02ff */
[----:B------:R-:W2:Y:S01]  /*5420*/  LDC R12, c[0x0][0x268] ;  /* 0x00009a00ff0c7b82 */ /* 0x000ea20000000800 */
[----:B-1----:R-:W-:Y:S01]  /*5430*/  IMAD R11, R11, 0x138, RZ ;  /* 0x000001380b0b7824 */ /* 0x002fe200078e02ff */
[----:B------:R-:W-:-:S04]  /*5440*/  IADD3 R16, P4, R28, R4, RZ ;  /* 0x000000041c107210 */ /* 0x000fc80007f9e0ff */
[----:B------:R-:W-:Y:S02]  /*5450*/  IADD3 R10, P3, R11, R4, RZ ;  /* 0x000000040b0a7210 */ /* 0x000fe40007f7e0ff */
[-C--:B------:R-:W-:Y:S01]  /*5460*/  LEA.HI.X.SX32 R17, R26, R5.reuse, 0x1, P4 ;  /* 0x000000051a117211 */ /* 0x080fe200020f0eff */
[----:B---3--:R-:W-:Y:S01]  /*5470*/  IMAD R26, R13, 0x13e, RZ ;  /* 0x0000013e0d1a7824 */ /* 0x008fe200078e02ff */
[----:B------:R-:W-:Y:S01]  /*5480*/  LEA.HI.X.SX32 R11, R28, R5, 0x1, P3 ;  /* 0x000000051c0b7211 */ /* 0x000fe200018f0eff */
[----:B------:R-:W1:Y:S02]  /*5490*/  LDC R13, c[0x0][0x268] ;  /* 0x00009a00ff0d7b82 */ /* 0x000e640000000800 */
[----:B------:R-:W-:Y:S04]  /*54a0*/  STL.64 [R1+0xb48], R16 ;  /* 0x000b481001007387 */ /* 0x000fe80000100a00 */
[----:B------:R2:W-:Y:S02]  /*54b0*/  STL.64 [R1+0x998], R10 ;  /* 0x0009980a01007387 */ /* 0x0005e40000100a00 */
[----:B--2---:R-:W-:-:S02]  /*54c0*/  IMAD R10, R12, 0x9d, RZ ;  /* 0x0000009d0c0a7824 */ /* 0x004fc400078e02ff */
[----:B------:R-:W2:Y:S01]  /*54d0*/  LDC R12, c[0x0][0x268] ;  /* 0x00009a00ff0c7b82 */ /* 0x000ea20000000800 */
[----:B-1----:R-:W-:-:S07]  /*54e0*/  IMAD R11, R13, 0x14, RZ ;  /* 0x000000140d0b7824 */ /* 0x002fce00078e02ff */
[----:B------:R-:W1:Y:S01]  /*54f0*/  LDC R13, c[0x0][0x268] ;  /* 0x00009a00ff0d7b82 */ /* 0x000e620000000800 */
[----:B0-----:R-:W-:Y:S02]  /*5500*/  IMAD R29, R29, 0x9e, RZ ;  /* 0x0000009e1d1d7824 */ /* 0x001fe400078e02ff */
[----:B--2---:R-:W-:-:S05]  /*5510*/  IMAD R28, R12, 0x28, RZ ;  /* 0x000000280c1c7824 */ /* 0x004fca00078e02ff */
[----:B------:R-:W0:Y:S01]  /*5520*/  LDC R12, c[0x0][0x268] ;  /* 0x00009a00ff0c7b82 */ /* 0x000e220000000800 */
[----:B------:R-:W-:Y:S01]  /*5530*/  IADD3 R18, P5, R29, R4, RZ ;  /* 0x000000041d127210 */ /* 0x000fe20007fbe0ff */
[----:B-1----:R-:W-:-:S05]  /*5540*/  IMAD R13, R13, 0x4f, RZ ;  /* 0x0000004f0d0d7824 */ /* 0x002fca00078e02ff */
[-C--:B------:R-:W-:Y:S01]  /*5550*/  LEA.HI.X.SX32 R19, R13, R5.reuse, 0x1, P5 ;  /* 0x000000050d137211 */ /* 0x080fe200028f0eff */
[----:B0-----:R-:W-:Y:S02]  /*5560*/  IMAD R13, R12, 0x50, RZ ;  /* 0x000000500c0d7824 */ /* 0x001fe400078e02ff */
[----:B------:R-:W0:Y:S01]  /*5570*/  LDC R12, c[0x0][0x268] ;  /* 0x00009a00ff0c7b82 */ /* 0x000e220000000800 */
[-C--:B------:R-:W-:Y:S02]  /*5580*/  LEA.HI.X.SX32 R23, R10, R5.reuse, 0x1, P6 ;  /* 0x000000050a177211 */ /* 0x080fe400030f0eff */
[----:B------:R-:W-:-:S05]  /*5590*/  LEA.HI.X.SX32 R21, R29, R5, 0x1, P1 ;  /* 0x000000051d157211 */ /* 0x000fca00008f0eff */
[----:B------:R-:W1:Y:S01]  /*55a0*/  LDC R10, c[0x0][0x268] ;  /* 0x00009a00ff0a7b82 */ /* 0x000e620000000800 */
[----:B------:R2:W-:Y:S07]  /*55b0*/  STL.64 [R1+0x990], R22 ;  /* 0x0009901601007387 */ /* 0x0005ee0000100a00 */
[----:B------:R-:W3:Y:S01]  /*55c0*/  LDC R29, c[0x0][0x268] ;  /* 0x00009a00ff1d7b82 */ /* 0x000ee20000000800 */
[----:B------:R4:W-:Y:S01]  /*55d0*/  STL.64 [R1+0xb40], R18 ;  /* 0x000b401201007387 */ /* 0x0009e20000100a00 */
[----:B------:R-:W-:-:S02]  /*55e0*/  IADD3 R16, P4, R26, R4, RZ ;  /* 0x000000041a107210 */ /* 0x000fc40007f9e0ff */
[CC--:B--2---:R-:W-:Y:S02]  /*55f0*/  IADD3 R22, P6, R11.reuse, R4.reuse, RZ ;  /* 0x000000040b167210 */ /* 0x0c4fe40007fde0ff */
[----:B----4-:R-:W-:Y:S01]  /*5600*/  IADD3 R18, P5, R28, R4, RZ ;  /* 0x000000041c127210 */ /* 0x010fe20007fbe0ff */
[----:B0-----:R-:W-:Y:S02]  /*5610*/  IMAD R26, R12, 0x9f, RZ ;  /* 0x0000009f0c1a7824 */ /* 0x001fe400078e02ff */
[----:B------:R-:W0:Y:S01]  /*5620*/  LDC R12, c[0x0][0x268] ;  /* 0x00009a00ff0c7b82 */ /* 0x000e220000000800 */
[----:B------:R-:W-:-:S07]  /*5630*/  LEA.HI.X.SX32 R19, R11, R5, 0x1, P5 ;  /* 0x000000050b137211 */ /* 0x000fce00028f0eff */
[----:B------:R-:W2:Y:S01]  /*5640*/  LDC R11, c[0x0][0x268] ;  /* 0x00009a00ff0b7b82 */ /* 0x000ea20000000800 */
[-C--:B------:R-:W-:Y:S01]  /*5650*/  LEA.HI.X.SX32 R17, R26, R5.reuse, 0x1, P4 ;  /* 0x000000051a117211 */ /* 0x080fe200020f0eff */
[----:B-1----:R-:W-:Y:S01]  /*5660*/  IMAD R10, R10, 0xa0, RZ ;  /* 0x000000a00a0a7824 */ /* 0x002fe200078e02ff */
[----:B------:R-:W-:Y:S01]  /*5670*/  IADD3 R24, P3, R27, R4, RZ ;  /* 0x000000041b187210 */ /* 0x000fe20007f7e0ff */
[----:B---3--:R-:W-:Y:S01]  /*5680*/  IMAD R3, R29, 0x5, RZ ;  /* 0x000000051d037824 */ /* 0x008fe200078e02ff */
[----:B------:R1:W-:Y:S01]  /*5690*/  STL.64 [R1+0x988], R20 ;  /* 0x0009881401007387 */ /* 0x0003e20000100a00 */
[-C--:B------:R-:W-:Y:S02]  /*56a0*/  LEA.HI.X.SX32 R23, R27, R5.reuse, 0x1, P6 ;  /* 0x000000051b177211 */ /* 0x080fe400030f0eff */
[----:B------:R-:W3:Y:S01]  /*56b0*/  LDC R29, c[0x0][0x268] ;  /* 0x00009a00ff1d7b82 */ /* 0x000ee20000000800 */
[----:B------:R4:W-:Y:S01]  /*56c0*/  STL.64 [R1+0x980], R16 ;  /* 0x0009801001007387 */ /* 0x0009e20000100a00 */
[----:B------:R-:W-:-:S02]  /*56d0*/  LEA.HI.X.SX32 R25, R3, R5, 0x1, P3 ;  /* 0x0000000503197211 */ /* 0x000fc400018f0eff */
[CC--:B-1----:R-:W-:Y:S02]  /*56e0*/  IADD3 R20, P1, R13.reuse, R4.reuse, RZ ;  /* 0x000000040d147210 */ /* 0x0c2fe40007f3e0ff */
[----:B----4-:R-:W-:Y:S02]  /*56f0*/  IADD3 R16, P4, R10, R4, RZ ;  /* 0x000000040a107210 */ /* 0x010fe40007f9e0ff */
[-C--:B------:R-:W-:Y:S01]  /*5700*/  LEA.HI.X.SX32 R21, R28, R5.reuse, 0x1, P1 ;  /* 0x000000051c157211 */ /* 0x080fe200008f0eff */
[----:B------:R1:W-:Y:S01]  /*5710*/  STL.64 [R1+0xcf0], R24 ;  /* 0x000cf01801007387 */ /* 0x0003e20000100a00 */
[----:B------:R-:W-:Y:S01]  /*5720*/  LEA.HI.X.SX32 R17, R13, R5, 0x1, P4 ;  /* 0x000000050d117211 */ /* 0x000fe200020f0eff */
[----:B--2---:R-:W-:Y:S01]  /*5730*/  IMAD R11, R11, 0x146, RZ ;  /* 0x000001460b0b7824 */ /* 0x004fe200078e02ff */
[----:B------:R-:W2:Y:S01]  /*5740*/  LDC R13, c[0x0][0x268] ;  /* 0x00009a00ff0d7b82 */ /* 0x000ea20000000800 */
[----:B------:R-:W-:Y:S01]  /*5750*/  STL.64 [R1+0xcd8], R22 ;  /* 0x000cd81601007387 */ /* 0x000fe20000100a00 */
[----:B0-----:R-:W-:-:S03]  /*5760*/  IMAD R26, R12, 0x140, RZ ;  /* 0x000001400c1a7824 */ /* 0x001fc600078e02ff */
[----:B------:R-:W-:Y:S03]  /*5770*/  STL.64 [R1+0xca0], R18 ;  /* 0x000ca01201007387 */ /* 0x000fe60000100a00 */
[----:B------:R-:W0:Y:S01]  /*5780*/  LDC R12, c[0x0][0x268] ;  /* 0x00009a00ff0c7b82 */ /* 0x000e220000000800 */
[----:B------:R-:W-:Y:S01]  /*5790*/  STL.64 [R1+0xc28], R20 ;  /* 0x000c281401007387 */ /* 0x000fe20000100a00 */
[----:B-1----:R-:W-:-:S03]  /*57a0*/  IADD3 R24, P3, R26, R4, RZ ;  /* 0x000000041a187210 */ /* 0x002fc60007f7e0ff */
[----:B------:R1:W-:Y:S01]  /*57b0*/  STL.64 [R1+0xb38], R16 ;  /* 0x000b381001007387 */ /* 0x0003e20000100a00 */
[----:B------:R-:W-:Y:S02]  /*57c0*/  LEA.HI.X.SX32 R25, R10, R5, 0x1, P3 ;  /* 0x000000050a197211 */ /* 0x000fe400018f0eff */
[----:B------:R-:W4:Y:S01]  /*57d0*/  LDC R10, c[0x0][0x268] ;  /* 0x00009a00ff0a7b82 */ /* 0x000f220000000800 */
[----:B-1----:R-:W-:-:S07]  /*57e0*/  IADD3 R16, P4, R11, R4, RZ ;  /* 0x000000040b107210 */ /* 0x002fce0007f9e0ff */
[----:B------:R-:W1:Y:S01]  /*57f0*/  LDC R11, c[0x0][0x268] ;  /* 0x00009a00ff0b7b82 */ /* 0x000e620000000800 */
[----:B---3--:R-:W-:Y:S02]  /*5800*/  IMAD R26, R29, 0x142, RZ ;  /* 0x000001421d1a7824 */ /* 0x008fe400078e02ff */
[----:B0-----:R-:W-:-:S05]  /*5810*/  IMAD R29, R12, 0xa2, RZ ;  /* 0x000000a20c1d7824 */ /* 0x001fca00078e02ff */
[----:B------:R-:W0:Y:S01]  /*5820*/  LDC R12, c[0x0][0x268] ;  /* 0x00009a00ff0c7b82 */ /* 0x000e220000000800 */
[----:B------:R-:W-:Y:S01]  /*5830*/  IADD3 R18, P5, R29, R4, RZ ;  /* 0x000000041d127210 */ /* 0x000fe20007fbe0ff */
[----:B----4-:R-:W-:Y:S02]  /*5840*/  IMAD R10, R10, 0x51, RZ ;  /* 0x000000510a0a7824 */ /* 0x010fe400078e02ff */
[----:B-1----:R-:W-:-:S04]  /*5850*/  IMAD R28, R11, 0xa1, RZ ;  /* 0x000000a10b1c7824 */ /* 0x002fc800078e02ff */
[----:B------:R-:W1:Y:S01]  /*5860*/  LDC R11, c[0x0][0x268] ;  /* 0x00009a00ff0b7b82 */ /* 0x000e620000000800 */
[----:B------:R-:W-:-:S07]  /*5870*/  LEA.HI.X.SX32 R19, R10, R5, 0x1, P5 ;  /* 0x000000050a137211 */ /* 0x000fce00028f0eff */
[----:B------:R-:W3:Y:S01]  /*5880*/  LDC R10, c[0x0][0x268] ;  /* 0x00009a00ff0a7b82 */ /* 0x000ee20000000800 */
[----:B------:R-:W-:-:S04]  /*5890*/  IADD3 R22, P6, R26, R4, RZ ;  /* 0x000000041a167210 */ /* 0x000fc80007fde0ff */
[----:B------:R-:W-:Y:S01]  /*58a0*/  LEA.HI.X.SX32 R23, R28, R5, 0x1, P6 ;  /* 0x000000051c177211 */ /* 0x000fe200030f0eff */
[----:B------:R-:W-:Y:S01]  /*58b0*/  STL.64 [R1+0x978], R24 ;  /* 0x0009781801007387 */ /* 0x000fe20000100a00 */
[----:B0-----:R-:W-:Y:S01]  /*58c0*/  IMAD R12, R12, 0x144, RZ ;  /* 0x000001440c0c7824 */ /* 0x001fe200078e02ff */
[----:B------:R-:W0:Y:S02]  /*58d0*/  LDC R28, c[0x0][0x268] ;  /* 0x00009a00ff1c7b82 */ /* 0x000e240000000800 */
[----:B------:R-:W-:Y:S01]  /*58e0*/  STL.64 [R1+0x970], R22 ;  /* 0x0009701601007387 */ /* 0x000fe20000100a00 */
[----:B-1----:R-:W-:-:S03]  /*58f0*/  IMAD R11, R11, 0x148, RZ ;  /* 0x000001480b0b7824 */ /* 0x002fc600078e02ff */
[----:B------:R1:W-:Y:S01]  /*5900*/  STL.64 [R1+0xb30], R18 ;  /* 0x000b301201007387 */ /* 0x0003e20000100a00 */
[-C--:B------:R-:W-:Y:S02]  /*5910*/  IADD3 R20, P1, R12, R4.reuse, RZ ;  /* 0x000000040c147210 */ /* 0x080fe40007f3e0ff */
[----:B------:R-:W4:Y:S01]  /*5920*/  LDC R12, c[0x0][0x268] ;  /* 0x00009a00ff0c7b82 */ /* 0x000f220000000800 */
[----:B-1----:R-:W-:-:S07]  /*5930*/  IADD3 R18, P5, R11, R4, RZ ;  /* 0x000000040b127210 */ /* 0x002fce0007fbe0ff */
[----:B------:R-:W1:Y:S01]  /*5940*/  LDC R11, c[0x0][0x268] ;  /* 0x00009a00ff0b7b82 */ /* 0x000e620000000800 */
[----:B---3--:R-:W-:-:S07]  /*5950*/  IMAD R26, R10, 0x14a, RZ ;  /* 0x0000014a0a1a7824 */ /* 0x008fce00078e02ff */
[----:B------:R-:W3:Y:S01]  /*5960*/  LDC R10, c[0x0][0x268] ;  /* 0x00009a00ff0a7b82 */ /* 0x000ee20000000800 */
[----:B------:R-:W-:Y:S01]  /*5970*/  LEA.HI.X.SX32 R21, R29, R5, 0x1, P1 ;  /* 0x000000051d157211 */ /* 0x000fe200008f0eff */
[----:B--2---:R-:W-:Y:S02]  /*5980*/  IMAD R13, R13, 0xa4, RZ ;  /* 0x000000a40d0d7824 */ /* 0x004fe400078e02ff */
[----:B----4-:R-:W-:-:S03]  /*5990*/  IMAD R12, R12, 0x52, RZ ;  /* 0x000000520c0c7824 */ /* 0x010fc600078e02ff */
[-C--:B------:R-:W-:Y:S01]  /*59a0*/  IADD3 R22, P6, R13, R4.reuse, RZ ;  /* 0x000000040d167210 */ /* 0x080fe20007fde0ff */
[----:B-1----:R-:W-:Y:S01]  /*59b0*/  IMAD R29, R11, 0xa3, RZ ;  /* 0x000000a30b1d7824 */ /* 0x002fe200078e02ff */
[C---:B------:R-:W-:Y:S01]  /*59c0*/  IADD3 R24, P3, R12.reuse, R4, RZ ;  /* 0x000000040c187210 */ /* 0x040fe20007f7e0ff */
[----:B------:R-:W-:Y:S01]  /*59d0*/  STL.64 [R1+0x968], R20 ;  /* 0x0009681401007387 */ /* 0x000fe20000100a00 */
[-C--:B------:R-:W-:Y:S01]  /*59e0*/  LEA.HI.X.SX32 R23, R12, R5.reuse, 0x1, P6 ;  /* 0x000000050c177211 */ /* 0x080fe200030f0eff */
[----:B------:R-:W1:Y:S01]  /*59f0*/  LDC R11, c[0x0][0x268] ;  /* 0x00009a00ff0b7b82 */ /* 0x000e620000000800 */
[----:B------:R-:W-:Y:S01]  /*5a00*/  LEA.HI.X.SX32 R17, R29, R5, 0x1, P4 ;  /* 0x000000051d117211 */ /* 0x000fe200020f0eff */
[----:B---3--:R-:W-:-:S06]  /*5a10*/  IMAD R29, R10, 0x29, RZ ;  /* 0x000000290a1d7824 */ /* 0x008fcc00078e02ff */
[----:B------:R-:W2:Y:S08]  /*5a20*/  LDC R10, c[0x0][0x268] ;  /* 0x00009a00ff0a7b82 */ /* 0x000eb00000000800 */
[----:B------:R-:W3:Y:S01]  /*5a30*/  LDC R12, c[0x0][0x268] ;  /* 0x00009a00ff0c7b82 */ /* 0x000ee20000000800 */
[-C--:B------:R-:W-:Y:S01]  /*5a40*/  LEA.HI.X.SX32 R25, R29, R5.reuse, 0x1, P3 ;  /* 0x000000051d197211 */ /* 0x080fe200018f0eff */
[----:B------:R-:W-:Y:S01]  /*5a50*/  STL.64 [R1+0x960], R16 ;  /* 0x0009601001007387 */ /* 0x000fe20000100a00 */
[----:B------:R-:W-:-:S03]  /*5a60*/  LEA.HI.X.SX32 R19, R13, R5, 0x1, P5 ;  /* 0x000000050d137211 */ /* 0x000fc600028f0eff */
[----:B------:R-:W-:Y:S02]  /*5a70*/  STL.64 [R1+0xc20], R24 ;  /* 0x000c201801007387 */ /* 0x000fe40000100a00 */
[----:B------:R-:W4:Y:S02]  /*5a80*/  LDC R13, c[0x0][0x268] ;  /* 0x00009a00ff0d7b82 */ /* 0x000f240000000800 */
[----:B------:R5:W-:Y:S01]  /*5a90*/  STL.64 [R1+0xb28], R22 ;  /* 0x000b281601007387 */ /* 0x000be20000100a00 */
[----:B--2---:R-:W-:-:S05]  /*5aa0*/  IMAD R10, R10, 0x14e, RZ ;  /* 0x0000014e0a0a7824 */ /* 0x004fca00078e02ff */
[----:B------:R-:W2:Y:S01]  /*5ab0*/  LDC R29, c[0x0][0x268] ;  /* 0x00009a00ff1d7b82 */ /* 0x000ea20000000800 */
[----:B-----5:R-:W-:Y:S01]  /*5ac0*/  IADD3 R22, P6, R10, R4, RZ ;  /* 0x000000040a167210 */ /* 0x020fe20007fde0ff */
[----:B---3--:R-:W-:-:S06]  /*5ad0*/  IMAD R10, R12, 0x54, RZ ;  /* 0x000000540c0a7824 */ /* 0x008fcc00078e02ff */
[----:B------:R-:W3:Y:S01]  /*5ae0*/  LDC R12, c[0x0][0x268] ;  /* 0x00009a00ff0c7b82 */ /* 0x000ee20000000800 */
[-C--:B------:R-:W-:Y:S01]  /*5af0*/  IADD3 R20, P1, R26, R4.reuse, RZ ;  /* 0x000000041a147210 */ /* 0x080fe20007f3e0ff */
[----:B----4-:R-:W-:Y:S02]  /*5b00*/  IMAD R26, R13, 0xa5, RZ ;  /* 0x000000a50d1a7824 */ /* 0x010fe400078e02ff */
[----:B0-----:R-:W-:Y:S02]  /*5b10*/  IMAD R28, R28, 0xa6, RZ ;  /* 0x000000a61c1c7824 */ /* 0x001fe400078e02ff */
[----:B---3--:R-:W-:Y:S02]  /*5b20*/  IMAD R13, R12, 0xa8, RZ ;  /* 0x000000a80c0d7824 */ /* 0x008fe400078e02ff */
[----:B------:R-:W0:Y:S01]  /*5b30*/  LDC R12, c[0x0][0x268] ;  /* 0x00009a00ff0c7b82 */ /* 0x000e220000000800 */
[----:B-1----:R-:W-:Y:S01]  /*5b40*/  IMAD R11, R11, 0x14c, RZ ;  /* 0x0000014c0b0b7824 */ /* 0x002fe200078e02ff */
[----:B------:R-:W-:Y:S01]  /*5b50*/  IADD3 R16, P4, R28, R4, RZ ;  /* 0x000000041c107210 */ /* 0x000fe20007f9e0ff */
[----:B--2---:R-:W-:Y:S01]  /*5b60*/  IMAD R29, R29, 0x53, RZ ;  /* 0x000000531d1d7824 */ /* 0x004fe200078e02ff */
[----:B------:R-:W-:-:S02]  /*5b70*/  LEA.HI.X.SX32 R21, R26, R5, 0x1, P1 ;  /* 0x000000051a157211 */ /* 0x000fc400008f0eff */
[-C--:B------:R-:W-:Y:S02]  /*5b80*/  IADD3 R24, P3, R11, R4.reuse, RZ ;  /* 0x000000040b187210 */ /* 0x080fe40007f7e0ff */
[-C--:B------:R-:W-:Y:S01]  /*5b90*/  LEA.HI.X.SX32 R17, R29, R5.reuse, 0x1, P4 ;  /* 0x000000051d117211 */ /* 0x080fe200020f0eff */
[----:B------:R-:W-:Y:S01]  /*5ba0*/  STL.64 [R1+0x958], R18 ;  /* 0x0009581201007387 */ /* 0x000fe20000100a00 */
[----:B------:R-:W-:Y:S01]  /*5bb0*/  LEA.HI.X.SX32 R25, R28, R5, 0x1, P3 ;  /* 0x000000051c197211 */ /* 0x000fe200018f0eff */
[----:B------:R-:W1:Y:S02]  /*5bc0*/  LDC R26, c[0x0][0x268] ;  /* 0x00009a00ff1a7b82 */ /* 0x000e640000000800 */
[----:B------:R-:W-:Y:S04]  /*5bd0*/  STL.64 [R1+0x950], R20 ;  /* 0x0009501401007387 */ /* 0x000fe80000100a00 */
[----:B------:R-:W-:Y:S02]  /*5be0*/  STL.64 [R1+0xb20], R16 ;  /* 0x000b201001007387 */ /* 0x000fe40000100a00 */
[----:B------:R-:W2:Y:S01]  /*5bf0*/  LDC R28, c[0x0][0x268] ;  /* 0x00009a00ff1c7b82 */ /* 0x000ea20000000800 */
[----:B0-----:R-:W-:Y:S01]  /*5c00*/  IMAD R12, R12, 0x150, RZ ;  /* 0x000001500c0c7824 */ /* 0x001fe200078e02ff */
[----:B------:R0:W-:Y:S06]  /*5c10*/  STL.64 [R1+0x948], R24 ;  /* 0x0009481801007387 */ /* 0x0001ec0000100a00 */
[----:B------:R-:W3:Y:S08]  /*5c20*/  LDC R11, c[0x0][0x268] ;  /* 0x00009a00ff0b7b82 */ /* 0x000ef00000000800 */
[----:B------:R-:W4:Y:S01]  /*5c30*/  LDC R29, c[0x0][0x268] ;  /* 0x00009a00ff1d7b82 */ /* 0x000f220000000800 */
[----:B0-----:R-:W-:-:S07]  /*5c40*/  IADD3 R24, P3, R12, R4, RZ ;  /* 0x000000040c187210 */ /* 0x001fce0007f7e0ff */
[----:B------:R-:W0:Y:S01]  /*5c50*/  LDC R12, c[0x0][0x268] ;  /* 0x00009a00ff0c7b82 */ /* 0x000e220000000800 */
[----:B-1----:R-:W-:Y:S02]  /*5c60*/  IMAD R27, R26, 0xa7, RZ ;  /* 0x000000a71a1b7824 */ /* 0x002fe400078e02ff */
[----:B--2---:R-:W-:Y:S02]  /*5c70*/  IMAD R26, R28, 0x152, RZ ;  /* 0x000001521c1a7824 */ /* 0x004fe400078e02ff */
[----:B---3--:R-:W-:Y:S02]  /*5c80*/  IMAD R11, R11, 0x2a, RZ ;  /* 0x0000002a0b0b7824 */ /* 0x008fe400078e02ff */
[----:B0-----:R-:W-:Y:S02]  /*5c90*/  IMAD R28, R12, 0x15, RZ ;  /* 0x000000150c1c7824 */ /* 0x001fe400078e02ff */
[----:B------:R-:W0:Y:S01]  /*5ca0*/  LDC R12, c[0x0][0x268] ;  /* 0x00009a00ff0c7b82 */ /* 0x000e220000000800 */
[----:B------:R-:W-:-:S02]  /*5cb0*/  IADD3 R18, P5, R11, R4, RZ ;  /* 0x000000040b127210 */ /* 0x000fc40007fbe0ff */
[----:B------:R-:W-:Y:S02]  /*5cc0*/  IADD3 R20, P1, R10, R4, RZ ;  /* 0x000000040a147210 */ /* 0x000fe40007f3e0ff */
[-C--:B------:R-:W-:Y:S02]  /*5cd0*/  LEA.HI.X.SX32 R23, R27, R5.reuse, 0x1, P6 ;  /* 0x000000051b177211 */ /* 0x080fe400030f0eff */
[-C--:B------:R-:W-:Y:S02]  /*5ce0*/  LEA.HI.X.SX32 R19, R28, R5.reuse, 0x1, P5 ;  /* 0x000000051c137211 */ /* 0x080fe400028f0eff */
[----:B------:R-:W-:Y:S01]  /*5cf0*/  LEA.HI.X.SX32 R21, R11, R5, 0x1, P1 ;  /* 0x000000050b157211 */ /* 0x000fe200008f0eff */
[----:B------:R-:W-:Y:S01]  /*5d00*/  STL.64 [R1+0x940], R22 ;  /* 0x0009401601007387 */ /* 0x000fe20000100a00 */
[----:B------:R-:W1:Y:S03]  /*5d10*/  LDC R11, c[0x0][0x268] ;  /* 0x00009a00ff0b7b82 */ /* 0x000e660000000800 */
[----:B------:R-:W-:Y:S04]  /*5d20*/  STL.64 [R1+0xc98], R18 ;  /* 0x000c981201007387 */ /* 0x000fe80000100a00 */
[----:B------:R2:W-:Y:S01]  /*5d30*/  STL.64 [R1+0xc18], R20 ;  /* 0x000c181401007387 */ /* 0x0005e20000100a00 */
[----:B0-----:R-:W-:-:S05]  /*5d40*/  IMAD R12, R12, 0x154, RZ ;  /* 0x000001540c0c7824 */ /* 0x001fca00078e02ff */
[-C--:B--2---:R-:W-:Y:S02]  /*5d50*/  IADD3 R20, P1, R12, R4.reuse, RZ ;  /* 0x000000040c147210 */ /* 0x084fe40007f3e0ff */
[----:B------:R-:W0:Y:S01]  /*5d60*/  LDC R12, c[0x0][0x268] ;  /* 0x00009a00ff0c7b82 */ /* 0x000e220000000800 */
[----:B------:R-:W-:Y:S01]  /*5d70*/  IADD3 R16, P4, R13, R4, RZ ;  /* 0x000000040d107210 */ /* 0x000fe20007f9e0ff */
[----:B-1----:R-:W-:-:S03]  /*5d80*/  IMAD R28, R11, 0x156, RZ ;  /* 0x000001560b1c7824 */ /* 0x002fc600078e02ff */
[-C--:B------:R-:W-:Y:S02]  /*5d90*/  LEA.HI.X.SX32 R17, R10, R5.reuse, 0x1, P4 ;  /* 0x000000050a117211 */ /* 0x080fe400020f0eff */
[----:B------:R-:W-:Y:S01]  /*5da0*/  IADD3 R22, P6, R26, R4, RZ ;  /* 0x000000041a167210 */ /* 0x000fe20007fde0ff */
[----:B----4-:R-:W-:Y:S01]  /*5db0*/  IMAD R29, R29, 0xaa, RZ ;  /* 0x000000aa1d1d7824 */ /* 0x010fe200078e02ff */
[----:B------:R-:W1:Y:S01]  /*5dc0*/  LDC R26, c[0x0][0x268] ;  /* 0x00009a00ff1a7b82 */ /* 0x000e620000000800 */
[----:B------:R2:W-:Y:S01]  /*5dd0*/  STL.64 [R1+0xb18], R16 ;  /* 0x000b181001007387 */ /* 0x0005e20000100a00 */
[----:B------:R-:W-:-:S06]  /*5de0*/  LEA.HI.X.SX32 R25, R13, R5, 0x1, P3 ;  /* 0x000000050d197211 */ /* 0x000fcc00018f0eff */
[----:B------:R-:W3:Y:S01]  /*5df0*/  LDC R10, c[0x0][0x268] ;  /* 0x00009a00ff0a7b82 */ /* 0x000ee20000000800 */
[----:B--2---:R-:W-:Y:S01]  /*5e00*/  IADD3 R16, P4, R28, R4, RZ ;  /* 0x000000041c107210 */ /* 0x004fe20007f9e0ff */
[----:B0-----:R-:W-:-:S06]  /*5e10*/  IMAD R11, R12, 0x56, RZ ;  /* 0x000000560c0b7824 */ /* 0x001fcc00078e02ff */
[----:B------:R-:W0:Y:S08]  /*5e20*/  LDC R28, c[0x0][0x268] ;  /* 0x00009a00ff1c7b82 */ /* 0x000e300000000800 */
[----:B------:R-:W2:Y:S01]  /*5e30*/  LDC R12, c[0x0][0x268] ;  /* 0x00009a00ff0c7b82 */ /* 0x000ea20000000800 */
[C---:B------:R-:W-:Y:S01]  /*5e40*/  IADD3 R18, P5, R29.reuse, R4, RZ ;  /* 0x000000041d127210 */ /* 0x040fe20007fbe0ff */
[----:B------:R4:W-:Y:S01]  /*5e50*/  STL.64 [R1+0x938], R24 ;  /* 0x0009381801007387 */ /* 0x0009e20000100a00 */
[----:B------:R-:W-:-:S05]  /*5e60*/  LEA.HI.X.SX32 R21, R29, R5, 0x1, P1 ;  /* 0x000000051d157211 */ /* 0x000fca00008f0eff */
[----:B------:R-:W5:Y:S01]  /*5e70*/  LDC R29, c[0x0][0x268] ;  /* 0x00009a00ff1d7b82 */ /* 0x000f620000000800 */
[----:B0-----:R-:W-:Y:S02]  /*5e80*/  IMAD R28, R28, 0x55, RZ ;  /* 0x000000551c1c7824 */ /* 0x001fe400078e02ff */
[----:B--2---:R-:W-:-:S03]  /*5e90*/  IMAD R27, R12, 0xa9, RZ ;  /* 0x000000a90c1b7824 */ /* 0x004fc600078e02ff */
[-C--:B------:R-:W-:Y:S02]  /*5ea0*/  LEA.HI.X.SX32 R19, R28, R5.reuse, 0x1, P5 ;  /* 0x000000051c137211 */ /* 0x080fe400028f0eff */
[-C--:B------:R-:W-:Y:S01]  /*5eb0*/  IADD3 R12, P3, R11, R4.reuse, RZ ;  /* 0x000000040b0c7210 */ /* 0x080fe20007f7e0ff */
[----:B---3--:R-:W-:Y:S01]  /*5ec0*/  IMAD R10, R10, 0xac, RZ ;  /* 0x000000ac0a0a7824 */ /* 0x008fe200078e02ff */
[----:B------:R-:W-:Y:S01]  /*5ed0*/  LEA.HI.X.SX32 R23, R27, R5, 0x1, P6 ;  /* 0x000000051b177211 */ /* 0x000fe200030f0eff */
[----:B-1----:R-:W-:Y:S01]  /*5ee0*/  IMAD R27, R26, 0x158, RZ ;  /* 0x000001581a1b7824 */ /* 0x002fe200078e02ff */
[----:B------:R-:W0:Y:S03]  /*5ef0*/  LDC R28, c[0x0][0x268] ;  /* 0x00009a00ff1c7b82 */ /* 0x000e260000000800 */
[----:B------:R-:W-:Y:S04]  /*5f00*/  STL.64 [R1+0x930], R22 ;  /* 0x0009301601007387 */ /* 0x000fe80000100a00 */
[----:B------:R1:W-:Y:S01]  /*5f10*/  STL.64 [R1+0xb10], R18 ;  /* 0x000b101201007387 */ /* 0x0003e20000100a00 */
[----:B-----5:R-:W-:Y:S01]  /*5f20*/  IMAD R29, R29, 0x2b, RZ ;  /* 0x0000002b1d1d7824 */ /* 0x020fe200078e02ff */
[-C--:B----4-:R-:W-:Y:S01]  /*5f30*/  IADD3 R24, P6, R10, R4.reuse, RZ ;  /* 0x000000040a187210 */ /* 0x090fe20007fde0ff */
[----:B------:R-:W2:Y:S01]  /*5f40*/  LDC R26, c[0x0][0x268] ;  /* 0x00009a00ff1a7b82 */ /* 0x000ea20000000800 */
[----:B-1----:R-:W-:-:S07]  /*5f50*/  IADD3 R18, P5, R27, R4, RZ ;  /* 0x000000041b127210 */ /* 0x002fce0007fbe0ff */
[----:B------:R-:W1:Y:S01]  /*5f60*/  LDC R27, c[0x0][0x268] ;  /* 0x00009a00ff1b7b82 */ /* 0x000e620000000800 */
[----:B------:R-:W-:Y:S01]  /*5f70*/  LEA.HI.X.SX32 R13, R29, R5, 0x1, P3 ;  /* 0x000000051d0d7211 */ /* 0x000fe200018f0eff */
[----:B------:R-:W-:Y:S01]  /*5f80*/  STL.64 [R1+0x928], R20 ;  /* 0x0009281401007387 */ /* 0x000fe20000100a00 */
[----:B-1----:R-:W-:-:S05]  /*5f90*/  IMAD R27, R27, 0xab, RZ ;  /* 0x000000ab1b1b7824 */ /* 0x002fca00078e02ff */
[----:B------:R-:W-:-:S05]  /*5fa0*/  LEA.HI.X.SX32 R17, R27, R5, 0x1, P4 ;  /* 0x000000051b117211 */ /* 0x000fca00020f0eff */
[----:B------:R-:W-:Y:S04]  /*5fb0*/  STL.64 [R1+0x920], R16 ;  /* 0x0009201001007387 */ /* 0x000fe80000100a00 */
[----:B------:R1:W-:Y:S02]  /*5fc0*/  STL.64 [R1+0xc10], R12 ;  /* 0x000c100c01007387 */ /* 0x0003e40000100a00 */
[----:B-1----:R-:W1:Y:S01]  /*5fd0*/  LDC R12, c[0x0][0x268] ;  /* 0x00009a00ff0c7b82 */ /* 0x002e620000000800 */
[-C--:B------:R-:W-:Y:S01]  /*5fe0*/  LEA.HI.X.SX32 R25, R11, R5.reuse, 0x1, P6 ;  /* 0x000000050b197211 */ /* 0x080fe200030f0eff */
[----:B0-----:R-:W-:Y:S01]  /*5ff0*/  IMAD R28, R28, 0x15a, RZ ;  /* 0x0000015a1c1c7824 */ /* 0x001fe200078e02ff */
[----:B------:R-:W-:-:S05]  /*6000*/  LEA.HI.X.SX32 R19, R10, R5, 0x1, P5 ;  /* 0x000000050a137211 */ /* 0x000fca00028f0eff */
[----:B------:R-:W0:Y:S01]  /*6010*/  LDC R13, c[0x0][0x268] ;  /* 0x00009a00ff0d7b82 */ /* 0x000e220000000800 */
[----:B-1----:R-:W-:-:S07]  /*6020*/  IMAD R11, R12, 0x16, RZ ;  /* 0x000000160c0b7824 */ /* 0x002fce00078e02ff */
[----:B------:R-:W1:Y:S01]  /*6030*/  LDC R12, c[0x0][0x268] ;  /* 0x00009a00ff0c7b82 */ /* 0x000e620000000800 */
[----:B------:R-:W-:-:S07]  /*6040*/  IADD3 R22, P1, R28, R4, RZ ;  /* 0x000000041c167210 */ /* 0x000fce0007f3e0ff */
[----:B------:R-:W3:Y:S01]  /*6050*/  LDC R28, c[0x0][0x268] ;  /* 0x00009a00ff1c7b82 */ /* 0x000ee20000000800 */
[----:B-1----:R-:W-:-:S07]  /*6060*/  IMAD R10, R12, 0xad, RZ ;  /* 0x000000ad0c0a7824 */ /* 0x002fce00078e02ff */
[----:B------:R-:W1:Y:S01]  /*6070*/  LDC R12, c[0x0][0x268] ;  /* 0x00009a00ff0c7b82 */ /* 0x000e620000000800 */
[----:B---3--:R-:W-:-:S05]  /*6080*/  IMAD R28, R28, 0x15c, RZ ;  /* 0x0000015c1c1c7824 */ /* 0x008fca00078e02ff */
[----:B------:R-:W-:Y:S01]  /*6090*/  IADD3 R16, P3, R28, R4, RZ ;  /* 0x000000041c107210 */ /* 0x000fe20007f7e0ff */
[----:B0-----:R-:W-:Y:S02]  /*60a0*/  IMAD R28, R13, 0x15e, RZ ;  /* 0x0000015e0d1c7824 */ /* 0x001fe400078e02ff */
[----:B------:R-:W0:Y:S01]  /*60b0*/  LDC R13, c[0x0][0x268] ;  /* 0x00009a00ff0d7b82 */ /* 0x000e220000000800 */
[----:B-1----:R-:W-:-:S07]  /*60c0*/  IMAD R29, R12, 0x57, RZ ;  /* 0x000000570c1d7824 */ /* 0x002fce00078e02ff */
[----:B------:R-:W1:Y:S01]  /*60d0*/  LDC R12, c[0x0][0x268] ;  /* 0x00009a00ff0c7b82 */ /* 0x000e620000000800 */
[----:B--2---:R-:W-:-:S05]  /*60e0*/  IMAD R26, R26, 0xae, RZ ;  /* 0x000000ae1a1a7824 */ /* 0x004fca00078e02ff */
[-C--:B------:R-:W-:Y:S01]  /*60f0*/  IADD3 R20, P4, R26, R4.reuse, RZ ;  /* 0x000000041a147210 */ /* 0x080fe20007f9e0ff */
[----:B------:R2:W-:Y:S03]  /*6100*/  STL.64 [R1+0xb08], R24 ;  /* 0x000b081801007387 */ /* 0x0005e60000100a00 */
[-C--:B------:R-:W-:Y:S02]  /*6110*/  LEA.HI.X.SX32 R21, R29, R5.reuse, 0x1, P4 ;  /* 0x000000051d157211 */ /* 0x080fe400020f0eff */
[-C--:B------:R-:W-:Y:S02]  /*6120*/  LEA.HI.X.SX32 R23, R10, R5.reuse, 0x1, P1 ;  /* 0x000000050a177211 */ /* 0x080fe400008f0eff */
[----:B------:R-:W3:Y:S01]  /*6130*/  LDC R10, c[0x0][0x268] ;  /* 0x00009a00ff0a7b82 */ /* 0x000ee20000000800 */
[----:B------:R-:W-:Y:S02]  /*6140*/  LEA.HI.X.SX32 R17, R26, R5, 0x1, P3 ;  /* 0x000000051a117211 */ /* 0x000fe400018f0eff */
[----:B--2---:R-:W-:Y:S01]  /*6150*/  IADD3 R24, P6, R28, R4, RZ ;  /* 0x000000041c187210 */ /* 0x004fe20007fde0ff */
[----:B0-----:R-:W-:-:S04]  /*6160*/  IMAD R28, R13, 0x2c, RZ ;  /* 0x0000002c0d1c7824 */ /* 0x001fc800078e02ff */
[----:B------:R-:W0:Y:S01]  /*6170*/  LDC R13, c[0x0][0x268] ;  /* 0x00009a00ff0d7b82 */ /* 0x000e220000000800 */
[----:B-1----:R-:W-:-:S07]  /*6180*/  IMAD R29, R12, 0xaf, RZ ;  /* 0x000000af0c1d7824 */ /* 0x002fce00078e02ff */
[----:B------:R-:W1:Y:S01]  /*6190*/  LDC R12, c[0x0][0x268] ;  /* 0x00009a00ff0c7b82 */ /* 0x000e620000000800 */
[----:B------:R2:W-:Y:S04]  /*61a0*/  STL.64 [R1+0x918], R18 ;  /* 0x0009181201007387 */ /* 0x0005e80000100a00 */
[----:B------:R4:W-:Y:S03]  /*61b0*/  STL.64 [R1+0x910], R22 ;  /* 0x0009101601007387 */ /* 0x0009e60000100a00 */
[----:B------:R-:W5:Y:S01]  /*61c0*/  LDC R26, c[0x0][0x268] ;  /* 0x00009a00ff1a7b82 */ /* 0x000f620000000800 */
[-C--:B--2---:R-:W-:Y:S02]  /*61d0*/  IADD3 R18, P5, R11, R4.reuse, RZ ;  /* 0x000000040b127210 */ /* 0x084fe40007fbe0ff */
[----:B----4-:R-:W-:-:S04]  /*61e0*/  IADD3 R22, P1, R28, R4, RZ ;  /* 0x000000041c167210 */ /* 0x010fc80007f3e0ff */
[-C--:B------:R-:W-:Y:S02]  /*61f0*/  LEA.HI.X.SX32 R23, R11, R5.reuse, 0x1, P1 ;  /* 0x000000050b177211 */ /* 0x080fe400008f0eff */
[----:B------:R-:W2:Y:S01]  /*6200*/  LDC R11, c[0x0][0x268] ;  /* 0x00009a00ff0b7b82 */ /* 0x000ea20000000800 */
[----:B------:R-:W-:Y:S01]  /*6210*/  LEA.HI.X.SX32 R25, R29, R5, 0x1, P6 ;  /* 0x000000051d197211 */ /* 0x000fe200030f0eff */
[----:B-1----:R-:W-:Y:S01]  /*6220*/  IMAD R27, R12, 0x160, RZ ;  /* 0x000001600c1b7824 */ /* 0x002fe200078e02ff */
[----:B------:R1:W-:Y:S01]  /*6230*/  STL.64 [R1+0xb00], R20 ;  /* 0x000b001401007387 */ /* 0x0003e20000100a00 */
[----:B0-----:R-:W-:-:S03]  /*6240*/  IMAD R13, R13, 0x58, RZ ;  /* 0x000000580d0d7824 */ /* 0x001fc600078e02ff */
[----:B------:R-:W-:Y:S01]  /*6250*/  STL.64 [R1+0x908], R16 ;  /* 0x0009081001007387 */ /* 0x000fe20000100a00 */
[----:B---3--:R-:W-:Y:S01]  /*6260*/  IMAD R10, R10, 0xb0, RZ ;  /* 0x000000b00a0a7824 */ /* 0x008fe200078e02ff */
[----:B------:R-:W0:Y:S02]  /*6270*/  LDC R29, c[0x0][0x268] ;  /* 0x00009a00ff1d7b82 */ /* 0x000e240000000800 */
[----:B------:R3:W-:Y:S01]  /*6280*/  STL.64 [R1+0x900], R24 ;  /* 0x0009001801007387 */ /* 0x0007e20000100a00 */
[----:B-1----:R-:W-:-:S05]  /*6290*/  IADD3 R20, P4, R13, R4, RZ ;  /* 0x000000040d147210 */ /* 0x002fca0007f9e0ff */
[----:B------:R-:W1:Y:S01]  /*62a0*/  LDC R12, c[0x0][0x268] ;  /* 0x00009a00ff0c7b82 */ /* 0x000e620000000800 */
[-C--:B---3--:R-:W-:Y:S01]  /*62b0*/  IADD3 R24, P6, R27, R4.reuse, RZ ;  /* 0x000000041b187210 */ /* 0x088fe20007fde0ff */
[----:B-----5:R-:W-:Y:S01]  /*62c0*/  IMAD R27, R26, 0xb, RZ ;  /* 0x0000000b1a1b7824 */ /* 0x020fe200078e02ff */
[-C--:B------:R-:W-:Y:S02]  /*62d0*/  IADD3 R16, P3, R10, R4.reuse, RZ ;  /* 0x000000040a107210 */ /* 0x080fe40007f7e0ff */
[-C--:B------:R-:W-:Y:S02]  /*62e0*/  LEA.HI.X.SX32 R21, R28, R5.reuse, 0x1, P4 ;  /* 0x000000051c157211 */ /* 0x080fe400020f0eff */
[-C--:B------:R-:W-:Y:S01]  /*62f0*/  LEA.HI.X.SX32 R19, R27, R5.reuse, 0x1, P5 ;  /* 0x000000051b137211 */ /* 0x080fe200028f0eff */
[----:B--2---:R-:W-:Y:S01]  /*6300*/  IMAD R11, R11, 0x166, RZ ;  /* 0x000001660b0b7824 */ /* 0x004fe200078e02ff */
[-C--:B------:R-:W-:Y:S02]  /*6310*/  LEA.HI.X.SX32 R17, R13, R5.reuse, 0x1, P3 ;  /* 0x000000050d117211 */ /* 0x080fe400018f0eff */
[----:B------:R-:W-:Y:S01]  /*6320*/  LEA.HI.X.SX32 R25, R10, R5, 0x1, P6 ;  /* 0x000000050a197211 */ /* 0x000fe200030f0eff */
[----:B------:R-:W-:Y:S01]  /*6330*/  STL.64 [R1+0xcd0], R18 ;  /* 0x000cd01201007387 */ /* 0x000fe20000100a00 */
[----:B------:R-:W2:Y:S03]  /*6340*/  LDC R10, c[0x0][0x268] ;  /* 0x00009a00ff0a7b82 */ /* 0x000ea60000000800 */
[----:B------:R-:W-:Y:S04]  /*6350*/  STL.64 [R1+0xc90], R22 ;  /* 0x000c901601007387 */ /* 0x000fe80000100a00 */
[----:B------:R-:W-:Y:S01]  /*6360*/  STL.64 [R1+0xc08], R20 ;  /* 0x000c081401007387 */ /* 0x000fe20000100a00 */
[----:B0-----:R-:W-:Y:S01]  /*6370*/  IMAD R26, R29, 0x162, RZ ;  /* 0x000001621d1a7824 */ /* 0x001fe200078e02ff */
[----:B------:R-:W0:Y:S02]  /*6380*/  LDC R13, c[0x0][0x268] ;  /* 0x00009a00ff0d7b82 */ /* 0x000e240000000800 */
[----:B------:R3:W-:Y:S02]  /*6390*/  STL.64 [R1+0xaf8], R16 ;  /* 0x000af81001007387 */ /* 0x0007e40000100a00 */
[----:B---3--:R-:W-:-:S04]  /*63a0*/  IADD3 R16, P3, R11, R4, RZ ;  /* 0x000000040b107210 */ /* 0x008fc80007f7e0ff */
[----:B------:R-:W3:Y:S01]  /*63b0*/  LDC R11, c[0x0][0x268] ;  /* 0x00009a00ff0b7b82 */ /* 0x000ee20000000800 */
[----:B-1----:R-:W-:Y:S02]  /*63c0*/  IMAD R29, R12, 0xb2, RZ ;  /* 0x000000b20c1d7824 */ /* 0x002fe400078e02ff */
[----:B--2---:R-:W-:-:S03]  /*63d0*/  IMAD R10, R10, 0x59, RZ ;  /* 0x000000590a0a7824 */ /* 0x004fc600078e02ff */
[----:B------:R-:W-:Y:S02]  /*63e0*/  IADD3 R22, P1, R29, R4, RZ ;  /* 0x000000041d167210 */ /* 0x000fe40007f3e0ff */
[----:B------:R-:W1:Y:S02]  /*63f0*/  LDC R12, c[0x0][0x268] ;  /* 0x00009a00ff0c7b82 */ /* 0x000e640000000800 */
[----:B------:R-:W-:-:S06]  /*6400*/  LEA.HI.X.SX32 R23, R10, R5, 0x1, P1 ;  /* 0x000000050a177211 */ /* 0x000fcc00008f0eff */
[----:B------:R-:W2:Y:S01]  /*6410*/  LDC R10, c[0x0][0x268] ;  /* 0x00009a00ff0a7b82 */ /* 0x000ea20000000800 */
[----:B---3--:R-:W-:-:S07]  /*6420*/  IMAD R28, R11, 0xb1, RZ ;  /* 0x000000b10b1c7824 */ /* 0x008fce00078e02ff */
[----:B------:R-:W3:Y:S01]  /*6430*/  LDC R11, c[0x0][0x268] ;  /* 0x00009a00ff0b7b82 */ /* 0x000ee20000000800 */
[----:B------:R-:W-:-:S04]  /*6440*/  IADD3 R18, P5, R26, R4, RZ ;  /* 0x000000041a127210 */ /* 0x000fc80007fbe0ff */
[----:B------:R-:W-:Y:S01]  /*6450*/  LEA.HI.X.SX32 R19, R28, R5, 0x1, P5 ;  /* 0x000000051c137211 */ /* 0x000fe200028f0eff */
[----:B------:R-:W-:Y:S01]  /*6460*/  STL.64 [R1+0x8f8], R24 ;  /* 0x0008f81801007387 */ /* 0x000fe20000100a00 */
[----:B-1----:R-:W-:Y:S01]  /*6470*/  IMAD R12, R12, 0x164, RZ ;  /* 0x000001640c0c7824 */ /* 0x002fe200078e02ff */
[----:B------:R-:W1:Y:S02]  /*6480*/  LDC R28, c[0x0][0x268] ;  /* 0x00009a00ff1c7b82 */ /* 0x000e640000000800 */
[----:B------:R-:W-:Y:S04]  /*6490*/  STL.64 [R1+0x8f0], R18 ;  /* 0x0008f01201007387 */ /* 0x000fe80000100a00 */
[----:B------:R4:W-:Y:S01]  /*64a0*/  STL.64 [R1+0xaf0], R22 ;  /* 0x000af01601007387 */ /* 0x0009e20000100a00 */
[----:B---3--:R-:W-:-:S05]  /*64b0*/  IMAD R11, R11, 0x168, RZ ;  /* 0x000001680b0b7824 */ /* 0x008fca00078e02ff */
[-C--:B----4-:R-:W-:Y:S02]  /*64c0*/  IADD3 R22, P1, R11, R4.reuse, RZ ;  /* 0x000000040b167210 */ /* 0x090fe40007f3e0ff */
[----:B------:R-:W3:Y:S01]  /*64d0*/  LDC R11, c[0x0][0x268] ;  /* 0x00009a00ff0b7b82 */ /* 0x000ee20000000800 */
[----:B--2---:R-:W-:Y:S01]  /*64e0*/  IMAD R26, R10, 0x16a, RZ ;  /* 0x0000016a0a1a7824 */ /* 0x004fe200078e02ff */
[----:B------:R-:W-:-:S06]  /*64f0*/  IADD3 R20, P4, R12, R4, RZ ;  /* 0x000000040c147210 */ /* 0x000fcc0007f9e0ff */
[----:B------:R-:W2:Y:S08]  /*6500*/  LDC R10, c[0x0][0x268] ;  /* 0x00009a00ff0a7b82 */ /* 0x000eb00000000800 */
[----:B------:R-:W4:Y:S01]  /*6510*/  LDC R12, c[0x0][0x268] ;  /* 0x00009a00ff0c7b82 */ /* 0x000f220000000800 */
[----:B------:R-:W-:Y:S01]  /*6520*/  LEA.HI.X.SX32 R21, R29, R5, 0x1, P4 ;  /* 0x000000051d157211 */ /* 0x000fe200020f0eff */
[----:B0-----:R-:W-:-:S02]  /*6530*/  IMAD R13, R13, 0xb4, RZ ;  /* 0x000000b40d0d7824 */ /* 0x001fc400078e02ff */
[----:B---3--:R-:W-:-:S03]  /*6540*/  IMAD R29, R11, 0xb3, RZ ;  /* 0x000000b30b1d7824 */ /* 0x008fc600078e02ff */
[-C--:B------:R-:W-:Y:S01]  /*6550*/  IADD3 R18, P5, R13, R4.reuse, RZ ;  /* 0x000000040d127210 */ /* 0x080fe20007fbe0ff */
[----:B----4-:R-:W-:Y:S01]  /*6560*/  IMAD R12, R12, 0x5a, RZ ;  /* 0x0000005a0c0c7824 */ /* 0x010fe200078e02ff */
[-C--:B------:R-:W-:Y:S01]  /*6570*/  LEA.HI.X.SX32 R17, R29, R5.reuse, 0x1, P3 ;  /* 0x000000051d117211 */ /* 0x080fe200018f0eff */
[----:B--2---:R-:W-:Y:S01]  /*6580*/  IMAD R29, R10, 0x2d, RZ ;  /* 0x0000002d0a1d7824 */ /* 0x004fe200078e02ff */
[----:B------:R-:W-:Y:S01]  /*6590*/  STL.64 [R1+0x8e8], R20 ;  /* 0x0008e81401007387 */ /* 0x000fe20000100a00 */
[----:B------:R-:W0:Y:S01]  /*65a0*/  LDC R10, c[0x0][0x268] ;  /* 0x00009a00ff0a7b82 */ /* 0x000e220000000800 */
[C---:B------:R-:W-:Y:S02]  /*65b0*/  IADD3 R24, P6, R12.reuse, R4, RZ ;  /* 0x000000040c187210 */ /* 0x040fe40007fde0ff */
[----:B------:R-:W-:-:S05]  /*65c0*/  LEA.HI.X.SX32 R19, R12, R5, 0x1, P5 ;  /* 0x000000050c137211 */ /* 0x000fca00028f0eff */
[----:B------:R-:W2:Y:S01]  /*65d0*/  LDC R12, c[0x0][0x268] ;  /* 0x00009a00ff0c7b82 */ /* 0x000ea20000000800 */
[-C--:B------:R-:W-:Y:S01]  /*65e0*/  LEA.HI.X.SX32 R25, R29, R5.reuse, 0x1, P6 ;  /* 0x000000051d197211 */ /* 0x080fe200030f0eff */
[----:B------:R-:W-:Y:S01]  /*65f0*/  STL.64 [R1+0x8e0], R16 ;  /* 0x0008e01001007387 */ /* 0x000fe20000100a00 */
[----:B------:R-:W-:-:S03]  /*6600*/  LEA.HI.X.SX32 R23, R13, R5, 0x1, P1 ;  /* 0x000000050d177211 */ /* 0x000fc600008f0eff */
[----:B------:R-:W-:Y:S02]  /*6610*/  STL.64 [R1+0xc00], R24 ;  /* 0x000c001801007387 */ /* 0x000fe40000100a00 */
[----:B------:R-:W3:Y:S02]  /*6620*/  LDC R13, c[0x0][0x268] ;  /* 0x00009a00ff0d7b82 */ /* 0x000ee40000000800 */
[----:B------:R4:W-:Y:S01]  /*6630*/  STL.64 [R1+0xae8], R18 ;  /* 0x000ae81201007387 */ /* 0x0009e20000100a00 */
[----:B0-----:R-:W-:-:S05]  /*6640*/  IMAD R10, R10, 0x16e, RZ ;  /* 0x0000016e0a0a7824 */ /* 0x001fca00078e02ff */
[----:B------:R-:W0:Y:S01]  /*6650*/  LDC R11, c[0x0][0x268] ;  /* 0x00009a00ff0b7b82 */ /* 0x000e220000000800 */
[----:B----4-:R-:W-:Y:S01]  /*6660*/  IADD3 R18, P5, R10, R4, RZ ;  /* 0x000000040a127210 */ /* 0x010fe20007fbe0ff */
[----:B--2---:R-:W-:-:S06]  /*6670*/  IMAD R10, R12, 0x5c, RZ ;  /* 0x0000005c0c0a7824 */ /* 0x004fcc00078e02ff */
[----:B------:R-:W2:Y:S08]  /*6680*/  LDC R29, c[0x0][0x268] ;  /* 0x00009a00ff1d7b82 */ /* 0x000eb00000000800 */
[----:B------:R-:W4:Y:S01]  /*6690*/  LDC R12, c[0x0][0x268] ;  /* 0x00009a00ff0c7b82 */ /* 0x000f220000000800 */
[----:B------:R-:W-:Y:S01]  /*66a0*/  IADD3 R20, P4, R26, R4, RZ ;  /* 0x000000041a147210 */ /* 0x000fe20007f9e0ff */
[----:B---3--:R-:W-:-:S02]  /*66b0*/  IMAD R26, R13, 0xb5, RZ ;  /* 0x000000b50d1a7824 */ /* 0x008fc400078e02ff */
[----:B-1----:R-:W-:Y:S02]  /*66c0*/  IMAD R28, R28, 0xb6, RZ ;  /* 0x000000b61c1c7824 */ /* 0x002fe400078e02ff */
[----:B0-----:R-:W-:Y:S02]  /*66d0*/  IMAD R11, R11, 0x16c, RZ ;  /* 0x0000016c0b0b7824 */ /* 0x001fe400078e02ff */
[----:B----4-:R-:W-:Y:S02]  /*66e0*/  IMAD R13, R12, 0xb8, RZ ;  /* 0x000000b80c0d7824 */ /* 0x010fe400078e02ff */
[----:B------:R-:W0:Y:S01]  /*66f0*/  LDC R12, c[0x0][0x268] ;  /* 0x00009a00ff0c7b82 */ /* 0x000e220000000800 */
[----:B--2---:R-:W-:Y:S01]  /*6700*/  IMAD R29, R29, 0x5b, RZ ;  /* 0x0000005b1d1d7824 */ /* 0x004fe200078e02ff */
[-C--:B------:R-:W-:Y:S02]  /*6710*/  IADD3 R16, P3, R28, R4.reuse, RZ ;  /* 0x000000041c107210 */ /* 0x080fe40007f7e0ff */
[----:B------:R-:W-:-:S02]  /*6720*/  IADD3 R24, P6, R11, R4, RZ ;  /* 0x000000040b187210 */ /* 0x000fc40007fde0ff */
[-C--:B------:R-:W-:Y:S02]  /*6730*/  LEA.HI.X.SX32 R21, R26, R5.reuse, 0x1, P4 ;  /* 0x000000051a157211 */ /* 0x080fe400020f0eff */
        /* <DEDUP_REMOVED lines=30> */
[----:B-1----:R-:W-:Y:S01]  /*6920*/  IMAD R28, R11, 0x176, RZ ;  /* 0x000001760b1c7824 */ /* 0x002fe200078e02ff */
[----:B------:R-:W-:-:S06]  /*6930*/  IADD3 R18, P5, R26, R4, RZ ;  /* 0x000000041a127210 */ /* 0x000fcc0007fbe0ff */
[----:B------:R-:W1:Y:S01]  /*6940*/  LDC R26, c[0x0][0x268] ;  /* 0x00009a00ff1a7b82 */ /* 0x000e620000000800 */
[----:B------:R-:W-:Y:S01]  /*6950*/  IADD3 R16, P3, R13, R4, RZ ;  /* 0x000000040d107210 */ /* 0x000fe20007f7e0ff */
[----:B0-----:R-:W-:-:S06]  /*6960*/  IMAD R11, R12, 0x5e, RZ ;  /* 0x0000005e0c0b7824 */ /* 0x001fcc00078e02ff */
[----:B------:R-:W0:Y:S01]  /*6970*/  LDC R12, c[0x0][0x268] ;  /* 0x00009a00ff0c7b82 */ /* 0x000e220000000800 */
[----:B------:R-:W-:-:S05]  /*6980*/  LEA.HI.X.SX32 R17, R10, R5, 0x1, P3 ;  /* 0x000000050a117211 */ /* 0x000fca00018f0eff */
[----:B------:R2:W-:Y:S01]  /*6990*/  STL.64 [R1+0xad8], R16 ;  /* 0x000ad81001007387 */ /* 0x0005e20000100a00 */
[----:B----4-:R-:W-:Y:S01]  /*69a0*/  IMAD R29, R29, 0xba, RZ ;  /* 0x000000ba1d1d7824 */ /* 0x010fe200078e02ff */
[----:B------:R-:W-:Y:S01]  /*69b0*/  LEA.HI.X.SX32 R25, R13, R5, 0x1, P6 ;  /* 0x000000050d197211 */ /* 0x000fe200030f0eff */
[----:B------:R-:W3:Y:S01]  /*69c0*/  LDC R10, c[0x0][0x268] ;  /* 0x00009a00ff0a7b82 */ /* 0x000ee20000000800 */
[----:B--2---:R-:W-:-:S07]  /*69d0*/  IADD3 R16, P3, R28, R4, RZ ;  /* 0x000000041c107210 */ /* 0x004fce0007f7e0ff */
[----:B------:R-:W2:Y:S01]  /*69e0*/  LDC R28, c[0x0][0x268] ;  /* 0x00009a00ff1c7b82 */ /* 0x000ea20000000800 */
[----:B0-----:R-:W-:-:S05]  /*69f0*/  IMAD R27, R12, 0xb9, RZ ;  /* 0x000000b90c1b7824 */ /* 0x001fca00078e02ff */
[-C--:B------:R-:W-:Y:S01]  /*6a00*/  LEA.HI.X.SX32 R19, R27, R5.reuse, 0x1, P5 ;  /* 0x000000051b137211 */ /* 0x080fe200028f0eff */
[----:B-1----:R-:W-:Y:S02]  /*6a10*/  IMAD R27, R26, 0x178, RZ ;  /* 0x000001781a1b7824 */ /* 0x002fe400078e02ff */
[----:B------:R-:W0:Y:S01]  /*6a20*/  LDC R26, c[0x0][0x268] ;  /* 0x00009a00ff1a7b82 */ /* 0x000e220000000800 */
[C---:B------:R-:W-:Y:S01]  /*6a30*/  IADD3 R22, P1, R29.reuse, R4, RZ ;  /* 0x000000041d167210 */ /* 0x040fe20007f3e0ff */
[----:B------:R1:W-:Y:S01]  /*6a40*/  STL.64 [R1+0x8b8], R24 ;  /* 0x0008b81801007387 */ /* 0x0003e20000100a00 */
[----:B------:R-:W-:-:S05]  /*6a50*/  LEA.HI.X.SX32 R21, R29, R5, 0x1, P4 ;  /* 0x000000051d157211 */ /* 0x000fca00020f0eff */
[----:B------:R-:W4:Y:S01]  /*6a60*/  LDC R29, c[0x0][0x268] ;  /* 0x00009a00ff1d7b82 */ /* 0x000f220000000800 */
[----:B--2---:R-:W-:-:S05]  /*6a70*/  IMAD R28, R28, 0x5d, RZ ;  /* 0x0000005d1c1c7824 */ /* 0x004fca00078e02ff */
[----:B------:R-:W-:Y:S02]  /*6a80*/  LEA.HI.X.SX32 R23, R28, R5, 0x1, P1 ;  /* 0x000000051c177211 */ /* 0x000fe400008f0eff */
[-C--:B-1----:R-:W-:Y:S02]  /*6a90*/  IADD3 R24, P1, R27, R4.reuse, RZ ;  /* 0x000000041b187210 */ /* 0x082fe40007f3e0ff */
[----:B------:R-:W-:Y:S01]  /*6aa0*/  IADD3 R12, P6, R11, R4, RZ ;  /* 0x000000040b0c7210 */ /* 0x000fe20007fde0ff */
[----:B------:R-:W-:Y:S01]  /*6ab0*/  STL.64 [R1+0x8b0], R18 ;  /* 0x0008b01201007387 */ /* 0x000fe20000100a00 */
[----:B---3--:R-:W-:Y:S01]  /*6ac0*/  IMAD R10, R10, 0xbc, RZ ;  /* 0x000000bc0a0a7824 */ /* 0x008fe200078e02ff */
[----:B------:R-:W1:Y:S01]  /*6ad0*/  LDC R28, c[0x0][0x268] ;  /* 0x00009a00ff1c7b82 */ /* 0x000e620000000800 */
[----:B0-----:R-:W-:-:S07]  /*6ae0*/  IMAD R27, R26, 0xbe, RZ ;  /* 0x000000be1a1b7824 */ /* 0x001fce00078e02ff */
[----:B------:R-:W0:Y:S01]  /*6af0*/  LDC R26, c[0x0][0x268] ;  /* 0x00009a00ff1a7b82 */ /* 0x000e220000000800 */
[----:B----4-:R-:W-:Y:S01]  /*6b00*/  IMAD R29, R29, 0x2f, RZ ;  /* 0x0000002f1d1d7824 */ /* 0x010fe200078e02ff */
[----:B------:R-:W-:Y:S04]  /*6b10*/  STL.64 [R1+0xad0], R22 ;  /* 0x000ad01601007387 */ /* 0x000fe80000100a00 */
[----:B------:R-:W-:Y:S01]  /*6b20*/  LEA.HI.X.SX32 R13, R29, R5, 0x1, P6 ;  /* 0x000000051d0d7211 */ /* 0x000fe200030f0eff */
[----:B------:R-:W-:Y:S01]  /*6b30*/  STL.64 [R1+0x8a8], R20 ;  /* 0x0008a81401007387 */ /* 0x000fe20000100a00 */
[----:B0-----:R-:W-:-:S05]  /*6b40*/  IMAD R26, R26, 0xbb, RZ ;  /* 0x000000bb1a1a7824 */ /* 0x001fca00078e02ff */
[----:B------:R-:W-:-:S05]  /*6b50*/  LEA.HI.X.SX32 R17, R26, R5, 0x1, P3 ;  /* 0x000000051a117211 */ /* 0x000fca00018f0eff */
[----:B------:R-:W-:Y:S04]  /*6b60*/  STL.64 [R1+0x8a0], R16 ;  /* 0x0008a01001007387 */ /* 0x000fe80000100a00 */
[----:B------:R0:W-:Y:S02]  /*6b70*/  STL.64 [R1+0xbf0], R12 ;  /* 0x000bf00c01007387 */ /* 0x0001e40000100a00 */
[----:B0-----:R-:W0:Y:S01]  /*6b80*/  LDC R12, c[0x0][0x268] ;  /* 0x00009a00ff0c7b82 */ /* 0x001e220000000800 */
[----:B------:R-:W-:-:S04]  /*6b90*/  IADD3 R18, P5, R10, R4, RZ ;  /* 0x000000040a127210 */ /* 0x000fc80007fbe0ff */
[-C--:B------:R-:W-:Y:S02]  /*6ba0*/  LEA.HI.X.SX32 R19, R11, R5.reuse, 0x1, P5 ;  /* 0x000000050b137211 */ /* 0x080fe400028f0eff */
[----:B------:R-:W-:Y:S01]  /*6bb0*/  LEA.HI.X.SX32 R25, R10, R5, 0x1, P1 ;  /* 0x000000050a197211 */ /* 0x000fe200008f0eff */
[----:B-1----:R-:W-:Y:S01]  /*6bc0*/  IMAD R28, R28, 0x17a, RZ ;  /* 0x0000017a1c1c7824 */ /* 0x002fe200078e02ff */
[----:B------:R-:W1:Y:S01]  /*6bd0*/  LDC R13, c[0x0][0x268] ;  /* 0x00009a00ff0d7b82 */ /* 0x000e620000000800 */
[----:B0-----:R-:W-:-:S07]  /*6be0*/  IMAD R11, R12, 0xc, RZ ;  /* 0x0000000c0c0b7824 */ /* 0x001fce00078e02ff */
[----:B------:R-:W0:Y:S01]  /*6bf0*/  LDC R12, c[0x0][0x268] ;  /* 0x00009a00ff0c7b82 */ /* 0x000e220000000800 */
[----:B------:R-:W-:-:S07]  /*6c00*/  IADD3 R22, P4, R28, R4, RZ ;  /* 0x000000041c167210 */ /* 0x000fce0007f9e0ff */
[----:B------:R-:W2:Y:S01]  /*6c10*/  LDC R28, c[0x0][0x268] ;  /* 0x00009a00ff1c7b82 */ /* 0x000ea20000000800 */
[----:B0-----:R-:W-:-:S07]  /*6c20*/  IMAD R10, R12, 0xbd, RZ ;  /* 0x000000bd0c0a7824 */ /* 0x001fce00078e02ff */
[----:B------:R-:W0:Y:S01]  /*6c30*/  LDC R12, c[0x0][0x268] ;  /* 0x00009a00ff0c7b82 */ /* 0x000e220000000800 */
[----:B------:R-:W-:Y:S02]  /*6c40*/  IADD3 R20, P3, R27, R4, RZ ;  /* 0x000000041b147210 */ /* 0x000fe40007f7e0ff */
[----:B------:R-:W-:-:S05]  /*6c50*/  LEA.HI.X.SX32 R23, R10, R5, 0x1, P4 ;  /* 0x000000050a177211 */ /* 0x000fca00020f0eff */
[----:B------:R-:W3:Y:S01]  /*6c60*/  LDC R10, c[0x0][0x268] ;  /* 0x00009a00ff0a7b82 */ /* 0x000ee20000000800 */
[----:B0-----:R-:W-:-:S05]  /*6c70*/  IMAD R12, R12, 0x5f, RZ ;  /* 0x0000005f0c0c7824 */ /* 0x001fca00078e02ff */
[----:B------:R-:W-:Y:S02]  /*6c80*/  LEA.HI.X.SX32 R21, R12, R5, 0x1, P3 ;  /* 0x000000050c157211 */ /* 0x000fe400018f0eff */
[----:B------:R-:W0:Y:S01]  /*6c90*/  LDC R12, c[0x0][0x268] ;  /* 0x00009a00ff0c7b82 */ /* 0x000e220000000800 */
[----:B--2---:R-:W-:-:S05]  /*6ca0*/  IMAD R28, R28, 0x17c, RZ ;  /* 0x0000017c1c1c7824 */ /* 0x004fca00078e02ff */
[-C--:B------:R-:W-:Y:S01]  /*6cb0*/  IADD3 R16, P6, R28, R4.reuse, RZ ;  /* 0x000000041c107210 */ /* 0x080fe20007fde0ff */
[----:B-1----:R-:W-:Y:S01]  /*6cc0*/  IMAD R28, R13, 0x17e, RZ ;  /* 0x0000017e0d1c7824 */ /* 0x002fe200078e02ff */
[----:B------:R1:W-:Y:S01]  /*6cd0*/  STL.64 [R1+0xac8], R18 ;  /* 0x000ac81201007387 */ /* 0x0003e20000100a00 */
[----:B------:R-:W2:Y:S03]  /*6ce0*/  LDC R13, c[0x0][0x268] ;  /* 0x00009a00ff0d7b82 */ /* 0x000ea60000000800 */
[----:B-1----:R-:W-:Y:S01]  /*6cf0*/  IADD3 R18, P5, R28, R4, RZ ;  /* 0x000000041c127210 */ /* 0x002fe20007fbe0ff */
[----:B---3--:R-:W-:-:S04]  /*6d00*/  IMAD R28, R10, 0x60, RZ ;  /* 0x000000600a1c7824 */ /* 0x008fc800078e02ff */
[----:B------:R-:W1:Y:S01]  /*6d10*/  LDC R10, c[0x0][0x268] ;  /* 0x00009a00ff0a7b82 */ /* 0x000e620000000800 */
[----:B0-----:R-:W-:-:S07]  /*6d20*/  IMAD R29, R12, 0xc0, RZ ;  /* 0x000000c00c1d7824 */ /* 0x001fce00078e02ff */
[----:B------:R-:W0:Y:S01]  /*6d30*/  LDC R12, c[0x0][0x268] ;  /* 0x00009a00ff0c7b82 */ /* 0x000e220000000800 */
[----:B------:R-:W-:Y:S01]  /*6d40*/  LEA.HI.X.SX32 R17, R27, R5, 0x1, P6 ;  /* 0x000000051b117211 */ /* 0x000fe200030f0eff */
[----:B-1----:R-:W-:Y:S02]  /*6d50*/  IMAD R27, R10, 0xbf, RZ ;  /* 0x000000bf0a1b7824 */ /* 0x002fe400078e02ff */
[----:B0-----:R-:W-:-:S04]  /*6d60*/  IMAD R10, R12, 0x3, RZ ;  /* 0x000000030c0a7824 */ /* 0x001fc800078e02ff */
[----:B------:R-:W0:Y:S01]  /*6d70*/  LDC R12, c[0x0][0x268] ;  /* 0x00009a00ff0c7b82 */ /* 0x000e220000000800 */
[-C--:B------:R-:W-:Y:S01]  /*6d80*/  LEA.HI.X.SX32 R19, R27, R5.reuse, 0x1, P5 ;  /* 0x000000051b137211 */ /* 0x080fe200028f0eff */
[----:B------:R-:W-:Y:S01]  /*6d90*/  STL.64 [R1+0x898], R24 ;  /* 0x0008981801007387 */ /* 0x000fe20000100a00 */
[----:B------:R-:W-:-:S03]  /*6da0*/  LEA.HI.X.SX32 R3, R10, R5, 0x1, P2 ;  /* 0x000000050a037211 */ /* 0x000fc600010f0eff */
[----:B------:R-:W-:Y:S02]  /*6db0*/  STL.64 [R1+0x890], R22 ;  /* 0x0008901601007387 */ /* 0x000fe40000100a00 */
[----:B------:R-:W1:Y:S02]  /*6dc0*/  LDC R27, c[0x0][0x268] ;  /* 0x00009a00ff1b7b82 */ /* 0x000e640000000800 */
[----:B------:R-:W-:Y:S04]  /*6dd0*/  STL.64 [R1+0xac0], R20 ;  /* 0x000ac01401007387 */ /* 0x000fe80000100a00 */
[----:B------:R-:W-:Y:S02]  /*6de0*/  STL.64 [R1+0x888], R16 ;  /* 0x0008881001007387 */ /* 0x000fe40000100a00 */
[----:B------:R-:W3:Y:S02]  /*6df0*/  LDC R10, c[0x0][0x268] ;  /* 0x00009a00ff0a7b82 */ /* 0x000ee40000000800 */
[----:B------:R-:W-:Y:S04]  /*6e00*/  STL.64 [R1+0x880], R18 ;  /* 0x0008801201007387 */ /* 0x000fe80000100a00 */
[----:B------:R0:W-:Y:S02]  /*6e10*/  STL.64 [R1+0xcf8], R2 ;  /* 0x000cf80201007387 */ /* 0x0001e40000100a00 */
[----:B0-----:R-:W-:-:S02]  /*6e20*/  IMAD R2, R12, 0x180, RZ ;  /* 0x000001800c027824 */ /* 0x001fc400078e02ff */
[----:B------:R-:W0:Y:S01]  /*6e30*/  LDC R12, c[0x0][0x268] ;  /* 0x00009a00ff0c7b82 */ /* 0x000e220000000800 */
[----:B-1----:R-:W-:Y:S02]  /*6e40*/  IMAD R25, R27, 0x6, RZ ;  /* 0x000000061b197824 */ /* 0x002fe400078e02ff */
[----:B---3--:R-:W-:Y:S02]  /*6e50*/  IMAD R27, R10, 0x182, RZ ;  /* 0x000001820a1b7824 */ /* 0x008fe400078e02ff */
[----:B--2---:R-:W-:-:S03]  /*6e60*/  IMAD R26, R13, 0x18, RZ ;  /* 0x000000180d1a7824 */ /* 0x004fc600078e02ff */
[----:B------:R-:W1:Y:S01]  /*6e70*/  LDC R13, c[0x0][0x268] ;  /* 0x00009a00ff0d7b82 */ /* 0x000e620000000800 */
[----:B0-----:R-:W-:-:S07]  /*6e80*/  IMAD R10, R12, 0xc2, RZ ;  /* 0x000000c20c0a7824 */ /* 0x001fce00078e02ff */
[----:B------:R-:W0:Y:S01]  /*6e90*/  LDC R12, c[0x0][0x268] ;  /* 0x00009a00ff0c7b82 */ /* 0x000e220000000800 */
[-C--:B------:R-:W-:Y:S02]  /*6ea0*/  IADD3 R22, P4, R26, R4.reuse, RZ ;  /* 0x000000041a167210 */ /* 0x080fe40007f9e0ff */
[CC--:B------:R-:W-:Y:S02]  /*6eb0*/  IADD3 R24, P1, R11.reuse, R4.reuse, RZ ;  /* 0x000000040b187210 */ /* 0x0c0fe40007f3e0ff */
[----:B------:R-:W-:Y:S01]  /*6ec0*/  LEA.HI.X.SX32 R23, R11, R5, 0x1, P4 ;  /* 0x000000050b177211 */ /* 0x000fe200020f0eff */
[----:B-1----:R-:W-:Y:S02]  /*6ed0*/  IMAD R13, R13, 0x30, RZ ;  /* 0x000000300d0d7824 */ /* 0x002fe400078e02ff */
[----:B0-----:R-:W-:Y:S02]  /*6ee0*/  IMAD R11, R12, 0x184, RZ ;  /* 0x000001840c0b7824 */ /* 0x001fe400078e02ff */
[----:B------:R-:W0:Y:S01]  /*6ef0*/  LDC R12, c[0x0][0x268] ;  /* 0x00009a00ff0c7b82 */ /* 0x000e220000000800 */
[----:B------:R-:W-:-:S02]  /*6f00*/  IADD3 R20, P3, R13, R4, RZ ;  /* 0x000000040d147210 */ /* 0x000fc40007f7e0ff */
[-C--:B------:R-:W-:Y:S02]  /*6f10*/  IADD3 R16, P6, R28, R4.reuse, RZ ;  /* 0x000000041c107210 */ /* 0x080fe40007fde0ff */
[-C--:B------:R-:W-:Y:S02]  /*6f20*/  LEA.HI.X.SX32 R25, R25, R5.reuse, 0x1, P1 ;  /* 0x0000000519197211 */ /* 0x080fe400008f0eff */
[-C--:B------:R-:W-:Y:S02]  /*6f30*/  LEA.HI.X.SX32 R21, R26, R5.reuse, 0x1, P3 ;  /* 0x000000051a157211 */ /* 0x080fe400018f0eff */
[----:B------:R-:W-:Y:S01]  /*6f40*/  LEA.HI.X.SX32 R17, R13, R5, 0x1, P6 ;  /* 0x000000050d117211 */ /* 0x000fe200030f0eff */
[----:B------:R-:W-:Y:S01]  /*6f50*/  STL.64 [R1+0xce8], R24 ;  /* 0x000ce81801007387 */ /* 0x000fe20000100a00 */
[----:B------:R-:W-:Y:S01]  /*6f60*/  IADD3 R18, P5, R29, R4, RZ ;  /* 0x000000041d127210 */ /* 0x000fe20007fbe0ff */
[----:B------:R-:W1:Y:S02]  /*6f70*/  LDC R13, c[0x0][0x268] ;  /* 0x00009a00ff0d7b82 */ /* 0x000e640000000800 */
[----:B------:R-:W-:Y:S04]  /*6f80*/  STL.64 [R1+0xcc8], R22 ;  /* 0x000cc81601007387 */ /* 0x000fe80000100a00 */
[----:B------:R-:W-:Y:S01]  /*6f90*/  STL.64 [R1+0xc80], R20 ;  /* 0x000c801401007387 */ /* 0x000fe20000100a00 */
[----:B0-----:R-:W-:-:S03]  /*6fa0*/  IMAD R12, R12, 0x186, RZ ;  /* 0x000001860c0c7824 */ /* 0x001fc600078e02ff */
[----:B------:R0:W-:Y:S02]  /*6fb0*/  STL.64 [R1+0xbe8], R16 ;  /* 0x000be81001007387 */ /* 0x0001e40000100a00 */
[----:B0-----:R-:W-:Y:S02]  /*6fc0*/  IADD3 R16, P6, R12, R4, RZ ;  /* 0x000000040c107210 */ /* 0x001fe40007fde0ff */
[----:B------:R-:W0:Y:S01]  /*6fd0*/  LDC R12, c[0x0][0x268] ;  /* 0x00009a00ff0c7b82 */ /* 0x000e220000000800 */
[----:B------:R-:W-:Y:S01]  /*6fe0*/  LEA.HI.X.SX32 R19, R28, R5, 0x1, P5 ;  /* 0x000000051c137211 */ /* 0x000fe200028f0eff */
[----:B0-----:R-:W-:-:S06]  /*6ff0*/  IMAD R28, R12, 0xc1, RZ ;  /* 0x000000c10c1c7824 */ /* 0x001fcc00078e02ff */
[----:B------:R-:W0:Y:S01]  /*7000*/  LDC R12, c[0x0][0x268] ;  /* 0x00009a00ff0c7b82 */ /* 0x000e220000000800 */
[-C--:B------:R-:W-:Y:S02]  /*7010*/  IADD3 R2, P2, R2, R4.reuse, RZ ;  /* 0x0000000402027210 */ /* 0x080fe40007f5e0ff */
[----:B------:R-:W-:Y:S02]  /*7020*/  IADD3 R24, P1, R27, R4, RZ ;  /* 0x000000041b187210 */ /* 0x000fe40007f3e0ff */
[----:B------:R-:W-:-:S03]  /*7030*/  LEA.HI.X.SX32 R3, R29, R5, 0x1, P2 ;  /* 0x000000051d037211 */ /* 0x000fc600010f0eff */
[----:B------:R-:W2:Y:S01]  /*7040*/  LDC R29, c[0x0][0x268] ;  /* 0x00009a00ff1d7b82 */ /* 0x000ea20000000800 */
[----:B0-----:R-:W-:-:S07]  /*7050*/  IMAD R26, R12, 0x188, RZ ;  /* 0x000001880c1a7824 */ /* 0x001fce00078e02ff */
[----:B------:R-:W0:Y:S01]  /*7060*/  LDC R12, c[0x0][0x268] ;  /* 0x00009a00ff0c7b82 */ /* 0x000e220000000800 */
[----:B------:R-:W-:Y:S01]  /*7070*/  LEA.HI.X.SX32 R25, R28, R5, 0x1, P1 ;  /* 0x000000051c197211 */ /* 0x000fe200008f0eff */
[----:B------:R-:W-:Y:S04]  /*7080*/  STL.64 [R1+0xab8], R18 ;  /* 0x000ab81201007387 */ /* 0x000fe80000100a00 */
[----:B------:R-:W-:Y:S02]  /*7090*/  STL.64 [R1+0x878], R2 ;  /* 0x0008780201007387 */ /* 0x000fe40000100a00 */
[----:B------:R-:W3:Y:S02]  /*70a0*/  LDC R28, c[0x0][0x268] ;  /* 0x00009a00ff1c7b82 */ /* 0x000ee40000000800 */
[----:B------:R4:W-:Y:S02]  /*70b0*/  STL.64 [R1+0x870], R24 ;  /* 0x0008701801007387 */ /* 0x0009e40000100a00 */
[----:B----4-:R-:W-:Y:S01]  /*70c0*/  IADD3 R24, P1, R26, R4, RZ ;  /* 0x000000041a187210 */ /* 0x010fe20007f3e0ff */
[----:B0-----:R-:W-:-:S03]  /*70d0*/  IMAD R26, R12, 0xc6, RZ ;  /* 0x000000c60c1a7824 */ /* 0x001fc600078e02ff */
[----:B------:R-:W0:Y:S01]  /*70e0*/  LDC R12, c[0x0][0x268] ;  /* 0x00009a00ff0c7b82 */ /* 0x000e220000000800 */
[----:B--2---:R-:W-:Y:S01]  /*70f0*/  IMAD R29, R29, 0x61, RZ ;  /* 0x000000611d1d7824 */ /* 0x004fe200078e02ff */
[----:B------:R-:W-:-:S04]  /*7100*/  IADD3 R22, P4, R10, R4, RZ ;  /* 0x000000040a167210 */ /* 0x000fc80007f9e0ff */
[----:B------:R-:W-:Y:S01]  /*7110*/  LEA.HI.X.SX32 R23, R29, R5, 0x1, P4 ;  /* 0x000000051d177211 */ /* 0x000fe200020f0eff */
[----:B---3--:R-:W-:-:S04]  /*7120*/  IMAD R28, R28, 0x18a, RZ ;  /* 0x0000018a1c1c7824 */ /* 0x008fc800078e02ff */
[----:B------:R2:W-:Y:S02]  /*7130*/  STL.64 [R1+0xab0], R22 ;  /* 0x000ab01601007387 */ /* 0x0005e40000100a00 */
[-C--:B--2---:R-:W-:Y:S01]  /*7140*/  IADD3 R22, P4, R28, R4.reuse, RZ ;  /* 0x000000041c167210 */ /* 0x084fe20007f9e0ff */
[----:B0-----:R-:W-:Y:S02]  /*7150*/  IMAD R28, R12, 0xc3, RZ ;  /* 0x000000c30c1c7824 */ /* 0x001fe400078e02ff */
[----:B------:R-:W0:Y:S01]  /*7160*/  LDC R12, c[0x0][0x268] ;  /* 0x00009a00ff0c7b82 */ /* 0x000e220000000800 */
[----:B------:R-:W-:-:S04]  /*7170*/  IADD3 R20, P3, R11, R4, RZ ;  /* 0x000000040b147210 */ /* 0x000fc80007f7e0ff */
[----:B------:R-:W-:-:S03]  /*7180*/  LEA.HI.X.SX32 R21, R10, R5, 0x1, P3 ;  /* 0x000000050a157211 */ /* 0x000fc600018f0eff */
[----:B------:R-:W2:Y:S01]  /*7190*/  LDC R11, c[0x0][0x268] ;  /* 0x00009a00ff0b7b82 */ /* 0x000ea20000000800 */
[----:B------:R-:W-:-:S07]  /*71a0*/  LEA.HI.X.SX32 R17, R28, R5, 0x1, P6 ;  /* 0x000000051c117211 */ /* 0x000fce00030f0eff */
[----:B------:R-:W3:Y:S01]  /*71b0*/  LDC R10, c[0x0][0x268] ;  /* 0x00009a00ff0a7b82 */ /* 0x000ee20000000800 */
[----:B0-----:R-:W-:-:S07]  /*71c0*/  IMAD R28, R12, 0x31, RZ ;  /* 0x000000310c1c7824 */ /* 0x001fce00078e02ff */
[----:B------:R-:W0:Y:S01]  /*71d0*/  LDC R12, c[0x0][0x268] ;  /* 0x00009a00ff0c7b82 */ /* 0x000e220000000800 */
[----:B--2---:R-:W-:-:S05]  /*71e0*/  IMAD R11, R11, 0x62, RZ ;  /* 0x000000620b0b7824 */ /* 0x004fca00078e02ff */
[----:B------:R-:W-:Y:S01]  /*71f0*/  IADD3 R18, P5, R11, R4, RZ ;  /* 0x000000040b127210 */ /* 0x000fe20007fbe0ff */
[----:B---3--:R-:W-:Y:S02]  /*7200*/  IMAD R29, R10, 0x18c, RZ ;  /* 0x0000018c0a1d7824 */ /* 0x008fe400078e02ff */
[----:B------:R-:W2:Y:S01]  /*7210*/  LDC R10, c[0x0][0x268] ;  /* 0x00009a00ff0a7b82 */ /* 0x000ea20000000800 */
[----:B------:R-:W-:Y:S01]  /*7220*/  LEA.HI.X.SX32 R19, R28, R5, 0x1, P5 ;  /* 0x000000051c137211 */ /* 0x000fe200028f0eff */
[----:B0-----:R-:W-:-:S06]  /*7230*/  IMAD R28, R12, 0x32, RZ ;  /* 0x000000320c1c7824 */ /* 0x001fcc00078e02ff */
[----:B------:R-:W0:Y:S01]  /*7240*/  LDC R12, c[0x0][0x268] ;  /* 0x00009a00ff0c7b82 */ /* 0x000e220000000800 */
[----:B-1----:R-:W-:Y:S01]  /*7250*/  IMAD R13, R13, 0xc4, RZ ;  /* 0x000000c40d0d7824 */ /* 0x002fe200078e02ff */
[----:B------:R-:W-:Y:S04]  /*7260*/  STL.64 [R1+0x868], R20 ;  /* 0x0008681401007387 */ /* 0x000fe80000100a00 */
[----:B------:R-:W-:Y:S01]  /*7270*/  IADD3 R2, P2, R13, R4, RZ ;  /* 0x000000040d027210 */ /* 0x000fe20007f5e0ff */
[----:B------:R-:W-:Y:S01]  /*7280*/  STL.64 [R1+0x860], R16 ;  /* 0x0008601001007387 */ /* 0x000fe20000100a00 */
[----:B--2---:R-:W-:-:S03]  /*7290*/  IMAD R10, R10, 0x18e, RZ ;  /* 0x0000018e0a0a7824 */ /* 0x004fc600078e02ff */
[----:B------:R1:W-:Y:S01]  /*72a0*/  STL.64 [R1+0xbe0], R18 ;  /* 0x000be01201007387 */ /* 0x0003e20000100a00 */
[-C--:B------:R-:W-:Y:S02]  /*72b0*/  LEA.HI.X.SX32 R3, R11, R5.reuse, 0x1, P2 ;  /* 0x000000050b037211 */ /* 0x080fe400010f0eff */
[----:B------:R-:W2:Y:S01]  /*72c0*/  LDC R11, c[0x0][0x268] ;  /* 0x00009a00ff0b7b82 */ /* 0x000ea20000000800 */
[----:B------:R-:W-:-:S07]  /*72d0*/  LEA.HI.X.SX32 R25, R13, R5, 0x1, P1 ;  /* 0x000000050d197211 */ /* 0x000fce00008f0eff */
[----:B------:R-:W3:Y:S01]  /*72e0*/  LDC R13, c[0x0][0x268] ;  /* 0x00009a00ff0d7b82 */ /* 0x000ee20000000800 */
[----:B-1----:R-:W-:Y:S01]  /*72f0*/  IADD3 R18, P5, R10, R4, RZ ;  /* 0x000000040a127210 */ /* 0x002fe20007fbe0ff */
[----:B0-----:R-:W-:-:S06]  /*7300*/  IMAD R10, R12, 0x64, RZ ;  /* 0x000000640c0a7824 */ /* 0x001fcc00078e02ff */
[----:B------:R-:W0:Y:S01]  /*7310*/  LDC R12, c[0x0][0x268] ;  /* 0x00009a00ff0c7b82 */ /* 0x000e220000000800 */
[-C--:B------:R-:W-:Y:S01]  /*7320*/  IADD3 R16, P6, R29, R4.reuse, RZ ;  /* 0x000000041d107210 */ /* 0x080fe20007fde0ff */
[----:B--2---:R-:W-:Y:S01]  /*7330*/  IMAD R29, R11, 0xc8, RZ ;  /* 0x000000c80b1d7824 */ /* 0x004fe200078e02ff */
[----:B------:R-:W-:Y:S01]  /*7340*/  IADD3 R20, P3, R26, R4, RZ ;  /* 0x000000041a147210 */ /* 0x000fe20007f7e0ff */
[----:B---3--:R-:W-:Y:S02]  /*7350*/  IMAD R13, R13, 0x63, RZ ;  /* 0x000000630d0d7824 */ /* 0x008fe400078e02ff */
[----:B0-----:R-:W-:Y:S02]  /*7360*/  IMAD R11, R12, 0xc5, RZ ;  /* 0x000000c50c0b7824 */ /* 0x001fe400078e02ff */
[----:B------:R-:W0:Y:S01]  /*7370*/  LDC R12, c[0x0][0x268] ;  /* 0x00009a00ff0c7b82 */ /* 0x000e220000000800 */
[----:B------:R-:W-:-:S07]  /*7380*/  LEA.HI.X.SX32 R21, R13, R5, 0x1, P3 ;  /* 0x000000050d157211 */ /* 0x000fce00018f0eff */
[----:B------:R-:W1:Y:S01]  /*7390*/  LDC R13, c[0x0][0x268] ;  /* 0x00009a00ff0d7b82 */ /* 0x000e620000000800 */
[-C--:B------:R-:W-:Y:S01]  /*73a0*/  LEA.HI.X.SX32 R23, R11, R5.reuse, 0x1, P4 ;  /* 0x000000050b177211 */ /* 0x080fe200020f0eff */
[----:B------:R-:W-:Y:S04]  /*73b0*/  STL.64 [R1+0xaa8], R2 ;  /* 0x000aa80201007387 */ /* 0x000fe80000100a00 */
[----:B------:R-:W-:Y:S01]  /*73c0*/  STL.64 [R1+0x858], R24 ;  /* 0x0008581801007387 */ /* 0x000fe20000100a00 */
[----:B------:R-:W-:Y:S01]  /*73d0*/  LEA.HI.X.SX32 R17, R26, R5, 0x1, P6 ;  /* 0x000000051a117211 */ /* 0x000fe200030f0eff */
[----:B------:R-:W2:Y:S02]  /*73e0*/  LDC R11, c[0x0][0x268] ;  /* 0x00009a00ff0b7b82 */ /* 0x000ea40000000800 */
[----:B------:R-:W-:Y:S01]  /*73f0*/  STL.64 [R1+0x850], R22 ;  /* 0x0008501601007387 */ /* 0x000fe20000100a00 */
[----:B0-----:R-:W-:-:S03]  /*7400*/  IMAD R12, R12, 0x190, RZ ;  /* 0x000001900c0c7824 */ /* 0x001fc600078e02ff */
[----:B------:R0:W-:Y:S02]  /*7410*/  STL.64 [R1+0xaa0], R20 ;  /* 0x000aa01401007387 */ /* 0x0001e40000100a00 */
[----:B0-----:R-:W-:Y:S02]  /*7420*/  IADD3 R20, P3, R12, R4, RZ ;  /* 0x000000040c147210 */ /* 0x001fe40007f7e0ff */
[----:B------:R-:W0:Y:S01]  /*7430*/  LDC R12, c[0x0][0x268] ;  /* 0x00009a00ff0c7b82 */ /* 0x000e220000000800 */
[----:B-1----:R-:W-:-:S07]  /*7440*/  IMAD R27, R13, 0x192, RZ ;  /* 0x000001920d1b7824 */ /* 0x002fce00078e02ff */
[----:B------:R-:W1:Y:S01]  /*7450*/  LDC R13, c[0x0][0x268] ;  /* 0x00009a00ff0d7b82 */ /* 0x000e620000000800 */
[----:B0-----:R-:W-:Y:S01]  /*7460*/  IMAD R26, R12, 0xc7, RZ ;  /* 0x000000c70c1a7824 */ /* 0x001fe200078e02ff */
[-C--:B------:R-:W-:Y:S02]  /*7470*/  IADD3 R2, P2, R28, R4.reuse, RZ ;  /* 0x000000041c027210 */ /* 0x080fe40007f5e0ff */
[----:B------:R-:W-:Y:S01]  /*7480*/  IADD3 R24, P1, R10, R4, RZ ;  /* 0x000000040a187210 */ /* 0x000fe20007f3e0ff */
[----:B------:R-:W-:Y:S01]  /*7490*/  STL.64 [R1+0x848], R16 ;  /* 0x0008481001007387 */ /* 0x000fe20000100a00 */
[----:B------:R-:W-:Y:S02]  /*74a0*/  LEA.HI.X.SX32 R19, R26, R5, 0x1, P5 ;  /* 0x000000051a137211 */ /* 0x000fe400028f0eff */
[----:B------:R-:W0:Y:S01]  /*74b0*/  LDC R12, c[0x0][0x268] ;  /* 0x00009a00ff0c7b82 */ /* 0x000e220000000800 */
[----:B-1----:R-:W-:-:S07]  /*74c0*/  IMAD R26, R13, 0x19, RZ ;  /* 0x000000190d1a7824 */ /* 0x002fce00078e02ff */
[----:B------:R-:W1:Y:S01]  /*74d0*/  LDC R13, c[0x0][0x268] ;  /* 0x00009a00ff0d7b82 */ /* 0x000e620000000800 */
[-C--:B------:R-:W-:Y:S02]  /*74e0*/  LEA.HI.X.SX32 R3, R26, R5.reuse, 0x1, P2 ;  /* 0x000000051a037211 */ /* 0x080fe400010f0eff */
[----:B------:R-:W-:Y:S01]  /*74f0*/  LEA.HI.X.SX32 R25, R28, R5, 0x1, P1 ;  /* 0x000000051c197211 */ /* 0x000fe200008f0eff */
[----:B------:R-:W-:Y:S04]  /*7500*/  STL.64 [R1+0x840], R18 ;  /* 0x0008401201007387 */ /* 0x000fe80000100a00 */
[----:B------:R-:W-:Y:S01]  /*7510*/  STL.64 [R1+0xc78], R2 ;  /* 0x000c780201007387 */ /* 0x000fe20000100a00 */
[----:B------:R-:W-:Y:S01]  /*7520*/  IADD3 R22, P4, R29, R4, RZ ;  /* 0x000000041d167210 */ /* 0x000fe20007f9e0ff */
[----:B------:R-:W3:Y:S02]  /*7530*/  LDC R28, c[0x0][0x268] ;  /* 0x00009a00ff1c7b82 */ /* 0x000ee40000000800 */
[----:B------:R4:W-:Y:S01]  /*7540*/  STL.64 [R1+0xbd8], R24 ;  /* 0x000bd81801007387 */ /* 0x0009e20000100a00 */
[----:B-1----:R-:W-:-:S05]  /*7550*/  IMAD R13, R13, 0x196, RZ ;  /* 0x000001960d0d7824 */ /* 0x002fca00078e02ff */
[----:B----4-:R-:W-:Y:S02]  /*7560*/  IADD3 R24, P1, R13, R4, RZ ;  /* 0x000000040d187210 */ /* 0x010fe40007f3e0ff */
[----:B------:R-:W1:Y:S01]  /*7570*/  LDC R13, c[0x0][0x268] ;  /* 0x00009a00ff0d7b82 */ /* 0x000e620000000800 */
[----:B------:R-:W-:Y:S01]  /*7580*/  LEA.HI.X.SX32 R23, R10, R5, 0x1, P4 ;  /* 0x000000050a177211 */ /* 0x000fe200020f0eff */
[----:B-1----:R-:W-:-:S06]  /*7590*/  IMAD R10, R13, 0xc9, RZ ;  /* 0x000000c90d0a7824 */ /* 0x002fcc00078e02ff */
[----:B------:R-:W1:Y:S01]  /*75a0*/  LDC R13, c[0x0][0x268] ;  /* 0x00009a00ff0d7b82 */ /* 0x000e620000000800 */
[----:B------:R-:W-:Y:S02]  /*75b0*/  LEA.HI.X.SX32 R21, R29, R5, 0x1, P3 ;  /* 0x000000051d157211 */ /* 0x000fe400018f0eff */
[----:B------:R-:W-:-:S05]  /*75c0*/  IADD3 R16, P6, R27, R4, RZ ;  /* 0x000000041b107210 */ /* 0x000fca0007fde0ff */
[----:B------:R-:W4:Y:S01]  /*75d0*/  LDC R29, c[0x0][0x268] ;  /* 0x00009a00ff1d7b82 */ /* 0x000f220000000800 */
[----:B-1----:R-:W-:-:S07]  /*75e0*/  IMAD R26, R13, 0x198, RZ ;  /* 0x000001980d1a7824 */ /* 0x002fce00078e02ff */
[----:B------:R-:W1:Y:S01]  /*75f0*/  LDC R13, c[0x0][0x268] ;  /* 0x00009a00ff0d7b82 */ /* 0x000e620000000800 */
[----:B------:R-:W-:-:S07]  /*7600*/  LEA.HI.X.SX32 R17, R10, R5, 0x1, P6 ;  /* 0x000000050a117211 */ /* 0x000fce00030f0eff */
[----:B------:R-:W5:Y:S01]  /*7610*/  LDC R10, c[0x0][0x268] ;  /* 0x00009a00ff0a7b82 */ /* 0x000f620000000800 */
[----:B0-----:R-:W-:Y:S02]  /*7620*/  IMAD R12, R12, 0x194, RZ ;  /* 0x000001940c0c7824 */ /* 0x001fe400078e02ff */
[----:B--2---:R-:W-:-:S03]  /*7630*/  IMAD R11, R11, 0xca, RZ ;  /* 0x000000ca0b0b7824 */ /* 0x004fc600078e02ff */
[----:B------:R-:W-:Y:S02]  /*7640*/  IADD3 R2, P2, R12, R4, RZ ;  /* 0x000000040c027210 */ /* 0x000fe40007f5e0ff */
[----:B------:R-:W0:Y:S01]  /*7650*/  LDC R12, c[0x0][0x268] ;  /* 0x00009a00ff0c7b82 */ /* 0x000e220000000800 */
[----:B-1----:R-:W-:-:S07]  /*7660*/  IMAD R27, R13, 0xce, RZ ;  /* 0x000000ce0d1b7824 */ /* 0x002fce00078e02ff */
[----:B------:R-:W1:Y:S01]  /*7670*/  LDC R13, c[0x0][0x268] ;  /* 0x00009a00ff0d7b82 */ /* 0x000e620000000800 */
[----:B----4-:R-:W-:Y:S01]  /*7680*/  IMAD R29, R29, 0x65, RZ ;  /* 0x000000651d1d7824 */ /* 0x010fe200078e02ff */
[-C--:B------:R-:W-:Y:S01]  /*7690*/  IADD3 R18, P5, R11, R4.reuse, RZ ;  /* 0x000000040b127210 */ /* 0x080fe20007fbe0ff */
[----:B------:R-:W-:Y:S03]  /*76a0*/  STL.64 [R1+0xa98], R22 ;  /* 0x000a981601007387 */ /* 0x000fe60000100a00 */
[----:B------:R-:W-:Y:S01]  /*76b0*/  LEA.HI.X.SX32 R19, R29, R5, 0x1, P5 ;  /* 0x000000051d137211 */ /* 0x000fe200028f0eff */
[----:B-----5:R-:W-:Y:S01]  /*76c0*/  IMAD R10, R10, 0x19a, RZ ;  /* 0x0000019a0a0a7824 */ /* 0x020fe200078e02ff */
[----:B------:R-:W-:Y:S01]  /*76d0*/  STL.64 [R1+0x838], R20 ;  /* 0x0008381401007387 */ /* 0x000fe20000100a00 */
[----:B---3--:R-:W-:Y:S01]  /*76e0*/  IMAD R28, R28, 0xcc, RZ ;  /* 0x000000cc1c1c7824 */ /* 0x008fe200078e02ff */
[----:B------:R-:W2:Y:S02]  /*76f0*/  LDC R29, c[0x0][0x268] ;  /* 0x00009a00ff1d7b82 */ /* 0x000ea40000000800 */
[----:B------:R-:W-:Y:S04]  /*7700*/  STL.64 [R1+0x830], R16 ;  /* 0x0008301001007387 */ /* 0x000fe80000100a00 */
[----:B------:R3:W-:Y:S01]  /*7710*/  STL.64 [R1+0xa90], R18 ;  /* 0x000a901201007387 */ /* 0x0007e20000100a00 */
[----:B0-----:R-:W-:Y:S01]  /*7720*/  IMAD R12, R12, 0x66, RZ ;  /* 0x000000660c0c7824 */ /* 0x001fe200078e02ff */
[----:B---3--:R-:W-:Y:S01]  /*7730*/  IADD3 R18, P5, R10, R4, RZ ;  /* 0x000000040a127210 */ /* 0x008fe20007fbe0ff */
[----:B-1----:R-:W-:-:S02]  /*7740*/  IMAD R10, R13, 0xcb, RZ ;  /* 0x000000cb0d0a7824 */ /* 0x002fc400078e02ff */
[----:B------:R-:W0:Y:S01]  /*7750*/  LDC R13, c[0x0][0x268] ;  /* 0x00009a00ff0d7b82 */ /* 0x000e220000000800 */
[-C--:B------:R-:W-:Y:S02]  /*7760*/  IADD3 R20, P3, R28, R4.reuse, RZ ;  /* 0x000000041c147210 */ /* 0x080fe40007f7e0ff */
[C---:B------:R-:W-:Y:S02]  /*7770*/  IADD3 R22, P4, R12.reuse, R4, RZ ;  /* 0x000000040c167210 */ /* 0x040fe40007f9e0ff */
[----:B------:R-:W-:-:S03]  /*7780*/  LEA.HI.X.SX32 R21, R12, R5, 0x1, P3 ;  /* 0x000000050c157211 */ /* 0x000fc600018f0eff */
[----:B------:R-:W1:Y:S01]  /*7790*/  LDC R12, c[0x0][0x268] ;  /* 0x00009a00ff0c7b82 */ /* 0x000e620000000800 */
[----:B------:R-:W-:Y:S02]  /*77a0*/  IADD3 R16, P6, R26, R4, RZ ;  /* 0x000000041a107210 */ /* 0x000fe40007fde0ff */
[-C--:B------:R-:W-:Y:S02]  /*77b0*/  LEA.HI.X.SX32 R3, R11, R5.reuse, 0x1, P2 ;  /* 0x000000050b037211 */ /* 0x080fe400010f0eff */
[----:B------:R-:W-:Y:S01]  /*77c0*/  LEA.HI.X.SX32 R25, R10, R5, 0x1, P1 ;  /* 0x000000050a197211 */ /* 0x000fe200008f0eff */
[----:B--2---:R-:W-:Y:S02]  /*77d0*/  IMAD R29, R29, 0x19e, RZ ;  /* 0x0000019e1d1d7824 */ /* 0x004fe400078e02ff */
[----:B------:R2:W-:Y:S01]  /*77e0*/  STL.64 [R1+0x828], R2 ;  /* 0x0008280201007387 */ /* 0x0005e20000100a00 */
[----:B0-----:R-:W-:-:S03]  /*77f0*/  IMAD R26, R13, 0x33, RZ ;  /* 0x000000330d1a7824 */ /* 0x001fc600078e02ff */
[----:B------:R-:W-:Y:S01]  /*7800*/  STL.64 [R1+0x820], R24 ;  /* 0x0008201801007387 */ /* 0x000fe20000100a00 */
[-C--:B------:R-:W-:Y:S01]  /*7810*/  LEA.HI.X.SX32 R17, R28, R5.reuse, 0x1, P6 ;  /* 0x000000051c117211 */ /* 0x080fe200030f0eff */
[----:B------:R-:W0:Y:S01]  /*7820*/  LDC R11, c[0x0][0x268] ;  /* 0x00009a00ff0b7b82 */ /* 0x000e220000000800 */
[----:B------:R-:W-:Y:S01]  /*7830*/  LEA.HI.X.SX32 R23, R26, R5, 0x1, P4 ;  /* 0x000000051a177211 */ /* 0x000fe200020f0eff */
[----:B-1----:R-:W-:-:S04]  /*7840*/  IMAD R28, R12, 0x68, RZ ;  /* 0x000000680c1c7824 */ /* 0x002fc800078e02ff */
[----:B------:R1:W-:Y:S02]  /*7850*/  STL.64 [R1+0xbd0], R22 ;  /* 0x000bd01601007387 */ /* 0x0003e40000100a00 */
[----:B------:R-:W3:Y:S01]  /*7860*/  LDC R12, c[0x0][0x268] ;  /* 0x00009a00ff0c7b82 */ /* 0x000ee20000000800 */
[----:B--2---:R-:W-:-:S07]  /*7870*/  IADD3 R2, P2, R27, R4, RZ ;  /* 0x000000041b027210 */ /* 0x004fce0007f5e0ff */
[----:B------:R-:W2:Y:S01]  /*7880*/  LDC R13, c[0x0][0x268] ;  /* 0x00009a00ff0d7b82 */ /* 0x000ea20000000800 */
[----:B-1----:R-:W-:-:S07]  /*7890*/  IADD3 R22, P4, R29, R4, RZ ;  /* 0x000000041d167210 */ /* 0x002fce0007f9e0ff */
[----:B------:R-:W1:Y:S01]  /*78a0*/  LDC R29, c[0x0][0x268] ;  /* 0x00009a00ff1d7b82 */ /* 0x000e620000000800 */
[----:B------:R-:W-:Y:S04]  /*78b0*/  STL.64 [R1+0xa88], R20 ;  /* 0x000a881401007387 */ /* 0x000fe80000100a00 */
[----:B------:R4:W-:Y:S03]  /*78c0*/  STL.64 [R1+0x818], R16 ;  /* 0x0008181001007387 */ /* 0x0009e60000100a00 */
[----:B----4-:R-:W4:Y:S01]  /*78d0*/  LDC R17, c[0x0][0x268] ;  /* 0x00009a00ff117b82 */ /* 0x010f220000000800 */
[----:B-1----:R-:W-:Y:S02]  /*78e0*/  IMAD R16, R29, 0xcd, RZ ;  /* 0x000000cd1d107824 */ /* 0x002fe400078e02ff */
[----:B---3--:R-:W-:-:S05]  /*78f0*/  IMAD R29, R12, 0xd0, RZ ;  /* 0x000000d00c1d7824 */ /* 0x008fca00078e02ff */
[----:B------:R-:W1:Y:S01]  /*7900*/  LDC R12, c[0x0][0x268] ;  /* 0x00009a00ff0c7b82 */ /* 0x000e620000000800 */
[----:B0-----:R-:W-:Y:S01]  /*7910*/  IMAD R11, R11, 0x19c, RZ ;  /* 0x0000019c0b0b7824 */ /* 0x001fe200078e02ff */
[----:B------:R-:W-:-:S04]  /*7920*/  LEA.HI.X.SX32 R19, R16, R5, 0x1, P5 ;  /* 0x0000000510137211 */ /* 0x000fc800028f0eff */
[----:B------:R-:W-:Y:S01]  /*7930*/  IADD3 R10, P1, R11, R4, RZ ;  /* 0x000000040b0a7210 */ /* 0x000fe20007f3e0ff */
[----:B----4-:R-:W-:-:S03]  /*7940*/  IMAD R17, R17, 0x67, RZ ;  /* 0x0000006711117824 */ /* 0x010fc600078e02ff */
[-C--:B------:R-:W-:Y:S01]  /*7950*/  LEA.HI.X.SX32 R11, R27, R5.reuse, 0x1, P1 ;  /* 0x000000051b0b7211 */ /* 0x080fe200008f0eff */
[----:B------:R-:W-:Y:S01]  /*7960*/  STL.64 [R1+0x810], R18 ;  /* 0x0008101201007387 */ /* 0x000fe20000100a00 */
[----:B------:R-:W0:Y:S01]  /*7970*/  LDC R27, c[0x0][0x268] ;  /* 0x00009a00ff1b7b82 */ /* 0x000e220000000800 */
[----:B------:R-:W-:Y:S01]  /*7980*/  LEA.HI.X.SX32 R3, R17, R5, 0x1, P2 ;  /* 0x0000000511037211 */ /* 0x000fe200010f0eff */
[----:B-1----:R-:W-:-:S04]  /*7990*/  IMAD R12, R12, 0x1a0, RZ ;  /* 0x000001a00c0c7824 */ /* 0x002fc800078e02ff */
[----:B------:R-:W-:Y:S04]  /*79a0*/  STL.64 [R1+0xa80], R2 ;  /* 0x000a800201007387 */ /* 0x000fe80000100a00 */
[----:B------:R1:W-:Y:S01]  /*79b0*/  STL.64 [R1+0x808], R10 ;  /* 0x0008080a01007387 */ /* 0x0003e20000100a00 */
[----:B------:R-:W-:Y:S02]  /*79c0*/  IADD3 R16, P1, R12, R4, RZ ;  /* 0x000000040c107210 */ /* 0x000fe40007f3e0ff */
[----:B------:R-:W3:Y:S08]  /*79d0*/  LDC R12, c[0x0][0x268] ;  /* 0x00009a00ff0c7b82 */ /* 0x000ef00000000800 */
[----:B-1----:R-:W1:Y:S01]  /*79e0*/  LDC R11, c[0x0][0x268] ;  /* 0x00009a00ff0b7b82 */ /* 0x002e620000000800 */
[----:B0-----:R-:W-:-:S02]  /*79f0*/  IMAD R23, R27, 0xcf, RZ ;  /* 0x000000cf1b177824 */ /* 0x001fc400078e02ff */
[----:B--2---:R-:W-:-:S05]  /*7a00*/  IMAD R26, R13, 0x1a, RZ ;  /* 0x0000001a0d1a7824 */ /* 0x004fca00078e02ff */
[----:B------:R-:W0:Y:S01]  /*7a10*/  LDC R13, c[0x0][0x268] ;  /* 0x00009a00ff0d7b82 */ /* 0x000e220000000800 */
[-C--:B------:R-:W-:Y:S02]  /*7a20*/  IADD3 R18, P5, R28, R4.reuse, RZ ;  /* 0x000000041c127210 */ /* 0x080fe40007fbe0ff */
[----:B------:R-:W-:-:S05]  /*7a30*/  IADD3 R2, P2, R29, R4, RZ ;  /* 0x000000041d027210 */ /* 0x000fca0007f5e0ff */
[----:B------:R-:W2:Y:S01]  /*7a40*/  LDC R10, c[0x0][0x268] ;  /* 0x00009a00ff0a7b82 */ /* 0x000ea20000000800 */
[----:B-1----:R-:W-:Y:S02]  /*7a50*/  IMAD R27, R11, 0x1a2, RZ ;  /* 0x000001a20b1b7824 */ /* 0x002fe400078e02ff */
[----:B---3--:R-:W-:-:S05]  /*7a60*/  IMAD R11, R12, 0xd, RZ ;  /* 0x0000000d0c0b7824 */ /* 0x008fca00078e02ff */
[----:B------:R-:W1:Y:S01]  /*7a70*/  LDC R12, c[0x0][0x268] ;  /* 0x00009a00ff0c7b82 */ /* 0x000e620000000800 */
[----:B------:R-:W-:-:S04]  /*7a80*/  IADD3 R20, P3, R26, R4, RZ ;  /* 0x000000041a147210 */ /* 0x000fc80007f7e0ff */
[-C--:B------:R-:W-:Y:S01]  /*7a90*/  LEA.HI.X.SX32 R21, R11, R5.reuse, 0x1, P3 ;  /* 0x000000050b157211 */ /* 0x080fe200018f0eff */
[----:B0-----:R-:W-:Y:S02]  /*7aa0*/  IMAD R13, R13, 0x34, RZ ;  /* 0x000000340d0d7824 */ /* 0x001fe400078e02ff */
[----:B-1----:R-:W-:Y:S02]  /*7ab0*/  IMAD R11, R12, 0x1a4, RZ ;  /* 0x000001a40c0b7824 */ /* 0x002fe400078e02ff */
[----:B------:R-:W0:Y:S01]  /*7ac0*/  LDC R12, c[0x0][0x268] ;  /* 0x00009a00ff0c7b82 */ /* 0x000e220000000800 */
[----:B------:R-:W-:Y:S02]  /*7ad0*/  IADD3 R24, P6, R13, R4, RZ ;  /* 0x000000040d187210 */ /* 0x000fe40007fde0ff */
[-C--:B------:R-:W-:Y:S02]  /*7ae0*/  LEA.HI.X.SX32 R23, R23, R5.reuse, 0x1, P4 ;  /* 0x0000000517177211 */ /* 0x080fe400020f0eff */
[----:B------:R-:W-:-:S02]  /*7af0*/  LEA.HI.X.SX32 R25, R26, R5, 0x1, P6 ;  /* 0x000000051a197211 */ /* 0x000fc400030f0eff */
[-C--:B------:R-:W-:Y:S01]  /*7b00*/  LEA.HI.X.SX32 R19, R13, R5.reuse, 0x1, P5 ;  /* 0x000000050d137211 */ /* 0x080fe200028f0eff */
[----:B------:R-:W-:Y:S01]  /*7b10*/  STL.64 [R1+0x800], R22 ;  /* 0x0008001601007387 */ /* 0x000fe20000100a00 */
[-C--:B------:R-:W-:Y:S02]  /*7b20*/  LEA.HI.X.SX32 R3, R28, R5.reuse, 0x1, P2 ;  /* 0x000000051c037211 */ /* 0x080fe400010f0eff */
[----:B------:R-:W-:Y:S01]  /*7b30*/  LEA.HI.X.SX32 R17, R29, R5, 0x1, P1 ;  /* 0x000000051d117211 */ /* 0x000fe200008f0eff */
[----:B------:R-:W-:Y:S01]  /*7b40*/  STL.64 [R1+0xcc0], R20 ;  /* 0x000cc01401007387 */ /* 0x000fe20000100a00 */
[----:B------:R-:W1:Y:S03]  /*7b50*/  LDC R29, c[0x0][0x268] ;  /* 0x00009a00ff1d7b82 */ /* 0x000e660000000800 */
[----:B------:R-:W-:Y:S04]  /*7b60*/  STL.64 [R1+0xc70], R24 ;  /* 0x000c701801007387 */ /* 0x000fe80000100a00 */
[----:B------:R3:W-:Y:S01]  /*7b70*/  STL.64 [R1+0xbc8], R18 ;  /* 0x000bc81201007387 */ /* 0x0007e20000100a00 */
[----:B0-----:R-:W-:Y:S01]  /*7b80*/  IMAD R12, R12, 0x1a6, RZ ;  /* 0x000001a60c0c7824 */ /* 0x001fe200078e02ff */
[----:B------:R-:W0:Y:S04]  /*7b90*/  LDC R13, c[0x0][0x268] ;  /* 0x00009a00ff0d7b82 */ /* 0x000e280000000800 */
[----:B---3--:R-:W-:-:S04]  /*7ba0*/  IADD3 R18, P5, R12, R4, RZ ;  /* 0x000000040c127210 */ /* 0x008fc80007fbe0ff */
[----:B------:R-:W3:Y:S02]  /*7bb0*/  LDC R12, c[0x0][0x268] ;  /* 0x00009a00ff0c7b82 */ /* 0x000ee40000000800 */
[----:B---3--:R-:W-:-:S06]  /*7bc0*/  IMAD R28, R12, 0xd1, RZ ;  /* 0x000000d10c1c7824 */ /* 0x008fcc00078e02ff */
[----:B------:R-:W3:Y:S01]  /*7bd0*/  LDC R12, c[0x0][0x268] ;  /* 0x00009a00ff0c7b82 */ /* 0x000ee20000000800 */
[-C--:B------:R-:W-:Y:S01]  /*7be0*/  IADD3 R22, P4, R27, R4.reuse, RZ ;  /* 0x000000041b167210 */ /* 0x080fe20007f9e0ff */
[----:B------:R-:W-:Y:S03]  /*7bf0*/  STL.64 [R1+0xa78], R2 ;  /* 0x000a780201007387 */ /* 0x000fe60000100a00 */
[----:B------:R-:W-:Y:S01]  /*7c00*/  LEA.HI.X.SX32 R23, R28, R5, 0x1, P4 ;  /* 0x000000051c177211 */ /* 0x000fe200020f0eff */
[----:B---3--:R-:W-:Y:S02]  /*7c10*/  IMAD R26, R12, 0x1a8, RZ ;  /* 0x000001a80c1a7824 */ /* 0x008fe400078e02ff */
[----:B------:R-:W3:Y:S08]  /*7c20*/  LDC R28, c[0x0][0x268] ;  /* 0x00009a00ff1c7b82 */ /* 0x000ef00000000800 */
[----:B------:R-:W4:Y:S01]  /*7c30*/  LDC R12, c[0x0][0x268] ;  /* 0x00009a00ff0c7b82 */ /* 0x000f220000000800 */
[----:B------:R-:W-:Y:S04]  /*7c40*/  STL.64 [R1+0x7f8], R16 ;  /* 0x0007f81001007387 */ /* 0x000fe80000100a00 */
[----:B------:R5:W-:Y:S01]  /*7c50*/  STL.64 [R1+0x7f0], R22 ;  /* 0x0007f01601007387 */ /* 0x000be20000100a00 */
[----:B--2---:R-:W-:Y:S01]  /*7c60*/  IMAD R10, R10, 0xd2, RZ ;  /* 0x000000d20a0a7824 */ /* 0x004fe200078e02ff */
[----:B-----5:R-:W-:Y:S01]  /*7c70*/  IADD3 R22, P4, R26, R4, RZ ;  /* 0x000000041a167210 */ /* 0x020fe20007f9e0ff */
[----:B----4-:R-:W-:-:S02]  /*7c80*/  IMAD R26, R12, 0xd6, RZ ;  /* 0x000000d60c1a7824 */ /* 0x010fc400078e02ff */
[----:B------:R-:W2:Y:S01]  /*7c90*/  LDC R12, c[0x0][0x268] ;  /* 0x00009a00ff0c7b82 */ /* 0x000ea20000000800 */
[----:B-1----:R-:W-:Y:S01]  /*7ca0*/  IMAD R29, R29, 0x69, RZ ;  /* 0x000000691d1d7824 */ /* 0x002fe200078e02ff */
[-C--:B------:R-:W-:Y:S01]  /*7cb0*/  IADD3 R20, P3, R10, R4.reuse, RZ ;  /* 0x000000040a147210 */ /* 0x080fe20007f7e0ff */
[----:B---3--:R-:W-:Y:S01]  /*7cc0*/  IMAD R28, R28, 0x1aa, RZ ;  /* 0x000001aa1c1c7824 */ /* 0x008fe200078e02ff */
[-C--:B------:R-:W-:Y:S02]  /*7cd0*/  IADD3 R24, P6, R11, R4.reuse, RZ ;  /* 0x000000040b187210 */ /* 0x080fe40007fde0ff */
[-C--:B------:R-:W-:Y:S02]  /*7ce0*/  LEA.HI.X.SX32 R21, R29, R5.reuse, 0x1, P3 ;  /* 0x000000051d157211 */ /* 0x080fe400018f0eff */
[----:B------:R-:W-:Y:S01]  /*7cf0*/  LEA.HI.X.SX32 R25, R10, R5, 0x1, P6 ;  /* 0x000000050a197211 */ /* 0x000fe200030f0eff */
[----:B------:R-:W1:Y:S02]  /*7d00*/  LDC R11, c[0x0][0x268] ;  /* 0x00009a00ff0b7b82 */ /* 0x000e640000000800 */
[----:B------:R3:W-:Y:S06]  /*7d10*/  STL.64 [R1+0xa70], R20 ;  /* 0x000a701401007387 */ /* 0x0007ec0000100a00 */
[----:B------:R-:W4:Y:S01]  /*7d20*/  LDC R10, c[0x0][0x268] ;  /* 0x00009a00ff0a7b82 */ /* 0x000f220000000800 */
[----:B---3--:R-:W-:Y:S01]  /*7d30*/  IADD3 R20, P3, R28, R4, RZ ;  /* 0x000000041c147210 */ /* 0x008fe20007f7e0ff */
[----:B--2---:R-:W-:-:S06]  /*7d40*/  IMAD R28, R12, 0xd3, RZ ;  /* 0x000000d30c1c7824 */ /* 0x004fcc00078e02ff */
[----:B------:R-:W2:Y:S01]  /*7d50*/  LDC R12, c[0x0][0x268] ;  /* 0x00009a00ff0c7b82 */ /* 0x000ea20000000800 */
[----:B----4-:R-:W-:Y:S02]  /*7d60*/  IMAD R29, R10, 0x1ac, RZ ;  /* 0x000001ac0a1d7824 */ /* 0x010fe400078e02ff */
[----:B--2---:R-:W-:-:S05]  /*7d70*/  IMAD R10, R12, 0x35, RZ ;  /* 0x000000350c0a7824 */ /* 0x004fca00078e02ff */
[----:B------:R-:W2:Y:S01]  /*7d80*/  LDC R12, c[0x0][0x268] ;  /* 0x00009a00ff0c7b82 */ /* 0x000ea20000000800 */
[----:B-1----:R-:W-:-:S05]  /*7d90*/  IMAD R11, R11, 0x6a, RZ ;  /* 0x0000006a0b0b7824 */ /* 0x002fca00078e02ff */
[----:B------:R-:W-:-:S04]  /*7da0*/  IADD3 R2, P2, R11, R4, RZ ;  /* 0x000000040b027210 */ /* 0x000fc80007f5e0ff */
[-C--:B------:R-:W-:Y:S01]  /*7db0*/  LEA.HI.X.SX32 R3, R10, R5.reuse, 0x1, P2 ;  /* 0x000000050a037211 */ /* 0x080fe200010f0eff */
[----:B--2---:R-:W-:Y:S02]  /*7dc0*/  IMAD R10, R12, 0x36, RZ ;  /* 0x000000360c0a7824 */ /* 0x004fe400078e02ff */
[----:B------:R-:W1:Y:S01]  /*7dd0*/  LDC R12, c[0x0][0x268] ;  /* 0x00009a00ff0c7b82 */ /* 0x000e620000000800 */
[----:B0-----:R-:W-:Y:S01]  /*7de0*/  IMAD R13, R13, 0xd4, RZ ;  /* 0x000000d40d0d7824 */ /* 0x001fe200078e02ff */
[-C--:B------:R-:W-:Y:S01]  /*7df0*/  LEA.HI.X.SX32 R19, R28, R5.reuse, 0x1, P5 ;  /* 0x000000051c137211 */ /* 0x080fe200028f0eff */
[----:B------:R-:W-:Y:S03]  /*7e00*/  STL.64 [R1+0x7e8], R24 ;  /* 0x0007e81801007387 */ /* 0x000fe60000100a00 */
[----:B------:R-:W-:Y:S02]  /*7e10*/  IADD3 R16, P1, R13, R4, RZ ;  /* 0x000000040d107210 */ /* 0x000fe40007f3e0ff */
[----:B------:R-:W0:Y:S01]  /*7e20*/  LDC R28, c[0x0][0x268] ;  /* 0x00009a00ff1c7b82 */ /* 0x000e220000000800 */
[----:B------:R2:W-:Y:S01]  /*7e30*/  STL.64 [R1+0x7e0], R18 ;  /* 0x0007e01201007387 */ /* 0x0005e20000100a00 */
[----:B------:R-:W-:-:S06]  /*7e40*/  LEA.HI.X.SX32 R17, R11, R5, 0x1, P1 ;  /* 0x000000050b117211 */ /* 0x000fcc00008f0eff */
[----:B------:R-:W3:Y:S01]  /*7e50*/  LDC R11, c[0x0][0x268] ;  /* 0x00009a00ff0b7b82 */ /* 0x000ee20000000800 */
[----:B--2---:R-:W-:Y:S01]  /*7e60*/  IADD3 R18, P5, R29, R4, RZ ;  /* 0x000000041d127210 */ /* 0x004fe20007fbe0ff */
[----:B-1----:R-:W-:-:S06]  /*7e70*/  IMAD R29, R12, 0x6c, RZ ;  /* 0x0000006c0c1d7824 */ /* 0x002fcc00078e02ff */
[----:B------:R-:W1:Y:S01]  /*7e80*/  LDC R12, c[0x0][0x268] ;  /* 0x00009a00ff0c7b82 */ /* 0x000e620000000800 */
[----:B------:R-:W-:Y:S01]  /*7e90*/  LEA.HI.X.SX32 R23, R13, R5, 0x1, P4 ;  /* 0x000000050d177211 */ /* 0x000fe200020f0eff */
[----:B------:R2:W-:Y:S01]  /*7ea0*/  STL.64 [R1+0xbc0], R2 ;  /* 0x000bc00201007387 */ /* 0x0005e20000100a00 */
[----:B0-----:R-:W-:-:S05]  /*7eb0*/  IMAD R28, R28, 0x1ae, RZ ;  /* 0x000001ae1c1c7824 */ /* 0x001fca00078e02ff */
[----:B------:R-:W0:Y:S01]  /*7ec0*/  LDC R13, c[0x0][0x268] ;  /* 0x00009a00ff0d7b82 */ /* 0x000e220000000800 */
[----:B--2---:R-:W-:Y:S01]  /*7ed0*/  IADD3 R2, P2, R28, R4, RZ ;  /* 0x000000041c027210 */ /* 0x004fe20007f5e0ff */
[----:B---3--:R-:W-:Y:S02]  /*7ee0*/  IMAD R28, R11, 0xd8, RZ ;  /* 0x000000d80b1c7824 */ /* 0x008fe400078e02ff */
[----:B-1----:R-:W-:-:S04]  /*7ef0*/  IMAD R11, R12, 0xd5, RZ ;  /* 0x000000d50c0b7824 */ /* 0x002fc800078e02ff */
[----:B------:R-:W1:Y:S01]  /*7f00*/  LDC R12, c[0x0][0x268] ;  /* 0x00009a00ff0c7b82 */ /* 0x000e620000000800 */
[C---:B------:R-:W-:Y:S01]  /*7f10*/  IADD3 R24, P6, R26.reuse, R4, RZ ;  /* 0x000000041a187210 */ /* 0x040fe20007fde0ff */
[----:B0-----:R-:W-:Y:S01]  /*7f20*/  IMAD R13, R13, 0x6b, RZ ;  /* 0x0000006b0d0d7824 */ /* 0x001fe200078e02ff */
[-C--:B------:R-:W-:Y:S01]  /*7f30*/  LEA.HI.X.SX32 R21, R11, R5.reuse, 0x1, P3 ;  /* 0x000000050b157211 */ /* 0x080fe200018f0eff */
[----:B------:R-:W-:Y:S01]  /*7f40*/  STL.64 [R1+0xa68], R16 ;  /* 0x000a681001007387 */ /* 0x000fe20000100a00 */
[----:B------:R-:W-:-:S03]  /*7f50*/  LEA.HI.X.SX32 R19, R26, R5, 0x1, P5 ;  /* 0x000000051a137211 */ /* 0x000fc600028f0eff */
[----:B------:R-:W0:Y:S01]  /*7f60*/  LDC R11, c[0x0][0x268] ;  /* 0x00009a00ff0b7b82 */ /* 0x000e220000000800 */
[----:B------:R-:W-:Y:S01]  /*7f70*/  LEA.HI.X.SX32 R25, R13, R5, 0x1, P6 ;  /* 0x000000050d197211 */ /* 0x000fe200030f0eff */
[----:B------:R-:W-:Y:S04]  /*7f80*/  STL.64 [R1+0x7d8], R22 ;  /* 0x0007d81601007387 */ /* 0x000fe80000100a00 */
[----:B------:R-:W-:Y:S02]  /*7f90*/  STL.64 [R1+0x7d0], R20 ;  /* 0x0007d01401007387 */ /* 0x000fe40000100a00 */
[----:B------:R-:W2:Y:S02]  /*7fa0*/  LDC R13, c[0x0][0x268] ;  /* 0x00009a00ff0d7b82 */ /* 0x000ea40000000800 */
[----:B------:R3:W-:Y:S01]  /*7fb0*/  STL.64 [R1+0xa60], R24 ;  /* 0x000a601801007387 */ /* 0x0007e20000100a00 */
[----:B-1----:R-:W-:-:S05]  /*7fc0*/  IMAD R12, R12, 0x1b0, RZ ;  /* 0x000001b00c0c7824 */ /* 0x002fca00078e02ff */
[----:B---3--:R-:W-:Y:S02]  /*7fd0*/  IADD3 R24, P6, R12, R4, RZ ;  /* 0x000000040c187210 */ /* 0x008fe40007fde0ff */
[----:B------:R-:W1:Y:S01]  /*7fe0*/  LDC R12, c[0x0][0x268] ;  /* 0x00009a00ff0c7b82 */ /* 0x000e620000000800 */
[----:B--2---:R-:W-:-:S07]  /*7ff0*/  IMAD R27, R13, 0x1b2, RZ ;  /* 0x000001b20d1b7824 */ /* 0x004fce00078e02ff */
[----:B------:R-:W2:Y:S01]  /*8000*/  LDC R13, c[0x0][0x268] ;  /* 0x00009a00ff0d7b82 */ /* 0x000ea20000000800 */
[----:B-1----:R-:W-:-:S07]  /*8010*/  IMAD R26, R12, 0xd7, RZ ;  /* 0x000000d70c1a7824 */ /* 0x002fce00078e02ff */
[----:B------:R-:W1:Y:S01]  /*8020*/  LDC R12, c[0x0][0x268] ;  /* 0x00009a00ff0c7b82 */ /* 0x000e620000000800 */
[----:B------:R-:W-:Y:S01]  /*8030*/  LEA.HI.X.SX32 R3, R26, R5, 0x1, P2 ;  /* 0x000000051a037211 */ /* 0x000fe200010f0eff */
[----:B--2---:R-:W-:Y:S02]  /*8040*/  IMAD R26, R13, 0x1b, RZ ;  /* 0x0000001b0d1a7824 */ /* 0x004fe400078e02ff */
[----:B-1----:R-:W-:-:S04]  /*8050*/  IMAD R13, R12, 0x1b4, RZ ;  /* 0x000001b40c0d7824 */ /* 0x002fc800078e02ff */
[----:B------:R-:W1:Y:S01]  /*8060*/  LDC R12, c[0x0][0x268] ;  /* 0x00009a00ff0c7b82 */ /* 0x000e620000000800 */
[-C--:B------:R-:W-:Y:S02]  /*8070*/  IADD3 R16, P1, R10, R4.reuse, RZ ;  /* 0x000000040a107210 */ /* 0x080fe40007f3e0ff */
[-C--:B------:R-:W-:Y:S02]  /*8080*/  IADD3 R22, P4, R29, R4.reuse, RZ ;  /* 0x000000041d167210 */ /* 0x080fe40007f9e0ff */
[-C--:B------:R-:W-:Y:S02]  /*8090*/  LEA.HI.X.SX32 R17, R26, R5.reuse, 0x1, P1 ;  /* 0x000000051a117211 */ /* 0x080fe400008f0eff */
[-C--:B------:R-:W-:Y:S01]  /*80a0*/  LEA.HI.X.SX32 R23, R10, R5.reuse, 0x1, P4 ;  /* 0x000000050a177211 */ /* 0x080fe200020f0eff */
[----:B------:R-:W-:Y:S01]  /*80b0*/  STL.64 [R1+0x7c8], R18 ;  /* 0x0007c81201007387 */ /* 0x000fe20000100a00 */
[CC--:B------:R-:W-:Y:S01]  /*80c0*/  IADD3 R20, P3, R28.reuse, R4.reuse, RZ ;  /* 0x000000041c147210 */ /* 0x0c0fe20007f7e0ff */
[----:B0-----:R-:W-:Y:S01]  /*80d0*/  IMAD R11, R11, 0xda, RZ ;  /* 0x000000da0b0b7824 */ /* 0x001fe200078e02ff */
[----:B------:R-:W-:Y:S01]  /*80e0*/  LEA.HI.X.SX32 R25, R28, R5, 0x1, P6 ;  /* 0x000000051c197211 */ /* 0x000fe200030f0eff */
[----:B------:R-:W-:Y:S01]  /*80f0*/  STL.64 [R1+0x7c0], R2 ;  /* 0x0007c00201007387 */ /* 0x000fe20000100a00 */
[----:B------:R-:W0:Y:S03]  /*8100*/  LDC R28, c[0x0][0x268] ;  /* 0x00009a00ff1c7b82 */ /* 0x000e260000000800 */
[----:B------:R-:W-:Y:S04]  /*8110*/  STL.64 [R1+0xc68], R16 ;  /* 0x000c681001007387 */ /* 0x000fe80000100a00 */
[----:B------:R2:W-:Y:S01]  /*8120*/  STL.64 [R1+0xbb8], R22 ;  /* 0x000bb81601007387 */ /* 0x0005e20000100a00 */
[----:B-1----:R-:W-:Y:S01]  /*8130*/  IMAD R12, R12, 0x1b6, RZ ;  /* 0x000001b60c0c7824 */ /* 0x002fe200078e02ff */
[----:B------:R-:W1:Y:S04]  /*8140*/  LDC R10, c[0x0][0x268] ;  /* 0x00009a00ff0a7b82 */ /* 0x000e680000000800 */
[----:B--2---:R-:W-:-:S04]  /*8150*/  IADD3 R22, P4, R12, R4, RZ ;  /* 0x000000040c167210 */ /* 0x004fc80007f9e0ff */
[----:B------:R-:W2:Y:S01]  /*8160*/  LDC R12, c[0x0][0x268] ;  /* 0x00009a00ff0c7b82 */ /* 0x000ea20000000800 */
[----:B------:R-:W-:Y:S01]  /*8170*/  IADD3 R18, P5, R27, R4, RZ ;  /* 0x000000041b127210 */ /* 0x000fe20007fbe0ff */
[----:B--2---:R-:W-:-:S05]  /*8180*/  IMAD R12, R12, 0xd9, RZ ;  /* 0x000000d90c0c7824 */ /* 0x004fca00078e02ff */
[----:B------:R-:W-:Y:S02]  /*8190*/  LEA.HI.X.SX32 R19, R12, R5, 0x1, P5 ;  /* 0x000000050c137211 */ /* 0x000fe400028f0eff */
[----:B------:R-:W2:Y:S01]  /*81a0*/  LDC R12, c[0x0][0x268] ;  /* 0x00009a00ff0c7b82 */ /* 0x000ea20000000800 */
[----:B0-----:R-:W-:Y:S01]  /*81b0*/  IMAD R26, R28, 0x1b8, RZ ;  /* 0x000001b81c1a7824 */ /* 0x001fe200078e02ff */
[----:B------:R-:W-:-:S06]  /*81c0*/  IADD3 R2, P2, R11, R4, RZ ;  /* 0x000000040b027210 */ /* 0x000fcc0007f5e0ff */
[----:B------:R-:W0:Y:S01]  /*81d0*/  LDC R28, c[0x0][0x268] ;  /* 0x00009a00ff1c7b82 */ /* 0x000e220000000800 */
[----:B------:R-:W-:-:S07]  /*81e0*/  IADD3 R16, P1, R13, R4, RZ ;  /* 0x000000040d107210 */ /* 0x000fce0007f3e0ff */
[----:B------:R-:W3:Y:S01]  /*81f0*/  LDC R13, c[0x0][0x268] ;  /* 0x00009a00ff0d7b82 */ /* 0x000ee20000000800 */
[----:B--2---:R-:W-:-:S05]  /*8200*/  IMAD R12, R12, 0x6d, RZ ;  /* 0x0000006d0c0c7824 */ /* 0x004fca00078e02ff */
[-C--:B------:R-:W-:Y:S02]  /*8210*/  LEA.HI.X.SX32 R3, R12, R5.reuse, 0x1, P2 ;  /* 0x000000050c037211 */ /* 0x080fe400010f0eff */
[----:B------:R-:W2:Y:S01]  /*8220*/  LDC R12, c[0x0][0x268] ;  /* 0x00009a00ff0c7b82 */ /* 0x000ea20000000800 */
[----:B------:R-:W-:Y:S01]  /*8230*/  LEA.HI.X.SX32 R21, R29, R5, 0x1, P3 ;  /* 0x000000051d157211 */ /* 0x000fe200018f0eff */
[----:B0-----:R-:W-:-:S04]  /*8240*/  IMAD R28, R28, 0x1ba, RZ ;  /* 0x000001ba1c1c7824 */ /* 0x001fc800078e02ff */
[----:B------:R-:W-:Y:S01]  /*8250*/  STL.64 [R1+0xa58], R20 ;  /* 0x000a581401007387 */ /* 0x000fe20000100a00 */
[----:B-1----:R-:W-:Y:S01]  /*8260*/  IMAD R10, R10, 0xdc, RZ ;  /* 0x000000dc0a0a7824 */ /* 0x002fe200078e02ff */
[----:B------:R-:W-:Y:S01]  /*8270*/  LEA.HI.X.SX32 R17, R11, R5, 0x1, P1 ;  /* 0x000000050b117211 */ /* 0x000fe200008f0eff */
[----:B---3--:R-:W-:Y:S01]  /*8280*/  IMAD R13, R13, 0x6e, RZ ;  /* 0x0000006e0d0d7824 */ /* 0x008fe200078e02ff */
[----:B------:R-:W-:Y:S01]  /*8290*/  STL.64 [R1+0x7b8], R24 ;  /* 0x0007b81801007387 */ /* 0x000fe20000100a00 */
[----:B------:R-:W0:Y:S03]  /*82a0*/  LDC R29, c[0x0][0x268] ;  /* 0x00009a00ff1d7b82 */ /* 0x000e260000000800 */
[----:B------:R-:W-:Y:S04]  /*82b0*/  STL.64 [R1+0x7b0], R18 ;  /* 0x0007b01201007387 */ /* 0x000fe80000100a00 */
[----:B------:R1:W-:Y:S01]  /*82c0*/  STL.64 [R1+0xa50], R2 ;  /* 0x000a500201007387 */ /* 0x0003e20000100a00 */
[----:B------:R-:W3:Y:S01]  /*82d0*/  LDC R11, c[0x0][0x268] ;  /* 0x00009a00ff0b7b82 */ /* 0x000ee20000000800 */
[----:B-1----:R-:W-:Y:S01]  /*82e0*/  IADD3 R2, P2, R28, R4, RZ ;  /* 0x000000041c027210 */ /* 0x002fe20007f5e0ff */
[----:B--2---:R-:W-:-:S06]  /*82f0*/  IMAD R28, R12, 0xdb, RZ ;  /* 0x000000db0c1c7824 */ /* 0x004fcc00078e02ff */
[----:B------:R-:W1:Y:S01]  /*8300*/  LDC R12, c[0x0][0x268] ;  /* 0x00009a00ff0c7b82 */ /* 0x000e620000000800 */
[----:B------:R-:W-:Y:S02]  /*8310*/  IADD3 R24, P6, R10, R4, RZ ;  /* 0x000000040a187210 */ /* 0x000fe40007fde0ff */
[----:B------:R-:W-:-:S05]  /*8320*/  LEA.HI.X.SX32 R23, R28, R5, 0x1, P4 ;  /* 0x000000051c177211 */ /* 0x000fca00020f0eff */
[----:B------:R-:W2:Y:S01]  /*8330*/  LDC R28, c[0x0][0x268] ;  /* 0x00009a00ff1c7b82 */ /* 0x000ea20000000800 */
[C---:B------:R-:W-:Y:S02]  /*8340*/  IADD3 R20, P3, R13.reuse, R4, RZ ;  /* 0x000000040d147210 */ /* 0x040fe40007f7e0ff */
[----:B------:R-:W-:-:S05]  /*8350*/  LEA.HI.X.SX32 R25, R13, R5, 0x1, P6 ;  /* 0x000000050d197211 */ /* 0x000fca00030f0eff */
[----:B------:R-:W4:Y:S01]  /*8360*/  LDC R13, c[0x0][0x268] ;  /* 0x00009a00ff0d7b82 */ /* 0x000f220000000800 */
[----:B-1----:R-:W-:Y:S01]  /*8370*/  IMAD R12, R12, 0x37, RZ ;  /* 0x000000370c0c7824 */ /* 0x002fe200078e02ff */
[----:B------:R-:W-:Y:S04]  /*8380*/  STL.64 [R1+0x7a8], R16 ;  /* 0x0007a81001007387 */ /* 0x000fe80000100a00 */
[----:B------:R-:W-:Y:S01]  /*8390*/  LEA.HI.X.SX32 R21, R12, R5, 0x1, P3 ;  /* 0x000000050c157211 */ /* 0x000fe200018f0eff */
[----:B--2---:R-:W-:Y:S01]  /*83a0*/  IMAD R28, R28, 0x1be, RZ ;  /* 0x000001be1c1c7824 */ /* 0x004fe200078e02ff */
[----:B------:R-:W-:Y:S01]  /*83b0*/  STL.64 [R1+0x7a0], R22 ;  /* 0x0007a01601007387 */ /* 0x000fe20000100a00 */
[----:B0-----:R-:W-:Y:S01]  /*83c0*/  IMAD R27, R29, 0xde, RZ ;  /* 0x000000de1d1b7824 */ /* 0x001fe200078e02ff */
[-C--:B------:R-:W-:Y:S01]  /*83d0*/  IADD3 R18, P5, R26, R4.reuse, RZ ;  /* 0x000000041a127210 */ /* 0x080fe20007fbe0ff */
[----:B---3--:R-:W-:Y:S01]  /*83e0*/  IMAD R11, R11, 0x1bc, RZ ;  /* 0x000001bc0b0b7824 */ /* 0x008fe200078e02ff */
[----:B------:R0:W-:Y:S01]  /*83f0*/  STL.64 [R1+0xbb0], R20 ;  /* 0x000bb01401007387 */ /* 0x0001e20000100a00 */
[----:B------:R-:W1:Y:S08]  /*8400*/  LDC R12, c[0x0][0x268] ;  /* 0x00009a00ff0c7b82 */ /* 0x000e700000000800 */
[----:B------:R-:W2:Y:S01]  /*8410*/  LDC R29, c[0x0][0x268] ;  /* 0x00009a00ff1d7b82 */ /* 0x000ea20000000800 */
[----:B0-----:R-:W-:Y:S01]  /*8420*/  IADD3 R20, P3, R28, R4, RZ ;  /* 0x000000041c147210 */ /* 0x001fe20007f7e0ff */
[----:B----4-:R-:W-:-:S06]  /*8430*/  IMAD R28, R13, 0xdd, RZ ;  /* 0x000000dd0d1c7824 */ /* 0x010fcc00078e02ff */
[----:B------:R-:W0:Y:S01]  /*8440*/  LDC R13, c[0x0][0x268] ;  /* 0x00009a00ff0d7b82 */ /* 0x000e220000000800 */
[----:B------:R-:W-:Y:S02]  /*8450*/  LEA.HI.X.SX32 R3, R28, R5, 0x1, P2 ;  /* 0x000000051c037211 */ /* 0x000fe400010f0eff */
[----:B------:R-:W-:Y:S01]  /*8460*/  IADD3 R16, P1, R27, R4, RZ ;  /* 0x000000041b107210 */ /* 0x000fe20007f3e0ff */
[----:B0-----:R-:W-:-:S04]  /*8470*/  IMAD R28, R13, 0x6f, RZ ;  /* 0x0000006f0d1c7824 */ /* 0x001fc800078e02ff */
[----:B------:R-:W0:Y:S01]  /*8480*/  LDC R13, c[0x0][0x268] ;  /* 0x00009a00ff0d7b82 */ /* 0x000e220000000800 */
[-C--:B------:R-:W-:Y:S02]  /*8490*/  LEA.HI.X.SX32 R17, R28, R5.reuse, 0x1, P1 ;  /* 0x000000051c117211 */ /* 0x080fe400008f0eff */
[----:B------:R-:W-:Y:S02]  /*84a0*/  IADD3 R22, P4, R11, R4, RZ ;  /* 0x000000040b167210 */ /* 0x000fe40007f9e0ff */
[-C--:B------:R-:W-:Y:S01]  /*84b0*/  LEA.HI.X.SX32 R19, R10, R5.reuse, 0x1, P5 ;  /* 0x000000050a137211 */ /* 0x080fe200028f0eff */
[----:B------:R-:W-:Y:S01]  /*84c0*/  STL.64 [R1+0xa48], R24 ;  /* 0x000a481801007387 */ /* 0x000fe20000100a00 */
[----:B0-----:R-:W-:Y:S01]  /*84d0*/  IMAD R28, R13, 0xdf, RZ ;  /* 0x000000df0d1c7824 */ /* 0x001fe200078e02ff */
[-C--:B------:R-:W-:Y:S01]  /*84e0*/  LEA.HI.X.SX32 R23, R27, R5.reuse, 0x1, P4 ;  /* 0x000000051b177211 */ /* 0x080fe200020f0eff */
[----:B------:R-:W0:Y:S01]  /*84f0*/  LDC R13, c[0x0][0x268] ;  /* 0x00009a00ff0d7b82 */ /* 0x000e220000000800 */
[----:B------:R-:W-:Y:S02]  /*8500*/  STL.64 [R1+0x798], R18 ;  /* 0x0007981201007387 */ /* 0x000fe40000100a00 */
[----:B------:R-:W-:-:S02]  /*8510*/  LEA.HI.X.SX32 R21, R28, R5, 0x1, P3 ;  /* 0x000000051c157211 */ /* 0x000fc400018f0eff */
[----:B------:R-:W-:Y:S03]  /*8520*/  STL.64 [R1+0x790], R2 ;  /* 0x0007900201007387 */ /* 0x000fe60000100a00 */
[----:B------:R-:W3:Y:S01]  /*8530*/  LDC R27, c[0x0][0x268] ;  /* 0x00009a00ff1b7b82 */ /* 0x000ee20000000800 */
[----:B------:R-:W-:Y:S04]  /*8540*/  STL.64 [R1+0xa40], R16 ;  /* 0x000a401001007387 */ /* 0x000fe80000100a00 */
[----:B------:R-:W-:Y:S03]  /*8550*/  STL.64 [R1+0x788], R22 ;  /* 0x0007881601007387 */ /* 0x000fe60000100a00 */
[----:B------:R-:W4:Y:S01]  /*8560*/  LDC R28, c[0x0][0x268] ;  /* 0x00009a00ff1c7b82 */ /* 0x000f220000000800 */
[----:B------:R0:W-:Y:S07]  /*8570*/  STL.64 [R1+0x780], R20 ;  /* 0x0007801401007387 */ /* 0x0001ee0000100a00 */
[----:B------:R-:W5:Y:S01]  /*8580*/  LDC R11, c[0x0][0x268] ;  /* 0x00009a00ff0b7b82 */ /* 0x000f620000000800 */
[----:B0-----:R-:W-:-:S07]  /*8590*/  IMAD R20, R13, 0x1c0, RZ ;  /* 0x000001c00d147824 */ /* 0x001fce00078e02ff */
[----:B------:R-:W0:Y:S01]  /*85a0*/  LDC R13, c[0x0][0x268] ;  /* 0x00009a00ff0d7b82 */ /* 0x000e220000000800 */
[----:B---3--:R-:W-:Y:S02]  /*85b0*/  IMAD R25, R27, 0x7, RZ ;  /* 0x000000071b197824 */ /* 0x008fe400078e02ff */
[----:B----4-:R-:W-:-:S05]  /*85c0*/  IMAD R27, R28, 0x1c2, RZ ;  /* 0x000001c21c1b7824 */ /* 0x010fca00078e02ff */
[----:B------:R-:W3:Y:S01]  /*85d0*/  LDC R10, c[0x0][0x268] ;  /* 0x00009a00ff0a7b82 */ /* 0x000ee20000000800 */
[----:B-1----:R-:W-:-:S07]  /*85e0*/  IMAD R26, R12, 0x1c, RZ ;  /* 0x0000001c0c1a7824 */ /* 0x002fce00078e02ff */
[----:B------:R-:W1:Y:S01]  /*85f0*/  LDC R12, c[0x0][0x268] ;  /* 0x00009a00ff0c7b82 */ /* 0x000e620000000800 */
[----:B0-----:R-:W-:-:S07]  /*8600*/  IMAD R28, R13, 0xe2, RZ ;  /* 0x000000e20d1c7824 */ /* 0x001fce00078e02ff */
[----:B------:R-:W0:Y:S01]  /*8610*/  LDC R13, c[0x0][0x268] ;  /* 0x00009a00ff0d7b82 */ /* 0x000e220000000800 */
[----:B-----5:R-:W-:Y:S01]  /*8620*/  IMAD R11, R11, 0xe, RZ ;  /* 0x0000000e0b0b7824 */ /* 0x020fe200078e02ff */
[----:B------:R-:W-:-:S04]  /*8630*/  IADD3 R18, P5, R26, R4, RZ ;  /* 0x000000041a127210 */ /* 0x000fc80007fbe0ff */
[CC--:B------:R-:W-:Y:S02]  /*8640*/  IADD3 R24, P6, R11.reuse, R4.reuse, RZ ;  /* 0x000000040b187210 */ /* 0x0c0fe40007fde0ff */
[-C--:B------:R-:W-:Y:S01]  /*8650*/  LEA.HI.X.SX32 R19, R11, R5.reuse, 0x1, P5 ;  /* 0x000000050b137211 */ /* 0x080fe200028f0eff */
[----:B---3--:R-:W-:Y:S02]  /*8660*/  IMAD R10, R10, 0x70, RZ ;  /* 0x000000700a0a7824 */ /* 0x008fe400078e02ff */
[----:B0-----:R-:W-:Y:S02]  /*8670*/  IMAD R11, R13, 0x1c4, RZ ;  /* 0x000001c40d0b7824 */ /* 0x001fe400078e02ff */
[----:B------:R-:W0:Y:S01]  /*8680*/  LDC R13, c[0x0][0x268] ;  /* 0x00009a00ff0d7b82 */ /* 0x000e220000000800 */
[----:B-1----:R-:W-:Y:S01]  /*8690*/  IMAD R12, R12, 0x38, RZ ;  /* 0x000000380c0c7824 */ /* 0x002fe200078e02ff */
[----:B------:R-:W-:Y:S02]  /*86a0*/  IADD3 R16, P1, R10, R4, RZ ;  /* 0x000000040a107210 */ /* 0x000fe40007f3e0ff */
[----:B------:R-:W-:-:S02]  /*86b0*/  LEA.HI.X.SX32 R25, R25, R5, 0x1, P6 ;  /* 0x0000000519197211 */ /* 0x000fc400030f0eff */
[CC--:B------:R-:W-:Y:S02]  /*86c0*/  IADD3 R2, P2, R12.reuse, R4.reuse, RZ ;  /* 0x000000040c027210 */ /* 0x0c0fe40007f5e0ff */
[-C--:B------:R-:W-:Y:S02]  /*86d0*/  LEA.HI.X.SX32 R17, R12, R5.reuse, 0x1, P1 ;  /* 0x000000050c117211 */ /* 0x080fe400008f0eff */
[----:B------:R-:W-:Y:S01]  /*86e0*/  LEA.HI.X.SX32 R3, R26, R5, 0x1, P2 ;  /* 0x000000051a037211 */ /* 0x000fe200010f0eff */
[----:B------:R-:W-:Y:S01]  /*86f0*/  STL.64 [R1+0xce0], R24 ;  /* 0x000ce01801007387 */ /* 0x000fe20000100a00 */
[----:B--2---:R-:W-:Y:S01]  /*8700*/  IMAD R29, R29, 0xe0, RZ ;  /* 0x000000e01d1d7824 */ /* 0x004fe200078e02ff */
[----:B------:R-:W-:Y:S01]  /*8710*/  IADD3 R20, P3, R20, R4, RZ ;  /* 0x0000000414147210 */ /* 0x000fe20007f7e0ff */
[----:B------:R-:W1:Y:S01]  /*8720*/  LDC R12, c[0x0][0x268] ;  /* 0x00009a00ff0c7b82 */ /* 0x000e620000000800 */
[----:B------:R-:W-:Y:S04]  /*8730*/  STL.64 [R1+0xcb8], R18 ;  /* 0x000cb81201007387 */ /* 0x000fe80000100a00 */
[----:B------:R-:W-:Y:S01]  /*8740*/  STL.64 [R1+0xc60], R2 ;  /* 0x000c600201007387 */ /* 0x000fe20000100a00 */
[----:B0-----:R-:W-:-:S03]  /*8750*/  IMAD R13, R13, 0x1c6, RZ ;  /* 0x000001c60d0d7824 */ /* 0x001fc600078e02ff */
[----:B------:R0:W-:Y:S02]  /*8760*/  STL.64 [R1+0xba8], R16 ;  /* 0x000ba81001007387 */ /* 0x0001e40000100a00 */
[-C--:B0-----:R-:W-:Y:S02]  /*8770*/  IADD3 R16, P1, R13, R4.reuse, RZ ;  /* 0x000000040d107210 */ /* 0x081fe40007f3e0ff */
[----:B------:R-:W0:Y:S01]  /*8780*/  LDC R13, c[0x0][0x268] ;  /* 0x00009a00ff0d7b82 */ /* 0x000e220000000800 */
[----:B------:R-:W-:-:S04]  /*8790*/  IADD3 R22, P4, R29, R4, RZ ;  /* 0x000000041d167210 */ /* 0x000fc80007f9e0ff */
[-C--:B------:R-:W-:Y:S01]  /*87a0*/  LEA.HI.X.SX32 R23, R10, R5.reuse, 0x1, P4 ;  /* 0x000000050a177211 */ /* 0x080fe200020f0eff */
[----:B0-----:R-:W-:Y:S02]  /*87b0*/  IMAD R10, R13, 0xe1, RZ ;  /* 0x000000e10d0a7824 */ /* 0x001fe400078e02ff */
[----:B------:R-:W0:Y:S01]  /*87c0*/  LDC R13, c[0x0][0x268] ;  /* 0x00009a00ff0d7b82 */ /* 0x000e220000000800 */
[----:B------:R-:W-:Y:S02]  /*87d0*/  IADD3 R24, P6, R27, R4, RZ ;  /* 0x000000041b187210 */ /* 0x000fe40007fde0ff */
[-C--:B------:R-:W-:Y:S02]  /*87e0*/  LEA.HI.X.SX32 R21, R29, R5.reuse, 0x1, P3 ;  /* 0x000000051d157211 */ /* 0x080fe400018f0eff */
[----:B------:R-:W-:-:S03]  /*87f0*/  LEA.HI.X.SX32 R25, R10, R5, 0x1, P6 ;  /* 0x000000050a197211 */ /* 0x000fc600030f0eff */
[----:B------:R-:W2:Y:S08]  /*8800*/  LDC R29, c[0x0][0x268] ;  /* 0x00009a00ff1d7b82 */ /* 0x000eb00000000800 */
[----:B------:R-:W3:Y:S01]  /*8810*/  LDC R10, c[0x0][0x268] ;  /* 0x00009a00ff0a7b82 */ /* 0x000ee20000000800 */
[----:B0-----:R-:W-:-:S07]  /*8820*/  IMAD R26, R13, 0x1c8, RZ ;  /* 0x000001c80d1a7824 */ /* 0x001fce00078e02ff */
[----:B------:R-:W0:Y:S01]  /*8830*/  LDC R13, c[0x0][0x268] ;  /* 0x00009a00ff0d7b82 */ /* 0x000e220000000800 */
[----:B------:R-:W-:Y:S04]  /*8840*/  STL.64 [R1+0xa38], R22 ;  /* 0x000a381601007387 */ /* 0x000fe80000100a00 */
[----:B------:R-:W-:Y:S04]  /*8850*/  STL.64 [R1+0x778], R20 ;  /* 0x0007781401007387 */ /* 0x000fe80000100a00 */
[----:B------:R4:W-:Y:S02]  /*8860*/  STL.64 [R1+0x770], R24 ;  /* 0x0007701801007387 */ /* 0x0009e40000100a00 */
[----:B----4-:R-:W-:Y:S01]  /*8870*/  IADD3 R24, P6, R26, R4, RZ ;  /* 0x000000041a187210 */ /* 0x010fe20007fde0ff */
[----:B--2---:R-:W-:-:S02]  /*8880*/  IMAD R26, R29, 0x71, RZ ;  /* 0x000000711d1a7824 */ /* 0x004fc400078e02ff */
[----:B---3--:R-:W-:Y:S02]  /*8890*/  IMAD R29, R10, 0x1ca, RZ ;  /* 0x000001ca0a1d7824 */ /* 0x008fe400078e02ff */
[----:B0-----:R-:W-:Y:S02]  /*88a0*/  IMAD R10, R13, 0xe6, RZ ;  /* 0x000000e60d0a7824 */ /* 0x001fe400078e02ff */
[----:B------:R-:W0:Y:S01]  /*88b0*/  LDC R13, c[0x0][0x268] ;  /* 0x00009a00ff0d7b82 */ /* 0x000e220000000800 */
[----:B------:R-:W-:-:S04]  /*88c0*/  IADD3 R18, P5, R28, R4, RZ ;  /* 0x000000041c127210 */ /* 0x000fc80007fbe0ff */
[----:B------:R-:W-:-:S05]  /*88d0*/  LEA.HI.X.SX32 R19, R26, R5, 0x1, P5 ;  /* 0x000000051a137211 */ /* 0x000fca00028f0eff */
[----:B------:R2:W-:Y:S02]  /*88e0*/  STL.64 [R1+0xa30], R18 ;  /* 0x000a301201007387 */ /* 0x0005e40000100a00 */
[-C--:B--2---:R-:W-:Y:S01]  /*88f0*/  IADD3 R18, P5, R29, R4.reuse, RZ ;  /* 0x000000041d127210 */ /* 0x084fe20007fbe0ff */
[----:B0-----:R-:W-:Y:S02]  /*8900*/  IMAD R29, R13, 0xe3, RZ ;  /* 0x000000e30d1d7824 */ /* 0x001fe400078e02ff */
[----:B------:R-:W0:Y:S01]  /*8910*/  LDC R13, c[0x0][0x268] ;  /* 0x00009a00ff0d7b82 */ /* 0x000e220000000800 */
[----:B------:R-:W-:-:S07]  /*8920*/  IADD3 R2, P2, R11, R4, RZ ;  /* 0x000000040b027210 */ /* 0x000fce0007f5e0ff */
[----:B------:R-:W2:Y:S01]  /*8930*/  LDC R11, c[0x0][0x268] ;  /* 0x00009a00ff0b7b82 */ /* 0x000ea20000000800 */
[----:B------:R-:W-:Y:S01]  /*8940*/  LEA.HI.X.SX32 R17, R29, R5, 0x1, P1 ;  /* 0x000000051d117211 */ /* 0x000fe200008f0eff */
[----:B0-----:R-:W-:-:S06]  /*8950*/  IMAD R29, R13, 0x39, RZ ;  /* 0x000000390d1d7824 */ /* 0x001fcc00078e02ff */
[----:B------:R-:W0:Y:S01]  /*8960*/  LDC R13, c[0x0][0x268] ;  /* 0x00009a00ff0d7b82 */ /* 0x000e220000000800 */
[----:B--2---:R-:W-:-:S05]  /*8970*/  IMAD R11, R11, 0x72, RZ ;  /* 0x000000720b0b7824 */ /* 0x004fca00078e02ff */
[----:B------:R-:W-:-:S04]  /*8980*/  IADD3 R22, P4, R11, R4, RZ ;  /* 0x000000040b167210 */ /* 0x000fc80007f9e0ff */
[-C--:B------:R-:W-:Y:S01]  /*8990*/  LEA.HI.X.SX32 R23, R29, R5.reuse, 0x1, P4 ;  /* 0x000000051d177211 */ /* 0x080fe200020f0eff */
[----:B0-----:R-:W-:Y:S02]  /*89a0*/  IMAD R29, R13, 0x3a, RZ ;  /* 0x0000003a0d1d7824 */ /* 0x001fe400078e02ff */
[----:B------:R-:W0:Y:S01]  /*89b0*/  LDC R13, c[0x0][0x268] ;  /* 0x00009a00ff0d7b82 */ /* 0x000e220000000800 */
[----:B-1----:R-:W-:Y:S01]  /*89c0*/  IMAD R12, R12, 0xe4, RZ ;  /* 0x000000e40c0c7824 */ /* 0x002fe200078e02ff */
[----:B------:R-:W-:-:S04]  /*89d0*/  LEA.HI.X.SX32 R3, R28, R5, 0x1, P2 ;  /* 0x000000051c037211 */ /* 0x000fc800010f0eff */
[C---:B------:R-:W-:Y:S01]  /*89e0*/  IADD3 R20, P3, R12.reuse, R4, RZ ;  /* 0x000000040c147210 */ /* 0x040fe20007f7e0ff */
[----:B------:R-:W-:Y:S01]  /*89f0*/  STL.64 [R1+0x768], R2 ;  /* 0x0007680201007387 */ /* 0x000fe20000100a00 */
[-C--:B------:R-:W-:Y:S01]  /*8a00*/  LEA.HI.X.SX32 R25, R12, R5.reuse, 0x1, P6 ;  /* 0x000000050c197211 */ /* 0x080fe200030f0eff */
[----:B------:R-:W1:Y:S01]  /*8a10*/  LDC R28, c[0x0][0x268] ;  /* 0x00009a00ff1c7b82 */ /* 0x000e620000000800 */
[----:B------:R-:W-:Y:S01]  /*8a20*/  LEA.HI.X.SX32 R21, R11, R5, 0x1, P3 ;  /* 0x000000050b157211 */ /* 0x000fe200018f0eff */
[----:B------:R-:W-:Y:S04]  /*8a30*/  STL.64 [R1+0x760], R16 ;  /* 0x0007601001007387 */ /* 0x000fe80000100a00 */
[----:B------:R0:W-:Y:S02]  /*8a40*/  STL.64 [R1+0xba0], R22 ;  /* 0x000ba01601007387 */ /* 0x0001e40000100a00 */
[----:B------:R-:W2:Y:S08]  /*8a50*/  LDC R11, c[0x0][0x268] ;  /* 0x00009a00ff0b7b82 */ /* 0x000eb00000000800 */
[----:B------:R-:W3:Y:S01]  /*8a60*/  LDC R12, c[0x0][0x268] ;  /* 0x00009a00ff0c7b82 */ /* 0x000ee20000000800 */
[----:B0-----:R-:W-:-:S07]  /*8a70*/  IMAD R23, R13, 0x74, RZ ;  /* 0x000000740d177824 */ /* 0x001fce00078e02ff */
[----:B------:R-:W0:Y:S01]  /*8a80*/  LDC R13, c[0x0][0x268] ;  /* 0x00009a00ff0d7b82 */ /* 0x000e220000000800 */
[----:B--2---:R-:W-:Y:S02]  /*8a90*/  IMAD R22, R11, 0xe8, RZ ;  /* 0x000000e80b167824 */ /* 0x004fe400078e02ff */
[----:B0-----:R-:W-:-:S05]  /*8aa0*/  IMAD R11, R13, 0xe5, RZ ;  /* 0x000000e50d0b7824 */ /* 0x001fca00078e02ff */
[----:B------:R-:W0:Y:S01]  /*8ab0*/  LDC R13, c[0x0][0x268] ;  /* 0x00009a00ff0d7b82 */ /* 0x000e220000000800 */
[----:B---3--:R-:W-:Y:S01]  /*8ac0*/  IMAD R12, R12, 0x73, RZ ;  /* 0x000000730c0c7824 */ /* 0x008fe200078e02ff */
[----:B------:R-:W-:Y:S01]  /*8ad0*/  IADD3 R2, P2, R10, R4, RZ ;  /* 0x000000040a027210 */ /* 0x000fe20007f5e0ff */
[----:B-1----:R-:W-:Y:S01]  /*8ae0*/  IMAD R26, R28, 0x1cc, RZ ;  /* 0x000001cc1c1a7824 */ /* 0x002fe200078e02ff */
[-C--:B------:R-:W-:Y:S02]  /*8af0*/  LEA.HI.X.SX32 R19, R11, R5.reuse, 0x1, P5 ;  /* 0x000000050b137211 */ /* 0x080fe400028f0eff */
[----:B------:R-:W-:Y:S02]  /*8b00*/  LEA.HI.X.SX32 R3, R12, R5, 0x1, P2 ;  /* 0x000000050c037211 */ /* 0x000fe400010f0eff */
[----:B------:R-:W1:Y:S01]  /*8b10*/  LDC R28, c[0x0][0x268] ;  /* 0x00009a00ff1c7b82 */ /* 0x000e620000000800 */
[----:B------:R-:W-:Y:S04]  /*8b20*/  STL.64 [R1+0xa28], R20 ;  /* 0x000a281401007387 */ /* 0x000fe80000100a00 */
[----:B------:R-:W-:Y:S03]  /*8b30*/  STL.64 [R1+0x758], R24 ;  /* 0x0007581801007387 */ /* 0x000fe60000100a00 */
[----:B------:R-:W2:Y:S01]  /*8b40*/  LDC R11, c[0x0][0x268] ;  /* 0x00009a00ff0b7b82 */ /* 0x000ea20000000800 */
[----:B------:R-:W-:Y:S01]  /*8b50*/  STL.64 [R1+0x750], R18 ;  /* 0x0007501201007387 */ /* 0x000fe20000100a00 */
[----:B0-----:R-:W-:-:S03]  /*8b60*/  IMAD R13, R13, 0x1d0, RZ ;  /* 0x000001d00d0d7824 */ /* 0x001fc600078e02ff */
[----:B------:R0:W-:Y:S01]  /*8b70*/  STL.64 [R1+0xa20], R2 ;  /* 0x000a200201007387 */ /* 0x0001e20000100a00 */
[-C--:B------:R-:W-:Y:S02]  /*8b80*/  IADD3 R16, P1, R26, R4.reuse, RZ ;  /* 0x000000041a107210 */ /* 0x080fe40007f3e0ff */
[----:B------:R-:W3:Y:S01]  /*8b90*/  LDC R12, c[0x0][0x268] ;  /* 0x00009a00ff0c7b82 */ /* 0x000ee20000000800 */
[----:B0-----:R-:W-:-:S07]  /*8ba0*/  IADD3 R2, P2, R13, R4, RZ ;  /* 0x000000040d027210 */ /* 0x001fce0007f5e0ff */
[----:B------:R-:W0:Y:S01]  /*8bb0*/  LDC R13, c[0x0][0x268] ;  /* 0x00009a00ff0d7b82 */ /* 0x000e220000000800 */
[----:B-1----:R-:W-:Y:S01]  /*8bc0*/  IMAD R28, R28, 0x1ce, RZ ;  /* 0x000001ce1c1c7824 */ /* 0x002fe200078e02ff */
[----:B------:R-:W-:-:S04]  /*8bd0*/  LEA.HI.X.SX32 R17, R10, R5, 0x1, P1 ;  /* 0x000000050a117211 */ /* 0x000fc800008f0eff */
[----:B------:R-:W-:Y:S01]  /*8be0*/  IADD3 R26, P4, R28, R4, RZ ;  /* 0x000000041c1a7210 */ /* 0x000fe20007f9e0ff */
[----:B--2---:R-:W-:Y:S02]  /*8bf0*/  IMAD R28, R11, 0x1d2, RZ ;  /* 0x000001d20b1c7824 */ /* 0x004fe400078e02ff */
[----:B------:R-:W1:Y:S01]  /*8c00*/  LDC R11, c[0x0][0x268] ;  /* 0x00009a00ff0b7b82 */ /* 0x000e620000000800 */
[----:B0-----:R-:W-:-:S07]  /*8c10*/  IMAD R10, R13, 0xe7, RZ ;  /* 0x000000e70d0a7824 */ /* 0x001fce00078e02ff */
[----:B------:R-:W0:Y:S01]  /*8c20*/  LDC R13, c[0x0][0x268] ;  /* 0x00009a00ff0d7b82 */ /* 0x000e220000000800 */
[----:B------:R-:W-:Y:S01]  /*8c30*/  LEA.HI.X.SX32 R27, R10, R5, 0x1, P4 ;  /* 0x000000050a1b7211 */ /* 0x000fe200020f0eff */
[----:B-1----:R-:W-:Y:S02]  /*8c40*/  IMAD R10, R11, 0x1d, RZ ;  /* 0x0000001d0b0a7824 */ /* 0x002fe400078e02ff */
[----:B0-----:R-:W-:-:S04]  /*8c50*/  IMAD R11, R13, 0x1d4, RZ ;  /* 0x000001d40d0b7824 */ /* 0x001fc800078e02ff */
[----:B------:R-:W0:Y:S01]  /*8c60*/  LDC R13, c[0x0][0x268] ;  /* 0x00009a00ff0d7b82 */ /* 0x000e220000000800 */
[-C--:B------:R-:W-:Y:S02]  /*8c70*/  IADD3 R20, P3, R29, R4.reuse, RZ ;  /* 0x000000041d147210 */ /* 0x080fe40007f7e0ff */
[-C--:B------:R-:W-:Y:S02]  /*8c80*/  IADD3 R24, P6, R23, R4.reuse, RZ ;  /* 0x0000000417187210 */ /* 0x080fe40007fde0ff */
[-C--:B------:R-:W-:Y:S01]  /*8c90*/  LEA.HI.X.SX32 R21, R10, R5.reuse, 0x1, P3 ;  /* 0x000000050a157211 */ /* 0x080fe200018f0eff */
[----:B------:R-:W-:Y:S01]  /*8ca0*/  STL.64 [R1+0x748], R16 ;  /* 0x0007481001007387 */ /* 0x000fe20000100a00 */
[----:B------:R-:W-:Y:S02]  /*8cb0*/  LEA.HI.X.SX32 R25, R29, R5, 0x1, P6 ;  /* 0x000000051d197211 */ /* 0x000fe400030f0eff */
[----:B------:R-:W-:Y:S01]  /*8cc0*/  IADD3 R18, P5, R22, R4, RZ ;  /* 0x0000000416127210 */ /* 0x000fe20007fbe0ff */
[----:B------:R-:W-:Y:S01]  /*8cd0*/  STL.64 [R1+0x740], R26 ;  /* 0x0007401a01007387 */ /* 0x000fe20000100a00 */
[----:B------:R-:W1:Y:S03]  /*8ce0*/  LDC R29, c[0x0][0x268] ;  /* 0x00009a00ff1d7b82 */ /* 0x000e660000000800 */
[----:B------:R2:W-:Y:S01]  /*8cf0*/  STL.64 [R1+0xc58], R20 ;  /* 0x000c581401007387 */ /* 0x0005e20000100a00 */
[----:B0-----:R-:W-:-:S03]  /*8d00*/  IMAD R13, R13, 0x1d6, RZ ;  /* 0x000001d60d0d7824 */ /* 0x001fc600078e02ff */
[----:B--2---:R-:W2:Y:S04]  /*8d10*/  LDL.LU R21, [R1+0x163c] ;  /* 0x00163c0001157983 */ /* 0x004ea80000300800 */
[----:B------:R0:W-:Y:S02]  /*8d20*/  STL.64 [R1+0xb98], R24 ;  /* 0x000b981801007387 */ /* 0x0001e40000100a00 */
[-C--:B0-----:R-:W-:Y:S02]  /*8d30*/  IADD3 R24, P6, R13, R4.reuse, RZ ;  /* 0x000000040d187210 */ /* 0x081fe40007fde0ff */
[----:B------:R-:W0:Y:S01]  /*8d40*/  LDC R13, c[0x0][0x268] ;  /* 0x00009a00ff0d7b82 */ /* 0x000e220000000800 */
[----:B------:R-:W-:Y:S02]  /*8d50*/  IADD3 R16, P1, R28, R4, RZ ;  /* 0x000000041c107210 */ /* 0x000fe40007f3e0ff */
[----:B------:R-:W-:-:S02]  /*8d60*/  LEA.HI.X.SX32 R19, R23, R5, 0x1, P5 ;  /* 0x0000000517137211 */ /* 0x000fc400028f0eff */
[----:B------:R-:W-:-:S03]  /*8d70*/  LEA.HI.X.SX32 R3, R22, R5, 0x1, P2 ;  /* 0x0000000516037211 */ /* 0x000fc600010f0eff */
[----:B------:R-:W4:Y:S01]  /*8d80*/  LDC R28, c[0x0][0x268] ;  /* 0x00009a00ff1c7b82 */ /* 0x000f220000000800 */
[----:B------:R-:W-:Y:S04]  /*8d90*/  STL.64 [R1+0xa18], R18 ;  /* 0x000a181201007387 */ /* 0x000fe80000100a00 */
[----:B------:R5:W-:Y:S01]  /*8da0*/  STL.64 [R1+0x738], R2 ;  /* 0x0007380201007387 */ /* 0x000be20000100a00 */
[----:B0-----:R-:W-:Y:S02]  /*8db0*/  IMAD R13, R13, 0xe9, RZ ;  /* 0x000000e90d0d7824 */ /* 0x001fe400078e02ff */
[----:B-----5:R-:W0:Y:S03]  /*8dc0*/  LDC R3, c[0x0][0x268] ;  /* 0x00009a00ff037b82 */ /* 0x020e260000000800 */
[----:B------:R-:W-:-:S05]  /*8dd0*/  LEA.HI.X.SX32 R17, R13, R5, 0x1, P1 ;  /* 0x000000050d117211 */ /* 0x000fca00008f0eff */
[----:B------:R-:W5:Y:S01]  /*8de0*/  LDC R13, c[0x0][0x268] ;  /* 0x00009a00ff0d7b82 */ /* 0x000f620000000800 */
[----:B-1----:R-:W-:Y:S02]  /*8df0*/  IMAD R29, R29, 0xec, RZ ;  /* 0x000000ec1d1d7824 */ /* 0x002fe400078e02ff */
[----:B----4-:R-:W-:-:S05]  /*8e00*/  IMAD R28, R28, 0x76, RZ ;  /* 0x000000761c1c7824 */ /* 0x010fca00078e02ff */
[----:B------:R-:W1:Y:S01]  /*8e10*/  LDC R2, c[0x0][0x268] ;  /* 0x00009a00ff027b82 */ /* 0x000e620000000800 */
[-C--:B------:R-:W-:Y:S01]  /*8e20*/  IADD3 R22, P2, R29, R4.reuse, RZ ;  /* 0x000000041d167210 */ /* 0x080fe20007f5e0ff */
[----:B---3--:R-:W-:Y:S01]  /*8e30*/  IMAD R12, R12, 0xea, RZ ;  /* 0x000000ea0c0c7824 */ /* 0x008fe200078e02ff */
[CC--:B------:R-:W-:Y:S02]  /*8e40*/  IADD3 R18, P5, R28.reuse, R4.reuse, RZ ;  /* 0x000000041c127210 */ /* 0x0c0fe40007fbe0ff */
[-C--:B------:R-:W-:Y:S02]  /*8e50*/  LEA.HI.X.SX32 R23, R28, R5.reuse, 0x1, P2 ;  /* 0x000000051c177211 */ /* 0x080fe400010f0eff */
[-C--:B------:R-:W-:Y:S01]  /*8e60*/  IADD3 R26, P4, R12, R4.reuse, RZ ;  /* 0x000000040c1a7210 */ /* 0x080fe20007f9e0ff */
[----:B0-----:R-:W-:Y:S01]  /*8e70*/  IMAD R3, R3, 0x75, RZ ;  /* 0x0000007503037824 */ /* 0x001fe200078e02ff */
[----:B------:R-:W0:Y:S04]  /*8e80*/  LDC R28, c[0x0][0x268] ;  /* 0x00009a00ff1c7b82 */ /* 0x000e280000000800 */
[----:B------:R-:W-:Y:S01]  /*8e90*/  LEA.HI.X.SX32 R27, R3, R5, 0x1, P4 ;  /* 0x00000005031b7211 */ /* 0x000fe200020f0eff */
[----:B-----5:R-:W-:Y:S01]  /*8ea0*/  IMAD R13, R13, 0x1da, RZ ;  /* 0x000001da0d0d7824 */ /* 0x020fe200078e02ff */
[----:B------:R-:W-:Y:S04]  /*8eb0*/  STL.64 [R1+0x730], R16 ;  /* 0x0007301001007387 */ /* 0x000fe80000100a00 */
[----:B------:R3:W-:Y:S01]  /*8ec0*/  STL.64 [R1+0xa10], R26 ;  /* 0x000a101a01007387 */ /* 0x0007e20000100a00 */
[----:B-1----:R-:W-:Y:S01]  /*8ed0*/  IMAD R20, R2, 0x1d8, RZ ;  /* 0x000001d802147824 */ /* 0x002fe200078e02ff */
[-C--:B------:R-:W-:Y:S01]  /*8ee0*/  IADD3 R10, P3, R11, R4.reuse, RZ ;  /* 0x000000040b0a7210 */ /* 0x080fe20007f7e0ff */
[----:B------:R-:W1:Y:S01]  /*8ef0*/  LDC R2, c[0x0][0x268] ;  /* 0x00009a00ff027b82 */ /* 0x000e620000000800 */
[----:B---3--:R-:W-:-:S07]  /*8f00*/  IADD3 R26, P4, R13, R4, RZ ;  /* 0x000000040d1a7210 */ /* 0x008fce0007f9e0ff */
[----:B------:R-:W3:Y:S01]  /*8f10*/  LDC R13, c[0x0][0x268] ;  /* 0x00009a00ff0d7b82 */ /* 0x000ee20000000800 */
[----:B------:R-:W-:Y:S02]  /*8f20*/  IADD3 R16, P1, R20, R4, RZ ;  /* 0x0000000414107210 */ /* 0x000fe40007f3e0ff */
[-C--:B------:R-:W-:Y:S02]  /*8f30*/  LEA.HI.X.SX32 R11, R12, R5.reuse, 0x1, P3 ;  /* 0x000000050c0b7211 */ /* 0x080fe400018f0eff */
[----:B------:R-:W-:Y:S01]  /*8f40*/  LEA.HI.X.SX32 R17, R29, R5, 0x1, P1 ;  /* 0x000000051d117211 */ /* 0x000fe200008f0eff */
[----:B0-----:R-:W-:Y:S02]  /*8f50*/  IMAD R29, R28, 0x78, RZ ;  /* 0x000000781c1d7824 */ /* 0x001fe400078e02ff */
[----:B------:R-:W0:Y:S08]  /*8f60*/  LDC R28, c[0x0][0x268] ;  /* 0x00009a00ff1c7b82 */ /* 0x000e300000000800 */
[----:B------:R-:W4:Y:S01]  /*8f70*/  LDC R12, c[0x0][0x268] ;  /* 0x00009a00ff0c7b82 */ /* 0x000f220000000800 */
[----:B---3--:R-:W-:-:S07]  /*8f80*/  IMAD R20, R13, 0xeb, RZ ;  /* 0x000000eb0d147824 */ /* 0x008fce00078e02ff */
[----:B------:R-:W3:Y:S01]  /*8f90*/  LDC R13, c[0x0][0x268] ;  /* 0x00009a00ff0d7b82 */ /* 0x000ee20000000800 */
[----:B------:R-:W-:Y:S01]  /*8fa0*/  LEA.HI.X.SX32 R25, R20, R5, 0x1, P6 ;  /* 0x0000000514197211 */ /* 0x000fe200030f0eff */
[----:B-1----:R-:W-:-:S06]  /*8fb0*/  IMAD R2, R2, 0xee, RZ ;  /* 0x000000ee02027824 */ /* 0x002fcc00078e02ff */
[----:B------:R-:W1:Y:S01]  /*8fc0*/  LDC R20, c[0x0][0x268] ;  /* 0x00009a00ff147b82 */ /* 0x000e620000000800 */
[----:B------:R5:W-:Y:S01]  /*8fd0*/  STL.64 [R1+0x728], R10 ;  /* 0x0007280a01007387 */ /* 0x000be20000100a00 */
[----:B0-----:R-:W-:Y:S02]  /*8fe0*/  IMAD R28, R28, 0x77, RZ ;  /* 0x000000771c1c7824 */ /* 0x001fe400078e02ff */
[----:B----4-:R-:W-:-:S04]  /*8ff0*/  IMAD R3, R12, 0x1dc, RZ ;  /* 0x000001dc0c037824 */ /* 0x010fc800078e02ff */
[----:B------:R-:W0:Y:S01]  /*9000*/  LDC R12, c[0x0][0x268] ;  /* 0x00009a00ff0c7b82 */ /* 0x000e220000000800 */
[----:B-----5:R-:W-:-:S04]  /*9010*/  IADD3 R10, P3, R2, R4, RZ ;  /* 0x00000004020a7210 */ /* 0x020fc80007f7e0ff */
[----:B------:R-:W-:-:S03]  /*9020*/  LEA.HI.X.SX32 R11, R28, R5, 0x1, P3 ;  /* 0x000000051c0b7211 */ /* 0x000fc600018f0eff */
[----:B------:R-:W4:Y:S01]  /*9030*/  LDC R28, c[0x0][0x268] ;  /* 0x00009a00ff1c7b82 */ /* 0x000f220000000800 */
[----:B---3--:R-:W-:Y:S01]  /*9040*/  IMAD R13, R13, 0x3b, RZ ;  /* 0x0000003b0d0d7824 */ /* 0x008fe200078e02ff */
[----:B------:R3:W-:Y:S01]  /*9050*/  STL.64 [R1+0x720], R24 ;  /* 0x0007201801007387 */ /* 0x0007e20000100a00 */
[----:B-1----:R-:W-:-:S03]  /*9060*/  IMAD R20, R20, 0xed, RZ ;  /* 0x000000ed14147824 */ /* 0x002fc600078e02ff */
[-C--:B------:R-:W-:Y:S02]  /*9070*/  LEA.HI.X.SX32 R19, R13, R5.reuse, 0x1, P5 ;  /* 0x000000050d137211 */ /* 0x080fe400028f0eff */
[----:B------:R-:W1:Y:S01]  /*9080*/  LDC R13, c[0x0][0x268] ;  /* 0x00009a00ff0d7b82 */ /* 0x000e620000000800 */
[----:B------:R-:W-:Y:S02]  /*9090*/  LEA.HI.X.SX32 R27, R20, R5, 0x1, P4 ;  /* 0x00000005141b7211 */ /* 0x000fe400020f0eff */
[----:B------:R-:W-:Y:S01]  /*90a0*/  STL.64 [R1+0xb90], R18 ;  /* 0x000b901201007387 */ /* 0x000fe20000100a00 */
[----:B---3--:R-:W-:-:S03]  /*90b0*/  IADD3 R24, P6, R3, R4, RZ ;  /* 0x0000000403187210 */ /* 0x008fc60007fde0ff */
[----:B------:R3:W-:Y:S01]  /*90c0*/  STL.64 [R1+0xa08], R22 ;  /* 0x000a081601007387 */ /* 0x0007e20000100a00 */
[----:B0-----:R-:W-:Y:S01]  /*90d0*/  IMAD R3, R12, 0x1de, RZ ;  /* 0x000001de0c037824 */ /* 0x001fe200078e02ff */
[----:B------:R-:W-:Y:S01]  /*90e0*/  LEA.HI.X.SX32 R25, R2, R5, 0x1, P6 ;  /* 0x0000000502197211 */ /* 0x000fe200030f0eff */
[----:B------:R-:W0:Y:S01]  /*90f0*/  LDC R12, c[0x0][0x268] ;  /* 0x00009a00ff0c7b82 */ /* 0x000e220000000800 */
[----:B---3--:R-:W3:Y:S02]  /*9100*/  LDL.LU R23, [R1+0x1638] ;  /* 0x0016380001177983 */ /* 0x008ee40000300800 */
[----:B------:R-:W-:-:S05]  /*9110*/  IADD3 R18, P5, R3, R4, RZ ;  /* 0x0000000403127210 */ /* 0x000fca0007fbe0ff */
[----:B------:R-:W5:Y:S01]  /*9120*/  LDC R2, c[0x0][0x268] ;  /* 0x00009a00ff027b82 */ /* 0x000f620000000800 */
[----:B------:R-:W-:Y:S04]  /*9130*/  STL.64 [R1+0x718], R16 ;  /* 0x0007181001007387 */ /* 0x000fe80000100a00 */
[----:B------:R-:W-:Y:S03]  /*9140*/  STL.64 [R1+0x710], R26 ;  /* 0x0007101a01007387 */ /* 0x000fe60000100a00 */
[----:B------:R-:W2:Y:S01]  /*9150*/  LDC R22, c[0x0][0x268] ;  /* 0x00009a00ff167b82 */ /* 0x000ea20000000800 */
[----:B------:R-:W-:Y:S04]  /*9160*/  STL.64 [R1+0xa00], R10 ;  /* 0x000a000a01007387 */ /* 0x000fe80000100a00 */
[----:B------:R4:W-:Y:S03]  /*9170*/  STL.64 [R1+0x708], R24 ;  /* 0x0007081801007387 */ /* 0x0009e60000100a00 */
[----:B----4-:R-:W4:Y:S01]  /*9180*/  LDC R24, c[0x0][0x268] ;  /* 0x00009a00ff187b82 */ /* 0x010f220000000800 */
[----:B------:R-:W-:-:S07]  /*9190*/  IMAD R25, R28, 0x1e0, RZ ;  /* 0x000001e01c197824 */ /* 0x000fce00078e02ff */
[----:B------:R-:W5:Y:S01]  /*91a0*/  LDC R28, c[0x0][0x268] ;  /* 0x00009a00ff1c7b82 */ /* 0x000f620000000800 */
[----:B0-----:R-:W-:Y:S02]  /*91b0*/  IMAD R12, R12, 0x1e, RZ ;  /* 0x0000001e0c0c7824 */ /* 0x001fe400078e02ff */
[----:B-1----:R-:W-:-:S03]  /*91c0*/  IMAD R3, R13, 0x3c, RZ ;  /* 0x0000003c0d037824 */ /* 0x002fc600078e02ff */
[----:B------:R-:W-:Y:S01]  /*91d0*/  IADD3 R12, P2, R12, R4, RZ ;  /* 0x000000040c0c7210 */ /* 0x000fe20007f5e0ff */
[----:B----4-:R-:W-:Y:S02]  /*91e0*/  IMAD R20, R24, 0xef, RZ ;  /* 0x000000ef18147824 */ /* 0x010fe400078e02ff */
[----:B-----5:R-:W-:-:S03]  /*91f0*/  IMAD R28, R28, 0xf, RZ ;  /* 0x0000000f1c1c7824 */ /* 0x020fc600078e02ff */
[-C--:B------:R-:W-:Y:S02]  /*9200*/  LEA.HI.X.SX32 R19, R20, R5.reuse, 0x1, P5 ;  /* 0x0000000514137211 */ /* 0x080fe400028f0eff */
[----:B------:R-:W-:-:S03]  /*9210*/  LEA.HI.X.SX32 R13, R28, R5, 0x1, P2 ;  /* 0x000000051c0d7211 */ /* 0x000fc600010f0eff */
[----:B------:R-:W-:Y:S01]  /*9220*/  STL.64 [R1+0x700], R18 ;  /* 0x0007001201007387 */ /* 0x000fe20000100a00 */
[----:B------:R-:W-:Y:S02]  /*9230*/  IMAD R2, R2, 0x1e2, RZ ;  /* 0x000001e202027824 */ /* 0x000fe400078e02ff */
[----:B--2---:R-:W-:Y:S01]  /*9240*/  IMAD R22, R22, 0xf0, RZ ;  /* 0x000000f016167824 */ /* 0x004fe200078e02ff */
[----:B------:R0:W-:Y:S01]  /*9250*/  STL.64 [R1+0xcb0], R12 ;  /* 0x000cb00c01007387 */ /* 0x0001e20000100a00 */
[-C--:B------:R-:W-:Y:S01]  /*9260*/  IADD3 R16, P1, R3, R4.reuse, RZ ;  /* 0x0000000403107210 */ /* 0x080fe20007f3e0ff */
[----:B------:R-:W1:Y:S02]  /*9270*/  LDC R28, c[0x0][0x268] ;  /* 0x00009a00ff1c7b82 */ /* 0x000e640000000800 */
[----:B0-----:R-:W2:Y:S01]  /*9280*/  LDL.LU R13, [R1+0x1634] ;  /* 0x00163400010d7983 */ /* 0x001ea20000300800 */
[----:B------:R-:W-:-:S05]  /*9290*/  IADD3 R18, P5, R2, R4, RZ ;  /* 0x0000000402127210 */ /* 0x000fca0007fbe0ff */
[----:B------:R-:W0:Y:S01]  /*92a0*/  LDC R2, c[0x0][0x268] ;  /* 0x00009a00ff027b82 */ /* 0x000e220000000800 */
[-C--:B------:R-:W-:Y:S02]  /*92b0*/  IADD3 R26, P4, R29, R4.reuse, RZ ;  /* 0x000000041d1a7210 */ /* 0x080fe40007f9e0ff */
[CC--:B------:R-:W-:Y:S02]  /*92c0*/  IADD3 R10, P3, R22.reuse, R4.reuse, RZ ;  /* 0x00000004160a7210 */ /* 0x0c0fe40007f7e0ff */
[----:B------:R-:W-:Y:S02]  /*92d0*/  IADD3 R24, P6, R25, R4, RZ ;  /* 0x0000000419187210 */ /* 0x000fe40007fde0ff */
[-C--:B------:R-:W-:Y:S02]  /*92e0*/  LEA.HI.X.SX32 R27, R3, R5.reuse, 0x1, P4 ;  /* 0x00000005031b7211 */ /* 0x080fe400020f0eff */
[-C--:B------:R-:W-:Y:S02]  /*92f0*/  LEA.HI.X.SX32 R11, R29, R5.reuse, 0x1, P3 ;  /* 0x000000051d0b7211 */ /* 0x080fe400018f0eff */
[----:B------:R-:W-:-:S02]  /*9300*/  LEA.HI.X.SX32 R25, R22, R5, 0x1, P6 ;  /* 0x0000000516197211 */ /* 0x000fc400030f0eff */
[----:B------:R-:W4:Y:S01]  /*9310*/  LDC R22, c[0x0][0x268] ;  /* 0x00009a00ff167b82 */ /* 0x000f220000000800 */
[----:B0-----:R-:W-:Y:S02]  /*9320*/  IMAD R17, R2, 0x1e, RZ ;  /* 0x0000001e02117824 */ /* 0x001fe400078e02ff */
[----:B-1----:R-:W-:-:S05]  /*9330*/  IMAD R20, R28, 0x1e4, RZ ;  /* 0x000001e41c147824 */ /* 0x002fca00078e02ff */
[----:B------:R-:W0:Y:S01]  /*9340*/  LDC R2, c[0x0][0x268] ;  /* 0x00009a00ff027b82 */ /* 0x000e220000000800 */
[----:B------:R-:W-:-:S05]  /*9350*/  LEA.HI.X.SX32 R17, R17, R5, 0x1, P1 ;  /* 0x0000000511117211 */ /* 0x000fca00008f0eff */
[----:B------:R-:W-:Y:S02]  /*9360*/  STL.64 [R1+0xc50], R16 ;  /* 0x000c501001007387 */ /* 0x000fe40000100a00 */
[----:B------:R-:W1:Y:S02]  /*9370*/  LDC R28, c[0x0][0x268] ;  /* 0x00009a00ff1c7b82 */ /* 0x000e640000000800 */
[----:B------:R5:W-:Y:S04]  /*9380*/  STL.64 [R1+0xb88], R26 ;  /* 0x000b881a01007387 */ /* 0x000be80000100a00 */
[----:B-----5:R-:W5:Y:S02]  /*9390*/  LDL.LU R27, [R1+0x1630] ;  /* 0x00163000011b7983 */ /* 0x020f640000300800 */
[----:B------:R-:W0:Y:S02]  /*93a0*/  LDC R26, c[0x0][0x268] ;  /* 0x00009a00ff1a7b82 */ /* 0x000e240000000800 */
[----:B------:R4:W-:Y:S04]  /*93b0*/  STL.64 [R1+0x9f8], R10 ;  /* 0x0009f80a01007387 */ /* 0x0009e80000100a00 */
[----:B----4-:R-:W4:Y:S04]  /*93c0*/  LDL.LU.64 R10, [R1+0x1628] ;  /* 0x00162800010a7983 */ /* 0x010f280000300a00 */
[----:B------:R1:W-:Y:S02]  /*93d0*/  STL.64 [R1+0x6f8], R24 ;  /* 0x0006f81801007387 */ /* 0x0003e40000100a00 */
[----:B-1----:R-:W1:Y:S01]  /*93e0*/  LDC R24, c[0x0][0x268] ;  /* 0x00009a00ff187b82 */ /* 0x002e620000000800 */
[----:B------:R-:W-:Y:S01]  /*93f0*/  IADD3 R16, P1, R20, R4, RZ ;  /* 0x0000000414107210 */ /* 0x000fe20007f3e0ff */
[----:B------:R-:W-:-:S02]  /*9400*/  IMAD R20, R22, 0xf1, RZ ;  /* 0x000000f116147824 */ /* 0x000fc400078e02ff */
[----:B0-----:R-:W-:-:S03]  /*9410*/  IMAD R25, R26, 0xf4, RZ ;  /* 0x000000f41a197824 */ /* 0x001fc600078e02ff */
[----:B------:R-:W-:Y:S01]  /*9420*/  LEA.HI.X.SX32 R19, R20, R5, 0x1, P5 ;  /* 0x0000000514137211 */ /* 0x000fe200028f0eff */
[----:B------:R-:W0:Y:S04]  /*9430*/  LDC R26, c[0x0][0x268] ;  /* 0x00009a00ff1a7b82 */ /* 0x000e280000000800 */
[----:B------:R1:W-:Y:S02]  /*9440*/  STL.64 [R1+0x6f0], R18 ;  /* 0x0006f01201007387 */ /* 0x0003e40000100a00 */
[----:B-1----:R-:W-:-:S05]  /*9450*/  IMAD R22, R24, 0x1e8, RZ ;  /* 0x000001e818167824 */ /* 0x002fca00078e02ff */
[----:B------:R-:W-:Y:S02]  /*9460*/  IADD3 R18, P5, R22, R4, RZ ;  /* 0x0000000416127210 */ /* 0x000fe40007fbe0ff */
[----:B------:R-:W1:Y:S01]  /*9470*/  LDC R22, c[0x0][0x268] ;  /* 0x00009a00ff167b82 */ /* 0x000e620000000800 */
[----:B0-----:R-:W-:Y:S02]  /*9480*/  IMAD R26, R26, 0x79, RZ ;  /* 0x000000791a1a7824 */ /* 0x001fe400078e02ff */
[----:B------:R-:W-:Y:S02]  /*9490*/  IMAD R2, R2, 0x1e6, RZ ;  /* 0x000001e602027824 */ /* 0x000fe400078e02ff */
[----:B-1----:R-:W-:-:S03]  /*94a0*/  IMAD R17, R22, 0xf2, RZ ;  /* 0x000000f216117824 */ /* 0x002fc600078e02ff */
[----:B------:R-:W0:Y:S01]  /*94b0*/  LDC R22, c[0x0][0x268] ;  /* 0x00009a00ff167b82 */ /* 0x000e220000000800 */
[----:B------:R-:W-:Y:S01]  /*94c0*/  IMAD R28, R28, 0x7a, RZ ;  /* 0x0000007a1c1c7824 */ /* 0x000fe200078e02ff */
[-C--:B------:R-:W-:Y:S02]  /*94d0*/  IADD3 R2, P4, R2, R4.reuse, RZ ;  /* 0x0000000402027210 */ /* 0x080fe40007f9e0ff */
[----:B------:R-:W-:Y:S02]  /*94e0*/  LEA.HI.X.SX32 R17, R17, R5, 0x1, P1 ;  /* 0x0000000511117211 */ /* 0x000fe400008f0eff */
[----:B------:R-:W-:Y:S01]  /*94f0*/  IADD3 R28, P3, R28, R4, RZ ;  /* 0x000000041c1c7210 */ /* 0x000fe20007f7e0ff */
[----:B0-----:R-:W-:-:S05]  /*9500*/  IMAD R22, R22, 0x3d, RZ ;  /* 0x0000003d16167824 */ /* 0x001fca00078e02ff */
[----:B------:R-:W-:Y:S02]  /*9510*/  LEA.HI.X.SX32 R29, R22, R5, 0x1, P3 ;  /* 0x00000005161d7211 */ /* 0x000fe400018f0eff */
[----:B------:R-:W0:Y:S01]  /*9520*/  LDC R22, c[0x0][0x268] ;  /* 0x00009a00ff167b82 */ /* 0x000e220000000800 */
[----:B--2---:R-:W-:-:S04]  /*9530*/  IADD3 R12, P2, R13, R4, RZ ;  /* 0x000000040d0c7210 */ /* 0x004fc80007f5e0ff */
[----:B------:R-:W-:-:S03]  /*9540*/  LEA.HI.X.SX32 R13, R26, R5, 0x1, P2 ;  /* 0x000000051a0d7211 */ /* 0x000fc600010f0eff */
[----:B------:R-:W1:Y:S02]  /*9550*/  LDC R26, c[0x0][0x268] ;  /* 0x00009a00ff1a7b82 */ /* 0x000e640000000800 */
[----:B------:R2:W-:Y:S04]  /*9560*/  STL.64 [R1+0x9f0], R12 ;  /* 0x0009f00c01007387 */ /* 0x0005e80000100a00 */
[----:B--2---:R-:W2:Y:S01]  /*9570*/  LDL.LU R12, [R1+0x1620] ;  /* 0x00162000010c7983 */ /* 0x004ea20000300800 */
[----:B-1----:R-:W-:-:S03]  /*9580*/  IMAD R26, R26, 0xf3, RZ ;  /* 0x000000f31a1a7824 */ /* 0x002fc600078e02ff */
[----:B------:R-:W-:Y:S02]  /*9590*/  STL.64 [R1+0x6e8], R16 ;  /* 0x0006e81001007387 */ /* 0x000fe40000100a00 */
[----:B------:R-:W-:Y:S02]  /*95a0*/  LEA.HI.X.SX32 R3, R26, R5, 0x1, P4 ;  /* 0x000000051a037211 */ /* 0x000fe400020f0eff */
[----:B------:R-:W1:Y:S03]  /*95b0*/  LDC R26, c[0x0][0x268] ;  /* 0x00009a00ff1a7b82 */ /* 0x000e660000000800 */
[----:B------:R3:W-:Y:S04]  /*95c0*/  STL.64 [R1+0x6e0], R2 ;  /* 0x0006e00201007387 */ /* 0x0007e80000100a00 */
[----:B---3--:R-:W3:Y:S04]  /*95d0*/  LDL.LU R3, [R1+0x161c] ;  /* 0x00161c0001037983 */ /* 0x008ee80000300800 */
[----:B------:R0:W-:Y:S04]  /*95e0*/  STL.64 [R1+0xb80], R28 ;  /* 0x000b801c01007387 */ /* 0x0001e80000100a00 */
[----:B0-----:R-:W5:Y:S01]  /*95f0*/  LDL.LU R29, [R1+0x1618] ;  /* 0x00161800011d7983 */ /* 0x001f620000300800 */
[----:B----4-:R-:W-:-:S05]  /*9600*/  IMAD R20, R10, 0xf6, RZ ;  /* 0x000000f60a147824 */ /* 0x010fca00078e02ff */
[-C--:B------:R-:W-:Y:S02]  /*9610*/  IADD3 R16, P1, R20, R4.reuse, RZ ;  /* 0x0000000414107210 */ /* 0x080fe40007f3e0ff */
[----:B------:R-:W0:Y:S01]  /*9620*/  LDC R20, c[0x0][0x268] ;  /* 0x00009a00ff147b82 */ /* 0x000e220000000800 */
[----:B------:R-:W-:Y:S01]  /*9630*/  IADD3 R24, P6, R25, R4, RZ ;  /* 0x0000000419187210 */ /* 0x000fe20007fde0ff */
[----:B-1----:R-:W-:-:S05]  /*9640*/  IMAD R25, R26, 0x7a, RZ ;  /* 0x0000007a1a197824 */ /* 0x002fca00078e02ff */
[----:B------:R-:W-:Y:S01]  /*9650*/  LEA.HI.X.SX32 R25, R25, R5, 0x1, P6 ;  /* 0x0000000519197211 */ /* 0x000fe200030f0eff */
[----:B------:R-:W1:Y:S04]  /*9660*/  LDC R26, c[0x0][0x268] ;  /* 0x00009a00ff1a7b82 */ /* 0x000e680000000800 */
[----:B------:R4:W-:Y:S01]  /*9670*/  STL.64 [R1+0x9e8], R24 ;  /* 0x0009e81801007387 */ /* 0x0009e20000100a00 */
[----:B0-----:R-:W-:-:S03]  /*9680*/  IMAD R19, R20, 0xf4, RZ ;  /* 0x000000f414137824 */ /* 0x001fc600078e02ff */
[----:B----4-:R-:W4:Y:S01]  /*9690*/  LDL.LU.64 R24, [R1+0x1610] ;  /* 0x0016100001187983 */ /* 0x010f220000300a00 */
[----:B------:R-:W-:Y:S01]  /*96a0*/  IMAD R20, R22, 0x7c, RZ ;  /* 0x0000007c16147824 */ /* 0x000fe200078e02ff */
[----:B------:R-:W-:-:S05]  /*96b0*/  LEA.HI.X.SX32 R19, R19, R5, 0x1, P5 ;  /* 0x0000000513137211 */ /* 0x000fca00028f0eff */
[----:B------:R0:W-:Y:S02]  /*96c0*/  STL.64 [R1+0x6d8], R18 ;  /* 0x0006d81201007387 */ /* 0x0001e40000100a00 */
[----:B0-----:R-:W-:Y:S01]  /*96d0*/  IADD3 R18, P5, R20, R4, RZ ;  /* 0x0000000414127210 */ /* 0x001fe20007fbe0ff */
[----:B-1----:R-:W-:Y:S01]  /*96e0*/  IMAD R22, R26, 0xf5, RZ ;  /* 0x000000f51a167824 */ /* 0x002fe200078e02ff */
[----:B------:R-:W0:Y:S01]  /*96f0*/  LDC R20, c[0x0][0x268] ;  /* 0x00009a00ff147b82 */ /* 0x000e220000000800 */
[----:B------:R-:W-:-:S07]  /*9700*/  LEA.HI.X.SX32 R17, R11, R5, 0x1, P1 ;  /* 0x000000050b117211 */ /* 0x000fce00008f0eff */
[----:B------:R-:W1:Y:S01]  /*9710*/  LDC R19, c[0x0][0x268] ;  /* 0x00009a00ff137b82 */ /* 0x000e620000000800 */
[----:B--2---:R-:W-:-:S04]  /*9720*/  IADD3 R12, P2, R12, R4, RZ ;  /* 0x000000040c0c7210 */ /* 0x004fc80007f5e0ff */
[----:B------:R-:W-:-:S05]  /*9730*/  LEA.HI.X.SX32 R13, R22, R5, 0x1, P2 ;  /* 0x00000005160d7211 */ /* 0x000fca00010f0eff */
[----:B------:R2:W-:Y:S04]  /*9740*/  STL.64 [R1+0x6d0], R12 ;  /* 0x0006d00c01007387 */ /* 0x0005e80000100a00 */
[----:B--2---:R-:W2:Y:S01]  /*9750*/  LDL.64 R12, [R1+0x2b0] ;  /* 0x0002b000010c7983 */ /* 0x004ea20000100a00 */
[-C--:B---3--:R-:W-:Y:S01]  /*9760*/  IADD3 R2, P4, R3, R4.reuse, RZ ;  /* 0x0000000403027210 */ /* 0x088fe20007f9e0ff */
[----:B------:R-:W-:Y:S02]  /*9770*/  IMAD R3, R10, 0xf6, RZ ;  /* 0x000000f60a037824 */ /* 0x000fe400078e02ff */
[----:B------:R3:W-:Y:S03]  /*9780*/  STL.64 [R1+0x9e0], R16 ;  /* 0x0009e01001007387 */ /* 0x0007e60000100a00 */
[----:B------:R-:W-:Y:S01]  /*9790*/  LEA.HI.X.SX32 R3, R3, R5, 0x1, P4 ;  /* 0x0000000503037211 */ /* 0x000fe200020f0eff */
[----:B---3--:R-:W3:Y:S01]  /*97a0*/  LDL.LU.64 R16, [R1+0x1608] ;  /* 0x0016080001107983 */ /* 0x008ee20000300a00 */
[----:B-----5:R-:W-:Y:S01]  /*97b0*/  IADD3 R28, P3, R29, R4, RZ ;  /* 0x000000041d1c7210 */ /* 0x020fe20007f7e0ff */
[----:B0-----:R-:W-:-:S02]  /*97c0*/  IMAD R29, R20, 0xf7, RZ ;  /* 0x000000f7141d7824 */ /* 0x001fc400078e02ff */
[----:B------:R-:W5:Y:S03]  /*97d0*/  LDL.64 R10, [R1+0x2a8] ;  /* 0x0002a800010a7983 */ /* 0x000f660000100a00 */
[----:B------:R-:W-:Y:S01]  /*97e0*/  LEA.HI.X.SX32 R29, R29, R5, 0x1, P3 ;  /* 0x000000051d1d7211 */ /* 0x000fe200018f0eff */
[----:B------:R0:W-:Y:S04]  /*97f0*/  STL.64 [R1+0x6c8], R2 ;  /* 0x0006c80201007387 */ /* 0x0001e80000100a00 */
[----:B0-----:R-:W2:Y:S04]  /*9800*/  LDL.LU R2, [R1+0x1600] ;  /* 0x0016000001027983 */ /* 0x001ea80000300800 */
[----:B------:R0:W-:Y:S04]  /*9810*/  STL.64 [R1+0x6c0], R28 ;  /* 0x0006c01c01007387 */ /* 0x0001e80000100a00 */
[----:B0-----:R-:W3:Y:S01]  /*9820*/  LDL.LU R28, [R1+0x15fc] ;  /* 0x0015fc00011c7983 */ /* 0x001ee20000300800 */
[----:B------:R-:W-:-:S02]  /*9830*/  IADD3 R22, P2, R23, R4, RZ ;  /* 0x0000000417167210 */ /* 0x000fc40007f5e0ff */
[----:B------:R-:W0:Y:S01]  /*9840*/  LDC R23, c[0x0][0x268] ;  /* 0x00009a00ff177b82 */ /* 0x000e220000000800 */
[----:B------:R-:W-:Y:S01]  /*9850*/  IADD3 R26, P6, R27, R4, RZ ;  /* 0x000000041b1a7210 */ /* 0x000fe20007fde0ff */
[----:B-1----:R-:W-:-:S05]  /*9860*/  IMAD R19, R19, 0x3e, RZ ;  /* 0x0000003e13137824 */ /* 0x002fca00078e02ff */
[----:B------:R-:W-:Y:S02]  /*9870*/  LEA.HI.X.SX32 R19, R19, R5, 0x1, P5 ;  /* 0x0000000513137211 */ /* 0x000fe400028f0eff */
[----:B------:R-:W-:Y:S01]  /*9880*/  IADD3 R20, P1, R21, R4, RZ ;  /* 0x0000000415147210 */ /* 0x000fe20007f3e0ff */
[----:B0-----:R-:W-:-:S05]  /*9890*/  IMAD R23, R23, 0x7c, RZ ;  /* 0x0000007c17177824 */ /* 0x001fca00078e02ff */
[----:B------:R-:W-:Y:S01]  /*98a0*/  LEA.HI.X.SX32 R23, R23, R5, 0x1, P2 ;  /* 0x0000000517177211 */ /* 0x000fe200010f0eff */
[----:B----4-:R-:W-:-:S05]  /*98b0*/  IMAD R21, R25, 0xf8, RZ ;  /* 0x000000f819157824 */ /* 0x010fca00078e02ff */
[----:B------:R-:W-:Y:S01]  /*98c0*/  LEA.HI.X.SX32 R21, R21, R5, 0x1, P1 ;  /* 0x0000000515157211 */ /* 0x000fe200008f0eff */
[----:B---3--:R-:W-:-:S05]  /*98d0*/  IMAD R27, R28, 0x1f, RZ ;  /* 0x0000001f1c1b7824 */ /* 0x008fca00078e02ff */
[----:B------:R-:W-:-:S05]  /*98e0*/  LEA.HI.X.SX32 R27, R27, R5, 0x1, P6 ;  /* 0x000000051b1b7211 */ /* 0x000fca00030f0eff */
[----:B------:R0:W-:Y:S04]  /*98f0*/  STL.64 [R1+0xc48], R26 ;  /* 0x000c481a01007387 */ /* 0x0001e80000100a00 */
[----:B0-----:R-:W3:Y:S04]  /*9900*/  LDL.LU R26, [R1+0x15f8] ;  /* 0x0015f800011a7983 */ /* 0x001ee80000300800 */
[----:B------:R0:W-:Y:S04]  /*9910*/  STL.64 [R1+0xb78], R18 ;  /* 0x000b781201007387 */ /* 0x0001e80000100a00 */
[----:B0-----:R-:W4:Y:S04]  /*9920*/  LDL.LU.64 R18, [R1+0x15f0] ;  /* 0x0015f00001127983 */ /* 0x001f280000300a00 */
[----:B------:R0:W-:Y:S04]  /*9930*/  STL.64 [R1+0x9d8], R22 ;  /* 0x0009d81601007387 */ /* 0x0001e80000100a00 */
[----:B0-----:R-:W5:Y:S01]  /*9940*/  LDL.LU R22, [R1+0x15ec] ;  /* 0x0015ec0001167983 */ /* 0x001f620000300800 */
[----:B------:R-:W-:Y:S01]  /*9950*/  LOP3.LUT P0, RZ, R7, 0x3, RZ, 0xc0, !PT ;  /* 0x0000000307ff7812 */ /* 0x000fe2000780c0ff */
[----:B------:R-:W0:Y:S02]  /*9960*/  LDC R23, c[0x0][0x268] ;  /* 0x00009a00ff177b82 */ /* 0x000e240000000800 */
[----:B------:R1:W-:Y:S06]  /*9970*/  STL.64 [R1+0x6b8], R20 ;  /* 0x0006b81401007387 */ /* 0x0003ec0000100a00 */
[----:B------:R-:W0:Y:S01]  /*9980*/  LDC R7, c[0x0][0x268] ;  /* 0x00009a00ff077b82 */ /* 0x000e220000000800 */
[----:B-1----:R-:W5:Y:S01]  /*9990*/  LDL.LU R20, [R1+0x15e8] ;  /* 0x0015e80001147983 */ /* 0x002f620000300800 */
[----:B------:R-:W-:-:S06]  /*99a0*/  IADD3 R28, P3, R15, R4, RZ ;  /* 0x000000040f1c7210 */ /* 0x000fcc0007f7e0ff */
[----:B------:R-:W1:Y:S01]  /*99b0*/  LDC R21, c[0x0][0x268] ;  /* 0x00009a00ff157b82 */ /* 0x000e620000000800 */
[----:B------:R-:W-:Y:S01]  /*99c0*/  IMAD R9, R9, 0xfb, RZ ;  /* 0x000000fb09097824 */ /* 0x000fe200078e02ff */
[----:B------:R-:W-:Y:S02]  /*99d0*/  IADD3 R24, P5, R24, R4, RZ ;  /* 0x0000000418187210 */ /* 0x000fe40007fbe0ff */
[----:B------:R-:W-:-:S04]  /*99e0*/  LEA.HI.X.SX32 R29, R17, R5, 0x1, P3 ;  /* 0x00000005111d7211 */ /* 0x000fc800018f0eff */
[----:B------:R-:W1:Y:S01]  /*99f0*/  LDC R17, c[0x0][0x268] ;  /* 0x00009a00ff117b82 */ /* 0x000e620000000800 */
[----:B--2---:R-:W-:Y:S02]  /*9a00*/  IADD3 R2, P4, R2, R4, RZ ;  /* 0x0000000402027210 */ /* 0x004fe40007f9e0ff */
[----:B------:R-:W-:Y:S01]  /*9a10*/  LEA.HI.X.SX32 R25, R9, R5, 0x1, P5 ;  /* 0x0000000509197211 */ /* 0x000fe200028f0eff */
[----:B0-----:R-:W-:-:S04]  /*9a20*/  IMAD R7, R7, 0x3f, RZ ;  /* 0x0000003f07077824 */ /* 0x001fc800078e02ff */
[----:B------:R-:W0:Y:S01]  /*9a30*/  LDC R9, c[0x0][0x268] ;  /* 0x00009a00ff097b82 */ /* 0x000e220000000800 */
[----:B------:R-:W-:Y:S01]  /*9a40*/  IMAD R14, R14, 0xfe, RZ ;  /* 0x000000fe0e0e7824 */ /* 0x000fe200078e02ff */
[----:B------:R-:W-:Y:S01]  /*9a50*/  IADD3 R16, P3, R16, R4, RZ ;  /* 0x0000000410107210 */ /* 0x000fe20007f7e0ff */
[----:B------:R-:W-:Y:S02]  /*9a60*/  IMAD R8, R8, 0x1fc, RZ ;  /* 0x000001fc08087824 */ /* 0x000fe400078e02ff */
[----:B-1----:R-:W-:-:S03]  /*9a70*/  IMAD R21, R21, 0x7e, RZ ;  /* 0x0000007e15157824 */ /* 0x002fc600078e02ff */
[----:B------:R-:W-:Y:S01]  /*9a80*/  IADD3 R8, P5, R8, R4, RZ ;  /* 0x0000000408087210 */ /* 0x000fe20007fbe0ff */
[----:B------:R-:W-:Y:S02]  /*9a90*/  IMAD R6, R6, 0x1fe, RZ ;  /* 0x000001fe06067824 */ /* 0x000fe400078e02ff */
[----:B------:R-:W-:-:S05]  /*9aa0*/  IMAD R17, R17, 0xfd, RZ ;  /* 0x000000fd11117824 */ /* 0x000fca00078e02ff */
[----:B------:R-:W-:Y:S01]  /*9ab0*/  LEA.HI.X.SX32 R17, R17, R5, 0x1, P3 ;  /* 0x0000000511117211 */ /* 0x000fe200018f0eff */
[----:B0-----:R-:W-:-:S05]  /*9ac0*/  IMAD R9, R9, 0xfe, RZ ;  /* 0x000000fe09097824 */ /* 0x001fca00078e02ff */
[----:B------:R-:W-:Y:S02]  /*9ad0*/  LEA.HI.X.SX32 R9, R9, R5, 0x1, P5 ;  /* 0x0000000509097211 */ /* 0x000fe400028f0eff */
[----:B---3--:R-:W-:-:S04]  /*9ae0*/  IADD3 R26, P6, R26, R4, RZ ;  /* 0x000000041a1a7210 */ /* 0x008fc80007fde0ff */
[-C--:B------:R-:W-:Y:S02]  /*9af0*/  LEA.HI.X.SX32 R27, R15, R5.reuse, 0x1, P6 ;  /* 0x000000050f1b7211 */ /* 0x080fe400030f0eff */
[----:B------:R-:W0:Y:S01]  /*9b00*/  LDC R15, c[0x0][0x268] ;  /* 0x00009a00ff0f7b82 */ /* 0x000e220000000800 */
[----:B----4-:R-:W-:Y:S01]  /*9b10*/  LEA.HI.X.SX32 R3, R19, R5, 0x1, P4 ;  /* 0x0000000513037211 */ /* 0x010fe200020f0eff */
[----:B------:R-:W-:Y:S01]  /*9b20*/  IMAD R19, R23, 0xfc, RZ ;  /* 0x000000fc17137824 */ /* 0x000fe200078e02ff */
[----:B-----5:R-:W-:-:S04]  /*9b30*/  IADD3 R22, P2, R22, R4, RZ ;  /* 0x0000000416167210 */ /* 0x020fc80007f5e0ff */
[-C--:B------:R-:W-:Y:S02]  /*9b40*/  LEA.HI.X.SX32 R23, R7, R5.reuse, 0x1, P2 ;  /* 0x0000000507177211 */ /* 0x080fe400010f0eff */
[----:B------:R-:W1:Y:S01]  /*9b50*/  LDC R7, c[0x0][0x268] ;  /* 0x00009a00ff077b82 */ /* 0x000e620000000800 */
[----:B------:R2:W-:Y:S01]  /*9b60*/  STL.64 [R1+0x6b0], R2 ;  /* 0x0006b00201007387 */ /* 0x0005e20000100a00 */
[-C--:B------:R-:W-:Y:S01]  /*9b70*/  IADD3 R18, P4, R18, R4.reuse, RZ ;  /* 0x0000000412127210 */ /* 0x080fe20007f9e0ff */
[----:B0-----:R-:W-:Y:S01]  /*9b80*/  IMAD R15, R15, 0x7f, RZ ;  /* 0x0000007f0f0f7824 */ /* 0x001fe200078e02ff */
[-C--:B------:R-:W-:Y:S02]  /*9b90*/  IADD3 R14, P6, R14, R4.reuse, RZ ;  /* 0x000000040e0e7210 */ /* 0x080fe40007fde0ff */
[----:B------:R-:W-:Y:S01]  /*9ba0*/  IADD3 R20, P1, R20, R4, RZ ;  /* 0x0000000414147210 */ /* 0x000fe20007f3e0ff */
[----:B--2---:R-:W2:Y:S03]  /*9bb0*/  LDL.LU.64 R2, [R1+0x15e0] ;  /* 0x0015e00001027983 */ /* 0x004ea60000300a00 */
[-C--:B------:R-:W-:Y:S01]  /*9bc0*/  LEA.HI.X.SX32 R21, R21, R5.reuse, 0x1, P1 ;  /* 0x0000000515157211 */ /* 0x080fe200008f0eff */
[----:B------:R0:W-:Y:S01]  /*9bd0*/  STL.64 [R1+0x9d0], R28 ;  /* 0x0009d01c01007387 */ /* 0x0001e20000100a00 */
[----:B------:R-:W-:-:S02]  /*9be0*/  LEA.HI.X.SX32 R19, R19, R5, 0x1, P4 ;  /* 0x0000000513137211 */ /* 0x000fc400020f0eff */
[-C--:B------:R-:W-:Y:S01]  /*9bf0*/  LEA.HI.X.SX32 R15, R15, R5.reuse, 0x1, P6 ;  /* 0x000000050f0f7211 */ /* 0x080fe200030f0eff */
[----:B0-----:R-:W3:Y:S04]  /*9c00*/  LDL.LU.64 R28, [R1+0x15d8] ;  /* 0x0015d800011c7983 */ /* 0x001ee80000300a00 */
[----:B------:R0:W-:Y:S01]  /*9c10*/  STL.64 [R1+0x6a8], R26 ;  /* 0x0006a81a01007387 */ /* 0x0001e20000100a00 */
[----:B-1----:R-:W-:Y:S01]  /*9c20*/  IMAD R7, R7, 0xff, RZ ;  /* 0x000000ff07077824 */ /* 0x002fe200078e02ff */
[----:B------:R-:W-:Y:S02]  /*9c30*/  IADD3 R6, P2, R6, R4, RZ ;  /* 0x0000000406067210 */ /* 0x000fe40007f5e0ff */
[----:B0-----:R-:W4:Y:S04]  /*9c40*/  LDL.LU.64 R26, [R1+0x15d0] ;  /* 0x0015d000011a7983 */ /* 0x001f280000300a00 */
[----:B------:R0:W-:Y:S04]  /*9c50*/  STL.64 [R1+0x6a0], R24 ;  /* 0x0006a01801007387 */ /* 0x0001e80000100a00 */
[----:B0-----:R-:W5:Y:S04]  /*9c60*/  LDL.LU.64 R24, [R1+0x15c8] ;  /* 0x0015c80001187983 */ /* 0x001f680000300a00 */
[----:B------:R0:W-:Y:S01]  /*9c70*/  STL.64 [R1+0xb70], R22 ;  /* 0x000b701601007387 */ /* 0x0001e20000100a00 */
[----:B------:R-:W-:-:S03]  /*9c80*/  LEA.HI.X.SX32 R7, R7, R5, 0x1, P2 ;  /* 0x0000000507077211 */ /* 0x000fc600010f0eff */
[----:B0-----:R-:W2:Y:S04]  /*9c90*/  LDL.LU.64 R22, [R1+0x15c0] ;  /* 0x0015c00001167983 */ /* 0x001ea80000300a00 */
[----:B------:R0:W-:Y:S04]  /*9ca0*/  STL.64 [R1+0x9c8], R20 ;  /* 0x0009c81401007387 */ /* 0x0001e80000100a00 */
[----:B0-----:R-:W3:Y:S04]  /*9cb0*/  LDL.LU.64 R20, [R1+0x15b8] ;  /* 0x0015b80001147983 */ /* 0x001ee80000300a00 */
[----:B------:R0:W-:Y:S04]  /*9cc0*/  STL.64 [R1+0x698], R18 ;  /* 0x0006981201007387 */ /* 0x0001e80000100a00 */
[----:B0-----:R-:W4:Y:S04]  /*9cd0*/  LDL.LU.64 R18, [R1+0x15b0] ;  /* 0x0015b00001127983 */ /* 0x001f280000300a00 */
[----:B------:R0:W-:Y:S04]  /*9ce0*/  STL.64 [R1+0x690], R16 ;  /* 0x0006901001007387 */ /* 0x0001e80000100a00 */
[----:B0-----:R-:W5:Y:S04]  /*9cf0*/  LDL.LU.64 R16, [R1+0x15a8] ;  /* 0x0015a80001107983 */ /* 0x001f680000300a00 */
[----:B------:R0:W-:Y:S04]  /*9d00*/  STL.64 [R1+0x9c0], R14 ;  /* 0x0009c00e01007387 */ /* 0x0001e80000100a00 */
[----:B0-----:R-:W2:Y:S04]  /*9d10*/  LDL.LU.64 R14, [R1+0x15a0] ;  /* 0x0015a000010e7983 */ /* 0x001ea80000300a00 */
[----:B------:R0:W-:Y:S04]  /*9d20*/  STL.64 [R1+0x688], R8 ;  /* 0x0006880801007387 */ /* 0x0001e80000100a00 */
[----:B0-----:R-:W3:Y:S04]  /*9d30*/  LDL.LU.64 R8, [R1+0x1598] ;  /* 0x0015980001087983 */ /* 0x001ee80000300a00 */
[----:B------:R-:W4:Y:S04]  /*9d40*/  LDL.LU.64 R4, [R1+0x1590] ;  /* 0x0015900001047983 */ /* 0x000f280000300a00 */
[----:B------:R4:W-:Y:S02]  /*9d50*/  STL.64 [R1+0x680], R6 ;  /* 0x0006800601007387 */ /* 0x0009e40000100a00 */
[----:B----4-:R-:W-:-:S05]  /*9d60*/  IMAD.WIDE R6, R4, 0x2, R12 ;  /* 0x0000000204067825 */ /* 0x010fca00078e020c */
[----:B------:R0:W-:Y:S02]  /*9d70*/  STL.64 [R1+0x1560], R6 ;  /* 0x0015600601007387 */ /* 0x0001e40000100a00 */
[----:B0-----:R-:W-:-:S05]  /*9d80*/  IMAD.WIDE R6, R4, 0x2, R10 ;  /* 0x0000000204067825 */ /* 0x001fca00078e020a */
[----:B------:R0:W-:Y:S02]  /*9d90*/  STL.64 [R1+0x1558], R6 ;  /* 0x0015580601007387 */ /* 0x0001e40000100a00 */
[----:B0-----:R-:W-:-:S05]  /*9da0*/  IMAD.WIDE R6, R5, 0x2, R12 ;  /* 0x0000000205067825 */ /* 0x001fca00078e020c */
[----:B------:R0:W-:Y:S04]  /*9db0*/  STL.64 [R1+0x1550], R6 ;  /* 0x0015500601007387 */ /* 0x0001e80000100a00 */
[----:B0-----:R-:W4:Y:S01]  /*9dc0*/  LDL.LU.64 R6, [R1+0x1588] ;  /* 0x0015880001067983 */ /* 0x001f220000300a00 */
[----:B------:R-:W-:-:S05]  /*9dd0*/  IMAD.WIDE R4, R5, 0x2, R10 ;  /* 0x0000000205047825 */ /* 0x000fca00078e020a */
[----:B------:R4:W-:Y:S02]  /*9de0*/  STL.64 [R1+0x1548], R4 ;  /* 0x0015480401007387 */ /* 0x0009e40000100a00 */
[----:B----4-:R-:W-:-:S05]  /*9df0*/  IMAD.WIDE R4, R6, 0x2, R12 ;  /* 0x0000000206047825 */ /* 0x010fca00078e020c */
[----:B------:R0:W-:Y:S02]  /*9e00*/  STL.64 [R1+0x1540], R4 ;  /* 0x0015400401007387 */ /* 0x0001e40000100a00 */
[----:B0-----:R-:W-:-:S05]  /*9e10*/  IMAD.WIDE R4, R6, 0x2, R10 ;  /* 0x0000000206047825 */ /* 0x001fca00078e020a */
[----:B------:R0:W-:Y:S02]  /*9e20*/  STL.64 [R1+0x1538], R4 ;  /* 0x0015380401007387 */ /* 0x0001e40000100a00 */
[----:B0-----:R-:W-:-:S05]  /*9e30*/  IMAD.WIDE R4, R7, 0x2, R12 ;  /* 0x0000000207047825 */ /* 0x001fca00078e020c */
[----:B------:R0:W-:Y:S02]  /*9e40*/  STL.64 [R1+0x1530], R4 ;  /* 0x0015300401007387 */ /* 0x0001e40000100a00 */
[----:B0-----:R-:W-:Y:S02]  /*9e50*/  IMAD.WIDE R4, R7, 0x2, R10 ;  /* 0x0000000207047825 */ /* 0x001fe400078e020a */
[----:B------:R-:W4:Y:S04]  /*9e60*/  LDL.LU.64 R10, [R1+0x1580] ;  /* 0x00158000010a7983 */ /* 0x000f280000300a00 */
[----:B------:R-:W5:Y:S04]  /*9e70*/  LDL.64 R6, [R1+0x2a8] ;  /* 0x0002a80001067983 */ /* 0x000f680000100a00 */
[----:B------:R3:W-:Y:S02]  /*9e80*/  STL.64 [R1+0x1528], R4 ;  /* 0x0015280401007387 */ /* 0x0007e40000100a00 */
[----:B---3--:R-:W-:-:S05]  /*9e90*/  IMAD.WIDE R4, R8, 0x2, R12 ;  /* 0x0000000208047825 */ /* 0x008fca00078e020c */
[----:B------:R5:W-:Y:S02]  /*9ea0*/  STL.64 [R1+0x1520], R4 ;  /* 0x0015200401007387 */ /* 0x000be40000100a00 */
[----:B-----5:R-:W-:-:S05]  /*9eb0*/  IMAD.WIDE R4, R8, 0x2, R6 ;  /* 0x0000000208047825 */ /* 0x020fca00078e0206 */
[----:B------:R0:W-:Y:S02]  /*9ec0*/  STL.64 [R1+0x1518], R4 ;  /* 0x0015180401007387 */ /* 0x0001e40000100a00 */
[C---:B0-----:R-:W-:Y:S02]  /*9ed0*/  IMAD.WIDE R4, R9.reuse, 0x2, R12 ;  /* 0x0000000209047825 */ /* 0x041fe400078e020c */
[----:B------:R-:W3:Y:S04]  /*9ee0*/  LDL.LU.64 R12, [R1+0x1578] ;  /* 0x00157800010c7983 */ /* 0x000ee80000300a00 */
[----:B------:R0:W-:Y:S02]  /*9ef0*/  STL.64 [R1+0x1510], R4 ;  /* 0x0015100401007387 */ /* 0x0001e40000100a00 */
[----:B0-----:R-:W-:-:S02]  /*9f00*/  IMAD.WIDE R4, R9, 0x2, R6 ;  /* 0x0000000209047825 */ /* 0x001fc400078e0206 */
[----:B------:R-:W4:Y:S04]  /*9f10*/  LDL.64 R8, [R1+0x2b0] ;  /* 0x0002b00001087983 */ /* 0x000f280000100a00 */
[----:B------:R4:W-:Y:S02]  /*9f20*/  STL.64 [R1+0x1508], R4 ;  /* 0x0015080401007387 */ /* 0x0009e40000100a00 */
[----:B----4-:R-:W-:-:S05]  /*9f30*/  IMAD.WIDE R4, R10, 0x2, R8 ;  /* 0x000000020a047825 */ /* 0x010fca00078e0208 */
[----:B------:R0:W-:Y:S02]  /*9f40*/  STL.64 [R1+0x1500], R4 ;  /* 0x0015000401007387 */ /* 0x0001e40000100a00 */
[----:B0-----:R-:W-:-:S05]  /*9f50*/  IMAD.WIDE R4, R10, 0x2, R6 ;  /* 0x000000020a047825 */ /* 0x001fca00078e0206 */
[----:B------:R0:W-:Y:S02]  /*9f60*/  STL.64 [R1+0x14f8], R4 ;  /* 0x0014f80401007387 */ /* 0x0001e40000100a00 */
[----:B0-----:R-:W-:-:S05]  /*9f70*/  IMAD.WIDE R4, R11, 0x2, R8 ;  /* 0x000000020b047825 */ /* 0x001fca00078e0208 */
[----:B------:R0:W-:Y:S02]  /*9f80*/  STL.64 [R1+0x14f0], R4 ;  /* 0x0014f00401007387 */ /* 0x0001e40000100a00 */
[----:B0-----:R-:W-:-:S04]  /*9f90*/  IMAD.WIDE R4, R11, 0x2, R6 ;  /* 0x000000020b047825 */ /* 0x001fc800078e0206 */
[C---:B---3--:R-:W-:Y:S01]  /*9fa0*/  IMAD.WIDE R10, R12.reuse, 0x2, R8 ;  /* 0x000000020c0a7825 */ /* 0x048fe200078e0208 */
[----:B------:R0:W-:Y:S04]  /*9fb0*/  STL.64 [R1+0x14e8], R4 ;  /* 0x0014e80401007387 */ /* 0x0001e80000100a00 */
[----:B------:R1:W-:Y:S01]  /*9fc0*/  STL.64 [R1+0x14e0], R10 ;  /* 0x0014e00a01007387 */ /* 0x0003e20000100a00 */
[----:B0-----:R-:W-:-:S04]  /*9fd0*/  IMAD.WIDE R4, R12, 0x2, R6 ;  /* 0x000000020c047825 */ /* 0x001fc800078e0206 */
[C---:B-1----:R-:W-:Y:S01]  /*9fe0*/  IMAD.WIDE R10, R13.reuse, 0x2, R8 ;  /* 0x000000020d0a7825 */ /* 0x042fe200078e0208 */
[----:B------:R0:W-:Y:S04]  /*9ff0*/  STL.64 [R1+0x14d8], R4 ;  /* 0x0014d80401007387 */ /* 0x0001e80000100a00 */
[----:B------:R1:W-:Y:S01]  /*a000*/  STL.64 [R1+0x14d0], R10 ;  /* 0x0014d00a01007387 */ /* 0x0003e20000100a00 */
[----:B0-----:R-:W-:-:S04]  /*a010*/  IMAD.WIDE R4, R13, 0x2, R6 ;  /* 0x000000020d047825 */ /* 0x001fc800078e0206 */
[C---:B--2---:R-:W-:Y:S01]  /*a020*/  IMAD.WIDE R12, R14.reuse, 0x2, R8 ;  /* 0x000000020e0c7825 */ /* 0x044fe200078e0208 */
[----:B------:R0:W-:Y:S03]  /*a030*/  STL.64 [R1+0x14c8], R4 ;  /* 0x0014c80401007387 */ /* 0x0001e60000100a00 */
[----:B-1----:R-:W-:Y:S01]  /*a040*/  IMAD.WIDE R10, R14, 0x2, R6 ;  /* 0x000000020e0a7825 */ /* 0x002fe200078e0206 */
[----:B------:R1:W-:Y:S04]  /*a050*/  STL.64 [R1+0x14c0], R12 ;  /* 0x0014c00c01007387 */ /* 0x0003e80000100a00 */
[----:B------:R2:W-:Y:S01]  /*a060*/  STL.64 [R1+0x14b8], R10 ;  /* 0x0014b80a01007387 */ /* 0x0005e20000100a00 */
[----:B0-----:R-:W-:-:S04]  /*a070*/  IMAD.WIDE R4, R15, 0x2, R8 ;  /* 0x000000020f047825 */ /* 0x001fc800078e0208 */
[----:B-1----:R-:W-:Y:S01]  /*a080*/  IMAD.WIDE R12, R15, 0x2, R6 ;  /* 0x000000020f0c7825 */ /* 0x002fe200078e0206 */
[----:B------:R0:W-:Y:S03]  /*a090*/  STL.64 [R1+0x14b0], R4 ;  /* 0x0014b00401007387 */ /* 0x0001e60000100a00 */
[C---:B--2---:R-:W-:Y:S01]  /*a0a0*/  IMAD.WIDE R10, R16.reuse, 0x2, R8 ;  /* 0x00000002100a7825 */ /* 0x044fe200078e0208 */
[----:B------:R1:W-:Y:S04]  /*a0b0*/  STL.64 [R1+0x14a8], R12 ;  /* 0x0014a80c01007387 */ /* 0x0003e80000100a00 */
[----:B------:R2:W-:Y:S01]  /*a0c0*/  STL.64 [R1+0x14a0], R10 ;  /* 0x0014a00a01007387 */ /* 0x0005e20000100a00 */
[----:B0-----:R-:W-:-:S04]  /*a0d0*/  IMAD.WIDE R4, R16, 0x2, R6 ;  /* 0x0000000210047825 */ /* 0x001fc800078e0206 */
[C---:B-1----:R-:W-:Y:S01]  /*a0e0*/  IMAD.WIDE R12, R17.reuse, 0x2, R8 ;  /* 0x00000002110c7825 */ /* 0x042fe200078e0208 */
[----:B------:R0:W-:Y:S03]  /*a0f0*/  STL.64 [R1+0x1498], R4 ;  /* 0x0014980401007387 */ /* 0x0001e60000100a00 */
[----:B--2---:R-:W-:Y:S01]  /*a100*/  IMAD.WIDE R10, R17, 0x2, R6 ;  /* 0x00000002110a7825 */ /* 0x004fe200078e0206 */
[----:B------:R1:W-:Y:S04]  /*a110*/  STL.64 [R1+0x1490], R12 ;  /* 0x0014900c01007387 */ /* 0x0003e80000100a00 */
[----:B------:R2:W-:Y:S01]  /*a120*/  STL.64 [R1+0x1488], R10 ;  /* 0x0014880a01007387 */ /* 0x0005e20000100a00 */
[----:B0-----:R-:W-:-:S04]  /*a130*/  IMAD.WIDE R4, R18, 0x2, R8 ;  /* 0x0000000212047825 */ /* 0x001fc800078e0208 */
[----:B-1----:R-:W-:Y:S01]  /*a140*/  IMAD.WIDE R12, R18, 0x2, R6 ;  /* 0x00000002120c7825 */ /* 0x002fe200078e0206 */
[----:B------:R0:W-:Y:S03]  /*a150*/  STL.64 [R1+0x1480], R4 ;  /* 0x0014800401007387 */ /* 0x0001e60000100a00 */
[C---:B--2---:R-:W-:Y:S01]  /*a160*/  IMAD.WIDE R10, R19.reuse, 0x2, R8 ;  /* 0x00000002130a7825 */ /* 0x044fe200078e0208 */
[----:B------:R1:W-:Y:S04]  /*a170*/  STL.64 [R1+0x1478], R12 ;  /* 0x0014780c01007387 */ /* 0x0003e80000100a00 */
[----:B------:R-:W2:Y:S01]  /*a180*/  LDL.LU R17, [R1] ;  /* 0x0000000001117983 */ /* 0x000ea20000300800 */
[----:B0-----:R-:W-:-:S03]  /*a190*/  IMAD.WIDE R4, R19, 0x2, R6 ;  /* 0x0000000213047825 */ /* 0x001fc600078e0206 */
[----:B------:R0:W-:Y:S04]  /*a1a0*/  STL.64 [R1+0x1470], R10 ;  /* 0x0014700a01007387 */ /* 0x0001e80000100a00 */
[----:B------:R3:W-:Y:S04]  /*a1b0*/  STL.64 [R1+0x1468], R4 ;  /* 0x0014680401007387 */ /* 0x0007e80000100a00 */
[----:B-1----:R-:W4:Y:S01]  /*a1c0*/  LDL.LU R12, [R1+0x4] ;  /* 0x00000400010c7983 */ /* 0x002f220000300800 */
[----:B0-----:R-:W-:-:S04]  /*a1d0*/  IMAD.WIDE R10, R20, 0x2, R8 ;  /* 0x00000002140a7825 */ /* 0x001fc800078e0208 */
[----:B---3--:R-:W-:Y:S01]  /*a1e0*/  IMAD.WIDE R4, R20, 0x2, R6 ;  /* 0x0000000214047825 */ /* 0x008fe200078e0206 */
[----:B------:R0:W-:Y:S03]  /*a1f0*/  STL.64 [R1+0x1460], R10 ;  /* 0x0014600a01007387 */ /* 0x0001e60000100a00 */
[C---:B------:R-:W-:Y:S01]  /*a200*/  IMAD.WIDE R14, R21.reuse, 0x2, R8 ;  /* 0x00000002150e7825 */ /* 0x040fe200078e0208 */
[----:B------:R1:W-:Y:S04]  /*a210*/  STL.64 [R1+0x1458], R4 ;  /* 0x0014580401007387 */ /* 0x0003e80000100a00 */
[----:B0-----:R-:W3:Y:S01]  /*a220*/  LDL.LU R11, [R1+0x8] ;  /* 0x00000800010b7983 */ /* 0x001ee20000300800 */
[----:B-1----:R-:W-:-:S03]  /*a230*/  IMAD.WIDE R4, R21, 0x2, R6 ;  /* 0x0000000215047825 */ /* 0x002fc600078e0206 */
[----:B------:R0:W-:Y:S04]  /*a240*/  STL.64 [R1+0x1450], R14 ;  /* 0x0014500e01007387 */ /* 0x0001e80000100a00 */
[----:B------:R1:W-:Y:S04]  /*a250*/  STL.64 [R1+0x1448], R4 ;  /* 0x0014480401007387 */ /* 0x0003e80000100a00 */
[----:B------:R-:W5:Y:S01]  /*a260*/  LDL.LU R10, [R1+0xc] ;  /* 0x00000c00010a7983 */ /* 0x000f620000300800 */
[----:B0-----:R-:W-:-:S04]  /*a270*/  IMAD.WIDE R14, R22, 0x2, R8 ;  /* 0x00000002160e7825 */ /* 0x001fc800078e0208 */
[----:B-1----:R-:W-:Y:S01]  /*a280*/  IMAD.WIDE R4, R22, 0x2, R6 ;  /* 0x0000000216047825 */ /* 0x002fe200078e0206 */
[----:B------:R0:W-:Y:S03]  /*a290*/  STL.64 [R1+0x1440], R14 ;  /* 0x0014400e01007387 */ /* 0x0001e60000100a00 */
[C---:B------:R-:W-:Y:S01]  /*a2a0*/  IMAD.WIDE R18, R23.reuse, 0x2, R8 ;  /* 0x0000000217127825 */ /* 0x040fe200078e0208 */
[----:B------:R1:W-:Y:S03]  /*a2b0*/  STL.64 [R1+0x1438], R4 ;  /* 0x0014380401007387 */ /* 0x0003e60000100a00 */
[----:B0-----:R-:W-:Y:S01]  /*a2c0*/  IMAD.WIDE R14, R23, 0x2, R6 ;  /* 0x00000002170e7825 */ /* 0x001fe200078e0206 */
[----:B-1----:R-:W5:Y:S04]  /*a2d0*/  LDL.LU R5, [R1+0x10] ;  /* 0x0000100001057983 */ /* 0x002f680000300800 */
[----:B------:R0:W-:Y:S04]  /*a2e0*/  STL.64 [R1+0x1430], R18 ;  /* 0x0014301201007387 */ /* 0x0001e80000100a00 */
[----:B------:R1:W-:Y:S04]  /*a2f0*/  STL.64 [R1+0x1428], R14 ;  /* 0x0014280e01007387 */ /* 0x0003e80000100a00 */
[----:B------:R-:W5:Y:S01]  /*a300*/  LDL.LU R16, [R1+0x14] ;  /* 0x0000140001107983 */ /* 0x000f620000300800 */
[----:B0-----:R-:W-:-:S04]  /*a310*/  IMAD.WIDE R18, R24, 0x2, R8 ;  /* 0x0000000218127825 */ /* 0x001fc800078e0208 */
[----:B-1----:R-:W-:Y:S01]  /*a320*/  IMAD.WIDE R14, R24, 0x2, R6 ;  /* 0x00000002180e7825 */ /* 0x002fe200078e0206 */
        /* <DEDUP_REMOVED lines=19> */
[--C-:B-1----:R-:W-:Y:S01]  /*a460*/  IMAD.WIDE R18, R28, 0x2, R6.reuse ;  /* 0x000000021c127825 */ /* 0x102fe200078e0206 */
[----:B------:R0:W-:Y:S03]  /*a470*/  STL.64 [R1+0x13e0], R20 ;  /* 0x0013e01401007387 */ /* 0x0001e60000100a00 */
[C---:B------:R-:W-:Y:S01]  /*a480*/  IMAD.WIDE R22, R29.reuse, 0x2, R6 ;  /* 0x000000021d167825 */ /* 0x040fe200078e0206 */
[----:B------:R1:W-:Y:S03]  /*a490*/  STL.64 [R1+0x13d8], R18 ;  /* 0x0013d81201007387 */ /* 0x0003e60000100a00 */
[--C-:B0-----:R-:W-:Y:S01]  /*a4a0*/  IMAD.WIDE R20, R29, 0x2, R8.reuse ;  /* 0x000000021d147825 */ /* 0x101fe200078e0208 */
[----:B-1----:R-:W5:Y:S04]  /*a4b0*/  LDL.LU R18, [R1+0x28] ;  /* 0x0000280001127983 */ /* 0x002f680000300800 */
[----:B------:R2:W-:Y:S04]  /*a4c0*/  STL.64 [R1+0x13d0], R20 ;  /* 0x0013d01401007387 */ /* 0x0005e80000100a00 */
[----:B------:R0:W-:Y:S01]  /*a4d0*/  STL.64 [R1+0x13c8], R22 ;  /* 0x0013c81601007387 */ /* 0x0001e20000100a00 */
[----:B--2---:R-:W-:-:S04]  /*a4e0*/  IMAD.WIDE R20, R17, 0x2, R8 ;  /* 0x0000000211147825 */ /* 0x004fc800078e0208 */
[----:B0-----:R-:W-:Y:S02]  /*a4f0*/  IMAD.WIDE R22, R17, 0x2, R6 ;  /* 0x0000000211167825 */ /* 0x001fe400078e0206 */
[----:B------:R-:W2:Y:S04]  /*a500*/  LDL.LU R17, [R1+0x2c] ;  /* 0x00002c0001117983 */ /* 0x000ea80000300800 */
[----:B------:R4:W-:Y:S04]  /*a510*/  STL.64 [R1+0x13c0], R20 ;  /* 0x0013c01401007387 */ /* 0x0009e80000100a00 */
[----:B------:R0:W-:Y:S01]  /*a520*/  STL.64 [R1+0x13b8], R22 ;  /* 0x0013b81601007387 */ /* 0x0001e20000100a00 */
[----:B----4-:R-:W-:-:S04]  /*a530*/  IMAD.WIDE R20, R12, 0x2, R8 ;  /* 0x000000020c147825 */ /* 0x010fc800078e0208 */
[----:B0-----:R-:W-:Y:S02]  /*a540*/  IMAD.WIDE R22, R12, 0x2, R6 ;  /* 0x000000020c167825 */ /* 0x001fe400078e0206 */
[----:B------:R-:W4:Y:S04]  /*a550*/  LDL.LU R12, [R1+0x30] ;  /* 0x00003000010c7983 */ /* 0x000f280000300800 */
[----:B------:R3:W-:Y:S04]  /*a560*/  STL.64 [R1+0x13b0], R20 ;  /* 0x0013b01401007387 */ /* 0x0007e80000100a00 */
[----:B------:R0:W-:Y:S01]  /*a570*/  STL.64 [R1+0x13a8], R22 ;  /* 0x0013a81601007387 */ /* 0x0001e20000100a00 */
[----:B---3--:R-:W-:-:S04]  /*a580*/  IMAD.WIDE R20, R11, 0x2, R8 ;  /* 0x000000020b147825 */ /* 0x008fc800078e0208 */
[----:B0-----:R-:W-:Y:S02]  /*a590*/  IMAD.WIDE R22, R11, 0x2, R6 ;  /* 0x000000020b167825 */ /* 0x001fe400078e0206 */
[----:B------:R-:W3:Y:S04]  /*a5a0*/  LDL.LU R11, [R1+0x34] ;  /* 0x00003400010b7983 */ /* 0x000ee80000300800 */
[----:B------:R5:W-:Y:S04]  /*a5b0*/  STL.64 [R1+0x13a0], R20 ;  /* 0x0013a01401007387 */ /* 0x000be80000100a00 */
[----:B------:R0:W-:Y:S01]  /*a5c0*/  STL.64 [R1+0x1398], R22 ;  /* 0x0013981601007387 */ /* 0x0001e20000100a00 */
[----:B-----5:R-:W-:-:S04]  /*a5d0*/  IMAD.WIDE R20, R10, 0x2, R8 ;  /* 0x000000020a147825 */ /* 0x020fc800078e0208 */
[----:B0-----:R-:W-:Y:S02]  /*a5e0*/  IMAD.WIDE R22, R10, 0x2, R6 ;  /* 0x000000020a167825 */ /* 0x001fe400078e0206 */
[----:B------:R-:W5:Y:S04]  /*a5f0*/  LDL.LU R10, [R1+0x38] ;  /* 0x00003800010a7983 */ /* 0x000f680000300800 */
[----:B------:R0:W-:Y:S04]  /*a600*/  STL.64 [R1+0x1390], R20 ;  /* 0x0013901401007387 */ /* 0x0001e80000100a00 */
[----:B------:R1:W-:Y:S01]  /*a610*/  STL.64 [R1+0x1388], R22 ;  /* 0x0013881601007387 */ /* 0x0003e20000100a00 */
[----:B0-----:R-:W-:-:S04]  /*a620*/  IMAD.WIDE R20, R5, 0x2, R8 ;  /* 0x0000000205147825 */ /* 0x001fc800078e0208 */
[----:B-1----:R-:W-:Y:S02]  /*a630*/  IMAD.WIDE R22, R5, 0x2, R6 ;  /* 0x0000000205167825 */ /* 0x002fe400078e0206 */
        /* <DEDUP_REMOVED lines=142> */
[----:B------:R0:W-:Y:S04]  /*af20*/  STL.64 [R1+0x11b8], R22 ;  /* 0x0011b81601007387 */ /* 0x0001e80000100a00 */
[----:B------:R-:W5:Y:S01]  /*af30*/  LDL.LU R19, [R1+0xb0] ;  /* 0x0000b00001137983 */ /* 0x000f620000300800 */
[----:B--2---:R-:W-:-:S04]  /*af40*/  IMAD.WIDE R20, R17, 0x2, R8 ;  /* 0x0000000211147825 */ /* 0x004fc800078e0208 */
[----:B0-----:R-:W-:Y:S01]  /*af50*/  IMAD.WIDE R22, R17, 0x2, R6 ;  /* 0x0000000211167825 */ /* 0x001fe200078e0206 */
[----:B------:R4:W-:Y:S04]  /*af60*/  STL.64 [R1+0x11b0], R20 ;  /* 0x0011b01401007387 */ /* 0x0009e80000100a00 */
[----:B------:R0:W-:Y:S01]  /*af70*/  STL.64 [R1+0x11a8], R22 ;  /* 0x0011a81601007387 */ /* 0x0001e20000100a00 */
[----:B----4-:R-:W-:-:S04]  /*af80*/  IMAD.WIDE R20, R12, 0x2, R8 ;  /* 0x000000020c147825 */ /* 0x010fc800078e0208 */
[----:B0-----:R-:W-:Y:S02]  /*af90*/  IMAD.WIDE R22, R12, 0x2, R6 ;  /* 0x000000020c167825 */ /* 0x001fe400078e0206 */
[----:B------:R-:W2:Y:S04]  /*afa0*/  LDL.LU R12, [R1+0xb4] ;  /* 0x0000b400010c7983 */ /* 0x000ea80000300800 */
        /* <DEDUP_REMOVED lines=9> */
[----:B------:R-:W4:Y:S04]  /*b040*/  LDL.LU R10, [R1+0xbc] ;  /* 0x0000bc00010a7983 */ /* 0x000f280000300800 */
        /* <DEDUP_REMOVED lines=21> */
[----:B------:R-:W5:Y:S04]  /*b1a0*/  LDL.LU R15, [R1+0xd0] ;  /* 0x0000d000010f7983 */ /* 0x000f680000300800 */
[----:B------:R1:W-:Y:S01]  /*b1b0*/  STL.64 [R1+0x1138], R22 ;  /* 0x0011381601007387 */ /* 0x0003e20000100a00 */
        /* <DEDUP_REMOVED lines=11> */
[--C-:B-1----:R-:W-:Y:S01]  /*b270*/  IMAD.WIDE R22, R18, 0x2, R6.reuse ;  /* 0x0000000212167825 */ /* 0x102fe200078e0206 */
[----:B------:R0:W-:Y:S04]  /*b280*/  STL.64 [R1+0x1110], R20 ;  /* 0x0011101401007387 */ /* 0x0001e80000100a00 */
[----:B------:R-:W5:Y:S01]  /*b290*/  LDL.LU R18, [R1+0xdc] ;  /* 0x0000dc0001127983 */ /* 0x000f620000300800 */
[----:B------:R-:W-:-:S03]  /*b2a0*/  IMAD.WIDE R24, R19, 0x2, R6 ;  /* 0x0000000213187825 */ /* 0x000fc600078e0206 */
[----:B------:R2:W-:Y:S01]  /*b2b0*/  STL.64 [R1+0x1108], R22 ;  /* 0x0011081601007387 */ /* 0x0005e20000100a00 */
[----:B0-----:R-:W-:-:S05]  /*b2c0*/  IMAD.WIDE R20, R19, 0x2, R8 ;  /* 0x0000000213147825 */ /* 0x001fca00078e0208 */
[----:B------:R0:W-:Y:S04]  /*b2d0*/  STL.64 [R1+0x1100], R20 ;  /* 0x0011001401007387 */ /* 0x0001e80000100a00 */
[----:B------:R-:W-:Y:S01]  /*b2e0*/  STL.64 [R1+0x10f8], R24 ;  /* 0x0010f81801007387 */ /* 0x000fe20000100a00 */
[----:B--2---:R-:W-:-:S04]  /*b2f0*/  IMAD.WIDE R22, R12, 0x2, R8 ;  /* 0x000000020c167825 */ /* 0x004fc800078e0208 */
        /* <DEDUP_REMOVED lines=9> */
[----:B----4-:R-:W-:-:S04]  /*b390*/  IMAD.WIDE R22, R10, 0x2, R8 ;  /* 0x000000020a167825 */ /* 0x010fc800078e0208 */
[----:B0-----:R-:W-:Y:S02]  /*b3a0*/  IMAD.WIDE R20, R10, 0x2, R6 ;  /* 0x000000020a147825 */ /* 0x001fe400078e0206 */
[----:B------:R-:W4:Y:S04]  /*b3b0*/  LDL.LU R10, [R1+0xe8] ;  /* 0x0000e800010a7983 */ /* 0x000f280000300800 */
        /* <DEDUP_REMOVED lines=9> */
[----:B------:R-:W5:Y:S02]  /*b450*/  LDL.LU R17, [R1+0xf0] ;  /* 0x0000f00001117983 */ /* 0x000f640000300800 */
[C---:B------:R-:W-:Y:S02]  /*b460*/  IMAD.WIDE R24, R16.reuse, 0x2, R8 ;  /* 0x0000000210187825 */ /* 0x040fe400078e0208 */
[----:B------:R-:W-:Y:S04]  /*b470*/  STL.64 [R1+0x10b0], R22 ;  /* 0x0010b01601007387 */ /* 0x000fe80000100a00 */
[----:B------:R0:W-:Y:S04]  /*b480*/  STL.64 [R1+0x10a8], R20 ;  /* 0x0010a81401007387 */ /* 0x0001e80000100a00 */
[----:B------:R-:W-:Y:S01]  /*b490*/  STL.64 [R1+0x10a0], R24 ;  /* 0x0010a01801007387 */ /* 0x000fe20000100a00 */
[----:B0-----:R-:W-:-:S03]  /*b4a0*/  IMAD.WIDE R20, R16, 0x2, R6 ;  /* 0x0000000210147825 */ /* 0x001fc600078e0206 */
[----:B------:R-:W5:Y:S01]  /*b4b0*/  LDL.LU R16, [R1+0xf4] ;  /* 0x0000f40001107983 */ /* 0x000f620000300800 */
[----:B------:R-:W-:-:S03]  /*b4c0*/  IMAD.WIDE R22, R4, 0x2, R8 ;  /* 0x0000000204167825 */ /* 0x000fc600078e0208 */
[----:B------:R0:W-:Y:S04]  /*b4d0*/  STL.64 [R1+0x1098], R20 ;  /* 0x0010981401007387 */ /* 0x0001e80000100a00 */
[----:B------:R1:W-:Y:S01]  /*b4e0*/  STL.64 [R1+0x1090], R22 ;  /* 0x0010901601007387 */ /* 0x0003e20000100a00 */
[----:B0-----:R-:W-:-:S03]  /*b4f0*/  IMAD.WIDE R20, R4, 0x2, R6 ;  /* 0x0000000204147825 */ /* 0x001fc600078e0206 */
[----:B------:R-:W5:Y:S01]  /*b500*/  LDL.LU R4, [R1+0xf8] ;  /* 0x0000f80001047983 */ /* 0x000f620000300800 */
[----:B-1----:R-:W-:-:S03]  /*b510*/  IMAD.WIDE R22, R15, 0x2, R8 ;  /* 0x000000020f167825 */ /* 0x002fc600078e0208 */
[----:B------:R0:W-:Y:S04]  /*b520*/  STL.64 [R1+0x1088], R20 ;  /* 0x0010881401007387 */ /* 0x0001e80000100a00 */
[----:B------:R1:W-:Y:S01]  /*b530*/  STL.64 [R1+0x1080], R22 ;  /* 0x0010801601007387 */ /* 0x0003e20000100a00 */
[----:B0-----:R-:W-:-:S03]  /*b540*/  IMAD.WIDE R20, R15, 0x2, R6 ;  /* 0x000000020f147825 */ /* 0x001fc600078e0206 */
[----:B------:R-:W5:Y:S04]  /*b550*/  LDL.LU R15, [R1+0xfc] ;  /* 0x0000fc00010f7983 */ /* 0x000f680000300800 */
[----:B------:R0:W-:Y:S01]  /*b560*/  STL.64 [R1+0x1078], R20 ;  /* 0x0010781401007387 */ /* 0x0001e20000100a00 */
[----:B-1----:R-:W-:-:S05]  /*b570*/  IMAD.WIDE R22, R14, 0x2, R8 ;  /* 0x000000020e167825 */ /* 0x002fca00078e0208 */
[----:B------:R1:W-:Y:S01]  /*b580*/  STL.64 [R1+0x1070], R22 ;  /* 0x0010701601007387 */ /* 0x0003e20000100a00 */
[----:B0-----:R-:W-:-:S03]  /*b590*/  IMAD.WIDE R20, R14, 0x2, R6 ;  /* 0x000000020e147825 */ /* 0x001fc600078e0206 */
[----:B------:R-:W5:Y:S04]  /*b5a0*/  LDL.LU R14, [R1+0x100] ;  /* 0x00010000010e7983 */ /* 0x000f680000300800 */
[----:B------:R0:W-:Y:S01]  /*b5b0*/  STL.64 [R1+0x1068], R20 ;  /* 0x0010681401007387 */ /* 0x0001e20000100a00 */
[----:B-1----:R-:W-:-:S04]  /*b5c0*/  IMAD.WIDE R22, R13, 0x2, R8 ;  /* 0x000000020d167825 */ /* 0x002fc800078e0208 */
[----:B0-----:R-:W-:Y:S01]  /*b5d0*/  IMAD.WIDE R20, R13, 0x2, R6 ;  /* 0x000000020d147825 */ /* 0x001fe200078e0206 */
        /* <DEDUP_REMOVED lines=17> */
[----:B------:R0:W-:Y:S04]  /*b6f0*/  STL.64 [R1+0x1028], R20 ;  /* 0x0010281401007387 */ /* 0x0001e80000100a00 */
[----:B------:R-:W3:Y:S01]  /*b700*/  LDL.LU R18, [R1+0x114] ;  /* 0x0001140001127983 */ /* 0x000ee20000300800 */
[----:B----4-:R-:W-:-:S04]  /*b710*/  IMAD.WIDE R22, R10, 0x2, R8 ;  /* 0x000000020a167825 */ /* 0x010fc800078e0208 */
[----:B0-----:R-:W-:Y:S01]  /*b720*/  IMAD.WIDE R20, R10, 0x2, R6 ;  /* 0x000000020a147825 */ /* 0x001fe200078e0206 */
[----:B------:R5:W-:Y:S04]  /*b730*/  STL.64 [R1+0x1020], R22 ;  /* 0x0010201601007387 */ /* 0x000be80000100a00 */
[----:B------:R-:W4:Y:S04]  /*b740*/  LDL.LU R10, [R1+0x118] ;  /* 0x00011800010a7983 */ /* 0x000f280000300800 */
[----:B------:R0:W-:Y:S01]  /*b750*/  STL.64 [R1+0x1018], R20 ;  /* 0x0010181401007387 */ /* 0x0001e20000100a00 */
[----:B-----5:R-:W-:-:S04]  /*b760*/  IMAD.WIDE R22, R5, 0x2, R8 ;  /* 0x0000000205167825 */ /* 0x020fc800078e0208 */
        /* <DEDUP_REMOVED lines=26> */
[----:B------:R-:W5:Y:S02]  /*b910*/  LDL.LU R14, [R1+0x130] ;  /* 0x00013000010e7983 */ /* 0x000f640000300800 */
[C---:B------:R-:W-:Y:S02]  /*b920*/  IMAD.WIDE R24, R13.reuse, 0x2, R8 ;  /* 0x000000020d187825 */ /* 0x040fe400078e0208 */
[----:B------:R0:W-:Y:S04]  /*b930*/  STL.64 [R1+0xfc0], R22 ;  /* 0x000fc01601007387 */ /* 0x0001e80000100a00 */
[----:B------:R1:W-:Y:S04]  /*b940*/  STL.64 [R1+0xfb8], R20 ;  /* 0x000fb81401007387 */ /* 0x0003e80000100a00 */
[----:B------:R1:W-:Y:S01]  /*b950*/  STL.64 [R1+0xfb0], R24 ;  /* 0x000fb01801007387 */ /* 0x0003e20000100a00 */
[----:B0-----:R-:W-:-:S03]  /*b960*/  IMAD.WIDE R22, R13, 0x2, R6 ;  /* 0x000000020d167825 */ /* 0x001fc600078e0206 */
[----:B------:R-:W5:Y:S04]  /*b970*/  LDL.LU R13, [R1+0x134] ;  /* 0x00013400010d7983 */ /* 0x000f680000300800 */
[----:B------:R2:W-:Y:S01]  /*b980*/  STL.64 [R1+0xfa8], R22 ;  /* 0x000fa81601007387 */ /* 0x0005e20000100a00 */
[----:B-1----:R-:W-:-:S04]  /*b990*/  IMAD.WIDE R20, R19, 0x2, R8 ;  /* 0x0000000213147825 */ /* 0x002fc800078e0208 */
[----:B------:R-:W-:Y:S01]  /*b9a0*/  IMAD.WIDE R24, R19, 0x2, R6 ;  /* 0x0000000213187825 */ /* 0x000fe200078e0206 */
[----:B------:R0:W-:Y:S04]  /*b9b0*/  STL.64 [R1+0xfa0], R20 ;  /* 0x000fa01401007387 */ /* 0x0001e80000100a00 */
[----:B------:R3:W-:Y:S01]  /*b9c0*/  STL.64 [R1+0xf98], R24 ;  /* 0x000f981801007387 */ /* 0x0007e20000100a00 */
[----:B--2---:R-:W-:-:S04]  /*b9d0*/  IMAD.WIDE R22, R12, 0x2, R8 ;  /* 0x000000020c167825 */ /* 0x004fc800078e0208 */
[----:B0-----:R-:W-:Y:S02]  /*b9e0*/  IMAD.WIDE R20, R12, 0x2, R6 ;  /* 0x000000020c147825 */ /* 0x001fe400078e0206 */
[----:B------:R-:W2:Y:S04]  /*b9f0*/  LDL.LU R12, [R1+0x138] ;  /* 0x00013800010c7983 */ /* 0x000ea80000300800 */
[----:B------:R0:W-:Y:S04]  /*ba00*/  STL.64 [R1+0xf90], R22 ;  /* 0x000f901601007387 */ /* 0x0001e80000100a00 */
[----:B------:R1:W-:Y:S01]  /*ba10*/  STL.64 [R1+0xf88], R20 ;  /* 0x000f881401007387 */ /* 0x0003e20000100a00 */
[----:B---3--:R-:W-:-:S04]  /*ba20*/  IMAD.WIDE R24, R11, 0x2, R8 ;  /* 0x000000020b187825 */ /* 0x008fc800078e0208 */
[----:B0-----:R-:W-:Y:S01]  /*ba30*/  IMAD.WIDE R22, R11, 0x2, R6 ;  /* 0x000000020b167825 */ /* 0x001fe200078e0206 */
[----:B------:R-:W-:Y:S04]  /*ba40*/  STL.64 [R1+0xf80], R24 ;  /* 0x000f801801007387 */ /* 0x000fe80000100a00 */
[----:B------:R-:W3:Y:S01]  /*ba50*/  LDL.LU R11, [R1+0x13c] ;  /* 0x00013c00010b7983 */ /* 0x000ee20000300800 */
[----:B-1----:R-:W-:-:S03]  /*ba60*/  IMAD.WIDE R20, R18, 0x2, R8 ;  /* 0x0000000212147825 */ /* 0x002fc600078e0208 */
[----:B------:R0:W-:Y:S04]  /*ba70*/  STL.64 [R1+0xf78], R22 ;  /* 0x000f781601007387 */ /* 0x0001e80000100a00 */
[----:B------:R4:W-:Y:S01]  /*ba80*/  STL.64 [R1+0xf70], R20 ;  /* 0x000f701401007387 */ /* 0x0009e20000100a00 */
[----:B0-----:R-:W-:-:S04]  /*ba90*/  IMAD.WIDE R22, R18, 0x2, R6 ;  /* 0x0000000212167825 */ /* 0x001fc800078e0206 */
[C---:B----4-:R-:W-:Y:S01]  /*baa0*/  IMAD.WIDE R20, R10.reuse, 0x2, R8 ;  /* 0x000000020a147825 */ /* 0x050fe200078e0208 */
[----:B------:R5:W-:Y:S03]  /*bab0*/  STL.64 [R1+0xf68], R22 ;  /* 0x000f681601007387 */ /* 0x000be60000100a00 */
[----:B------:R-:W-:Y:S02]  /*bac0*/  IMAD.WIDE R18, R10, 0x2, R6 ;  /* 0x000000020a127825 */ /* 0x000fe400078e0206 */
[----:B------:R-:W4:Y:S04]  /*bad0*/  LDL.LU R10, [R1+0x140] ;  /* 0x00014000010a7983 */ /* 0x000f280000300800 */
[----:B------:R0:W-:Y:S04]  /*bae0*/  STL.64 [R1+0xf60], R20 ;  /* 0x000f601401007387 */ /* 0x0001e80000100a00 */
[----:B------:R1:W-:Y:S01]  /*baf0*/  STL.64 [R1+0xf58], R18 ;  /* 0x000f581201007387 */ /* 0x0003e20000100a00 */
[----:B-----5:R-:W-:-:S04]  /*bb00*/  IMAD.WIDE R22, R5, 0x2, R8 ;  /* 0x0000000205167825 */ /* 0x020fc800078e0208 */
[----:B0-----:R-:W-:Y:S01]  /*bb10*/  IMAD.WIDE R20, R5, 0x2, R6 ;  /* 0x0000000205147825 */ /* 0x001fe200078e0206 */
[----:B------:R-:W-:Y:S04]  /*bb20*/  STL.64 [R1+0xf50], R22 ;  /* 0x000f501601007387 */ /* 0x000fe80000100a00 */
[----:B------:R-:W5:Y:S04]  /*bb30*/  LDL.LU R5, [R1+0x144] ;  /* 0x0001440001057983 */ /* 0x000f680000300800 */
[----:B------:R0:W-:Y:S01]  /*bb40*/  STL.64 [R1+0xf48], R20 ;  /* 0x000f481401007387 */ /* 0x0001e20000100a00 */
[----:B-1----:R-:W-:-:S04]  /*bb50*/  IMAD.WIDE R18, R17, 0x2, R8 ;  /* 0x0000000211127825 */ /* 0x002fc800078e0208 */
[----:B0-----:R-:W-:Y:S01]  /*bb60*/  IMAD.WIDE R20, R17, 0x2, R6 ;  /* 0x0000000211147825 */ /* 0x001fe200078e0206 */
[----:B------:R0:W-:Y:S04]  /*bb70*/  STL.64 [R1+0xf40], R18 ;  /* 0x000f401201007387 */ /* 0x0001e80000100a00 */
[----:B------:R-:W-:Y:S04]  /*bb80*/  STL.64 [R1+0xf38], R20 ;  /* 0x000f381401007387 */ /* 0x000fe80000100a00 */
[----:B------:R-:W5:Y:S01]  /*bb90*/  LDL.LU R23, [R1+0x148] ;  /* 0x0001480001177983 */ /* 0x000f620000300800 */
[----:B0-----:R-:W-:-:S04]  /*bba0*/  IMAD.WIDE R18, R16, 0x2, R8 ;  /* 0x0000000210127825 */ /* 0x001fc800078e0208 */
[----:B------:R-:W-:Y:S01]  /*bbb0*/  IMAD.WIDE R16, R16, 0x2, R6 ;  /* 0x0000000210107825 */ /* 0x000fe200078e0206 */
        /* <DEDUP_REMOVED lines=17> */
[----:B------:R1:W-:Y:S04]  /*bcd0*/  STL.64 [R1+0xef8], R16 ;  /* 0x000ef81001007387 */ /* 0x0003e80000100a00 */
[----:B0-----:R-:W5:Y:S01]  /*bce0*/  LDL.LU R19, [R1+0x15c] ;  /* 0x00015c0001137983 */ /* 0x001f620000300800 */
[----:B------:R-:W-:-:S04]  /*bcf0*/  IMAD.WIDE R14, R13, 0x2, R8 ;  /* 0x000000020d0e7825 */ /* 0x000fc800078e0208 */
[----:B-1----:R-:W-:Y:S01]  /*bd00*/  IMAD.WIDE R16, R13, 0x2, R6 ;  /* 0x000000020d107825 */ /* 0x002fe200078e0206 */
[----:B------:R-:W-:Y:S04]  /*bd10*/  STL.64 [R1+0xef0], R14 ;  /* 0x000ef00e01007387 */ /* 0x000fe80000100a00 */
[----:B------:R-:W5:Y:S04]  /*bd20*/  LDL.LU R18, [R1+0x160] ;  /* 0x0001600001127983 */ /* 0x000f680000300800 */
[----:B------:R0:W-:Y:S04]  /*bd30*/  STL.64 [R1+0xee8], R16 ;  /* 0x000ee81001007387 */ /* 0x0001e80000100a00 */
[----:B0-----:R-:W5:Y:S01]  /*bd40*/  LDL.LU R17, [R1+0x164] ;  /* 0x0001640001117983 */ /* 0x001f620000300800 */
[----:B--2---:R-:W-:-:S04]  /*bd50*/  IMAD.WIDE R14, R12, 0x2, R8 ;  /* 0x000000020c0e7825 */ /* 0x004fc800078e0208 */
[----:B------:R-:W-:Y:S01]  /*bd60*/  IMAD.WIDE R12, R12, 0x2, R6 ;  /* 0x000000020c0c7825 */ /* 0x000fe200078e0206 */
[----:B------:R0:W-:Y:S04]  /*bd70*/  STL.64 [R1+0xee0], R14 ;  /* 0x000ee00e01007387 */ /* 0x0001e80000100a00 */
[----:B------:R-:W2:Y:S04]  /*bd80*/  LDL.LU R16, [R1+0x168] ;  /* 0x0001680001107983 */ /* 0x000ea80000300800 */
[----:B------:R1:W-:Y:S04]  /*bd90*/  STL.64 [R1+0xed8], R12 ;  /* 0x000ed80c01007387 */ /* 0x0003e80000100a00 */
[----:B0-----:R-:W2:Y:S01]  /*bda0*/  LDL.LU R15, [R1+0x16c] ;  /* 0x00016c00010f7983 */ /* 0x001ea20000300800 */
[----:B---3--:R-:W-:-:S04]  /*bdb0*/  IMAD.WIDE R24, R11, 0x2, R8 ;  /* 0x000000020b187825 */ /* 0x008fc800078e0208 */
[----:B-1----:R-:W-:Y:S01]  /*bdc0*/  IMAD.WIDE R12, R11, 0x2, R6 ;  /* 0x000000020b0c7825 */ /* 0x002fe200078e0206 */
[----:B------:R-:W-:Y:S04]  /*bdd0*/  STL.64 [R1+0xed0], R24 ;  /* 0x000ed01801007387 */ /* 0x000fe80000100a00 */
[----:B------:R-:W3:Y:S04]  /*bde0*/  LDL.LU R14, [R1+0x170] ;  /* 0x00017000010e7983 */ /* 0x000ee80000300800 */
[----:B------:R0:W-:Y:S04]  /*bdf0*/  STL.64 [R1+0xec8], R12 ;  /* 0x000ec80c01007387 */ /* 0x0001e80000100a00 */
[----:B0-----:R-:W3:Y:S01]  /*be00*/  LDL.LU R13, [R1+0x174] ;  /* 0x00017400010d7983 */ /* 0x001ee20000300800 */
[----:B----4-:R-:W-:-:S04]  /*be10*/  IMAD.WIDE R24, R10, 0x2, R8 ;  /* 0x000000020a187825 */ /* 0x010fc800078e0208 */
[----:B------:R-:W-:Y:S01]  /*be20*/  IMAD.WIDE R10, R10, 0x2, R6 ;  /* 0x000000020a0a7825 */ /* 0x000fe200078e0206 */
[----:B------:R5:W-:Y:S04]  /*be30*/  STL.64 [R1+0xec0], R24 ;  /* 0x000ec01801007387 */ /* 0x000be80000100a00 */
[----:B------:R-:W4:Y:S04]  /*be40*/  LDL.LU R12, [R1+0x178] ;  /* 0x00017800010c7983 */ /* 0x000f280000300800 */
[----:B------:R0:W-:Y:S01]  /*be50*/  STL.64 [R1+0xeb8], R10 ;  /* 0x000eb80a01007387 */ /* 0x0001e20000100a00 */
[----:B-----5:R-:W-:-:S03]  /*be60*/  IMAD.WIDE R24, R5, 0x2, R8 ;  /* 0x0000000205187825 */ /* 0x020fc600078e0208 */
[----:B0-----:R-:W5:Y:S01]  /*be70*/  LDL.LU R11, [R1+0x17c] ;  /* 0x00017c00010b7983 */ /* 0x001f620000300800 */
[----:B------:R-:W-:-:S03]  /*be80*/  IMAD.WIDE R26, R5, 0x2, R6 ;  /* 0x00000002051a7825 */ /* 0x000fc600078e0206 */
[----:B------:R0:W-:Y:S04]  /*be90*/  STL.64 [R1+0xeb0], R24 ;  /* 0x000eb01801007387 */ /* 0x0001e80000100a00 */
[----:B------:R-:W5:Y:S04]  /*bea0*/  LDL.LU R10, [R1+0x180] ;  /* 0x00018000010a7983 */ /* 0x000f680000300800 */
[----:B------:R1:W-:Y:S04]  /*beb0*/  STL.64 [R1+0xea8], R26 ;  /* 0x000ea81a01007387 */ /* 0x0003e80000100a00 */
[----:B------:R-:W5:Y:S01]  /*bec0*/  LDL.LU R5, [R1+0x184] ;  /* 0x0001840001057983 */ /* 0x000f620000300800 */
[----:B0-----:R-:W-:-:S04]  /*bed0*/  IMAD.WIDE R24, R23, 0x2, R8 ;  /* 0x0000000217187825 */ /* 0x001fc800078e0208 */
[----:B------:R-:W-:Y:S01]  /*bee0*/  IMAD.WIDE R28, R23, 0x2, R6 ;  /* 0x00000002171c7825 */ /* 0x000fe200078e0206 */
[----:B------:R0:W-:Y:S04]  /*bef0*/  STL.64 [R1+0xea0], R24 ;  /* 0x000ea01801007387 */ /* 0x0001e80000100a00 */
[----:B------:R-:W-:Y:S01]  /*bf00*/  STL.64 [R1+0xe98], R28 ;  /* 0x000e981c01007387 */ /* 0x000fe20000100a00 */
[----:B-1----:R-:W-:-:S04]  /*bf10*/  IMAD.WIDE R26, R4, 0x2, R8 ;  /* 0x00000002041a7825 */ /* 0x002fc800078e0208 */
[----:B0-----:R-:W-:Y:S02]  /*bf20*/  IMAD.WIDE R24, R4, 0x2, R6 ;  /* 0x0000000204187825 */ /* 0x001fe400078e0206 */
[----:B------:R-:W5:Y:S04]  /*bf30*/  LDL.LU R4, [R1+0x188] ;  /* 0x0001880001047983 */ /* 0x000f680000300800 */
[----:B------:R0:W-:Y:S04]  /*bf40*/  STL.64 [R1+0xe90], R26 ;  /* 0x000e901a01007387 */ /* 0x0001e80000100a00 */
[----:B------:R1:W-:Y:S01]  /*bf50*/  STL.64 [R1+0xe88], R24 ;  /* 0x000e881801007387 */ /* 0x0003e20000100a00 */
[----:B0-----:R-:W-:-:S04]  /*bf60*/  IMAD.WIDE R26, R22, 0x2, R8 ;  /* 0x00000002161a7825 */ /* 0x001fc800078e0208 */
[----:B-1----:R-:W-:Y:S01]  /*bf70*/  IMAD.WIDE R24, R22, 0x2, R6 ;  /* 0x0000000216187825 */ /* 0x002fe200078e0206 */
[----:B------:R0:W-:Y:S03]  /*bf80*/  STL.64 [R1+0xe80], R26 ;  /* 0x000e801a01007387 */ /* 0x0001e60000100a00 */
[C---:B------:R-:W-:Y:S01]  /*bf90*/  IMAD.WIDE R22, R21.reuse, 0x2, R8 ;  /* 0x0000000215167825 */ /* 0x040fe200078e0208 */
[----:B------:R1:W-:Y:S04]  /*bfa0*/  STL.64 [R1+0xe78], R24 ;  /* 0x000e781801007387 */ /* 0x0003e80000100a00 */
[----:B------:R1:W-:Y:S01]  /*bfb0*/  STL.64 [R1+0xe70], R22 ;  /* 0x000e701601007387 */ /* 0x0003e20000100a00 */
[----:B0-----:R-:W-:-:S04]  /*bfc0*/  IMAD.WIDE R26, R21, 0x2, R6 ;  /* 0x00000002151a7825 */ /* 0x001fc800078e0206 */
[C---:B-1----:R-:W-:Y:S01]  /*bfd0*/  IMAD.WIDE R24, R20.reuse, 0x2, R8 ;  /* 0x0000000214187825 */ /* 0x042fe200078e0208 */
[----:B------:R-:W-:Y:S03]  /*bfe0*/  STL.64 [R1+0xe68], R26 ;  /* 0x000e681a01007387 */ /* 0x000fe60000100a00 */
[----:B------:R-:W-:Y:S01]  /*bff0*/  IMAD.WIDE R22, R20, 0x2, R6 ;  /* 0x0000000214167825 */ /* 0x000fe200078e0206 */
        /* <DEDUP_REMOVED lines=8> */
[----:B------:R0:W-:Y:S04]  /*c080*/  STL.64 [R1+0xe40], R22 ;  /* 0x000e401601007387 */ /* 0x0001e80000100a00 */
[----:B------:R2:W-:Y:S01]  /*c090*/  STL.64 [R1+0xe38], R20 ;  /* 0x000e381401007387 */ /* 0x0005e20000100a00 */
[----:B------:R-:W-:-:S04]  /*c0a0*/  IMAD.WIDE R18, R17, 0x2, R8 ;  /* 0x0000000211127825 */ /* 0x000fc800078e0208 */
[----:B0-----:R-:W-:Y:S01]  /*c0b0*/  IMAD.WIDE R22, R17, 0x2, R6 ;  /* 0x0000000211167825 */ /* 0x001fe200078e0206 */
[----:B------:R0:W-:Y:S04]  /*c0c0*/  STL.64 [R1+0xe30], R18 ;  /* 0x000e301201007387 */ /* 0x0001e80000100a00 */
[----:B------:R-:W-:Y:S01]  /*c0d0*/  STL.64 [R1+0xe28], R22 ;  /* 0x000e281601007387 */ /* 0x000fe20000100a00 */
[----:B------:R-:W-:Y:S01]  /*c0e0*/  MOV R0, RZ ;  /* 0x000000ff00007202 */ /* 0x000fe20000000f00 */
[----:B------:R-:W-:Y:S01]  /*c0f0*/  UMOV UR4, URZ ;  /* 0x0000003f00047c82 */ /* 0x000fe20008000000 */
[----:B--2---:R-:W-:-:S04]  /*c100*/  IMAD.WIDE R20, R16, 0x2, R8 ;  /* 0x0000000210147825 */ /* 0x004fc800078e0208 */
[----:B0-----:R-:W-:Y:S01]  /*c110*/  IMAD.WIDE R18, R16, 0x2, R6 ;  /* 0x0000000210127825 */ /* 0x001fe200078e0206 */
[----:B------:R0:W-:Y:S03]  /*c120*/  STL.64 [R1+0xe20], R20 ;  /* 0x000e201401007387 */ /* 0x0001e60000100a00 */
[C---:B------:R-:W-:Y:S01]  /*c130*/  IMAD.WIDE R16, R15.reuse, 0x2, R8 ;  /* 0x000000020f107825 */ /* 0x040fe200078e0208 */
[----:B------:R3:W-:Y:S04]  /*c140*/  STL.64 [R1+0xe18], R18 ;  /* 0x000e181201007387 */ /* 0x0007e80000100a00 */
[----:B------:R1:W-:Y:S01]  /*c150*/  STL.64 [R1+0xe10], R16 ;  /* 0x000e101001007387 */ /* 0x0003e20000100a00 */
[----:B0-----:R-:W-:-:S04]  /*c160*/  IMAD.WIDE R20, R15, 0x2, R6 ;  /* 0x000000020f147825 */ /* 0x001fc800078e0206 */
[C---:B---3--:R-:W-:Y:S01]  /*c170*/  IMAD.WIDE R18, R14.reuse, 0x2, R8 ;  /* 0x000000020e127825 */ /* 0x048fe200078e0208 */
[----:B------:R-:W-:Y:S03]  /*c180*/  STL.64 [R1+0xe08], R20 ;  /* 0x000e081401007387 */ /* 0x000fe60000100a00 */
[----:B-1----:R-:W-:Y:S01]  /*c190*/  IMAD.WIDE R16, R14, 0x2, R6 ;  /* 0x000000020e107825 */ /* 0x002fe200078e0206 */
[----:B------:R0:W-:Y:S04]  /*c1a0*/  STL.64 [R1+0xe00], R18 ;  /* 0x000e001201007387 */ /* 0x0001e80000100a00 */
[----:B------:R4:W-:Y:S01]  /*c1b0*/  STL.64 [R1+0xdf8], R16 ;  /* 0x000df81001007387 */ /* 0x0009e20000100a00 */
[----:B------:R-:W-:-:S04]  /*c1c0*/  IMAD.WIDE R14, R13, 0x2, R8 ;  /* 0x000000020d0e7825 */ /* 0x000fc800078e0208 */
[----:B0-----:R-:W-:Y:S01]  /*c1d0*/  IMAD.WIDE R18, R13, 0x2, R6 ;  /* 0x000000020d127825 */ /* 0x001fe200078e0206 */
[----:B------:R0:W-:Y:S03]  /*c1e0*/  STL.64 [R1+0xdf0], R14 ;  /* 0x000df00e01007387 */ /* 0x0001e60000100a00 */
[C---:B----4-:R-:W-:Y:S01]  /*c1f0*/  IMAD.WIDE R16, R12.reuse, 0x2, R8 ;  /* 0x000000020c107825 */ /* 0x050fe200078e0208 */
[----:B------:R-:W-:Y:S03]  /*c200*/  STL.64 [R1+0xde8], R18 ;  /* 0x000de81201007387 */ /* 0x000fe60000100a00 */
[----:B0-----:R-:W-:Y:S01]  /*c210*/  IMAD.WIDE R14, R12, 0x2, R6 ;  /* 0x000000020c0e7825 */ /* 0x001fe200078e0206 */
[----:B------:R0:W-:Y:S04]  /*c220*/  STL.64 [R1+0xde0], R16 ;  /* 0x000de01001007387 */ /* 0x0001e80000100a00 */
[----:B------:R1:W-:Y:S01]  /*c230*/  STL.64 [R1+0xdd8], R14 ;  /* 0x000dd80e01007387 */ /* 0x0003e20000100a00 */
[----:B-----5:R-:W-:-:S04]  /*c240*/  IMAD.WIDE R12, R11, 0x2, R8 ;  /* 0x000000020b0c7825 */ /* 0x020fc800078e0208 */
[----:B0-----:R-:W-:Y:S01]  /*c250*/  IMAD.WIDE R16, R11, 0x2, R6 ;  /* 0x000000020b107825 */ /* 0x001fe200078e0206 */
[----:B------:R0:W-:Y:S03]  /*c260*/  STL.64 [R1+0xdd0], R12 ;  /* 0x000dd00c01007387 */ /* 0x0001e60000100a00 */
[C---:B-1----:R-:W-:Y:S01]  /*c270*/  IMAD.WIDE R14, R10.reuse, 0x2, R8 ;  /* 0x000000020a0e7825 */ /* 0x042fe200078e0208 */
[----:B------:R-:W-:Y:S04]  /*c280*/  STL.64 [R1+0xdc8], R16 ;  /* 0x000dc81001007387 */ /* 0x000fe80000100a00 */
[----:B------:R1:W-:Y:S01]  /*c290*/  STL.64 [R1+0xdc0], R14 ;  /* 0x000dc00e01007387 */ /* 0x0003e20000100a00 */
[----:B0-----:R-:W-:-:S04]  /*c2a0*/  IMAD.WIDE R12, R10, 0x2, R6 ;  /* 0x000000020a0c7825 */ /* 0x001fc800078e0206 */
[C---:B------:R-:W-:Y:S01]  /*c2b0*/  IMAD.WIDE R10, R5.reuse, 0x2, R8 ;  /* 0x00000002050a7825 */ /* 0x040fe200078e0208 */
[----:B------:R0:W-:Y:S03]  /*c2c0*/  STL.64 [R1+0xdb8], R12 ;  /* 0x000db80c01007387 */ /* 0x0001e60000100a00 */
[----:B-1----:R-:W-:Y:S01]  /*c2d0*/  IMAD.WIDE R14, R5, 0x2, R6 ;  /* 0x00000002050e7825 */ /* 0x002fe200078e0206 */
[----:B------:R1:W-:Y:S04]  /*c2e0*/  STL.64 [R1+0xdb0], R10 ;  /* 0x000db00a01007387 */ /* 0x0003e80000100a00 */
[----:B------:R2:W-:Y:S01]  /*c2f0*/  STL.64 [R1+0xda8], R14 ;  /* 0x000da80e01007387 */ /* 0x0005e20000100a00 */
[----:B0-----:R-:W-:-:S04]  /*c300*/  IMAD.WIDE R12, R3, 0x2, R8 ;  /* 0x00000002030c7825 */ /* 0x001fc800078e0208 */
[----:B-1----:R-:W-:Y:S01]  /*c310*/  IMAD.WIDE R10, R3, 0x2, R6 ;  /* 0x00000002030a7825 */ /* 0x002fe200078e0206 */
[----:B------:R2:W-:Y:S04]  /*c320*/  STL.64 [R1+0xda0], R12 ;  /* 0x000da00c01007387 */ /* 0x0005e80000100a00 */
[----:B------:R2:W-:Y:S01]  /*c330*/  STL.64 [R1+0xd98], R10 ;  /* 0x000d980a01007387 */ /* 0x0005e20000100a00 */
[----:B------:R-:W-:-:S04]  /*c340*/  IMAD.WIDE R8, R4, 0x2, R8 ;  /* 0x0000000204087825 */ /* 0x000fc800078e0208 */
[----:B------:R-:W-:Y:S01]  /*c350*/  IMAD.WIDE R4, R4, 0x2, R6 ;  /* 0x0000000204047825 */ /* 0x000fe200078e0206 */
[----:B------:R2:W-:Y:S04]  /*c360*/  STL.64 [R1+0xd90], R8 ;  /* 0x000d900801007387 */ /* 0x0005e80000100a00 */
[----:B------:R2:W-:Y:S02]  /*c370*/  STL.64 [R1+0xd88], R4 ;  /* 0x000d880401007387 */ /* 0x0005e40000100a00 */
.L_x_1:
[----:B0-2---:R-:W2:Y:S04]  /*c380*/  LDL.64 R4, [R1+0x14b0] ;  /* 0x0014b00001047983 */ /* 0x005ea80000100a00 */
[----:B------:R-:W3:Y:S04]  /*c390*/  LDL.64 R26, [R1+0x2a8] ;  /* 0x0002a800011a7983 */ /* 0x000ee80000100a00 */
[----:B------:R-:W4:Y:S04]  /*c3a0*/  LDL.64 R14, [R1+0x1550] ;  /* 0x00155000010e7983 */ /* 0x000f280000100a00 */
[----:B------:R-:W5:Y:S04]  /*c3b0*/  LDL.64 R6, [R1+0x1558] ;  /* 0x0015580001067983 */ /* 0x000f680000100a00 */
[----:B------:R-:W4:Y:S04]  /*c3c0*/  LDL.64 R10, [R1+0x1548] ;  /* 0x00154800010a7983 */ /* 0x000f280000100a00 */
[----:B------:R-:W4:Y:S04]  /*c3d0*/  LDL.64 R12, [R1+0x1540] ;  /* 0x00154000010c7983 */ /* 0x000f280000100a00 */
[----:B------:R0:W-:Y:S04]  /*c3e0*/  STL [R1+0x1f80], R0 ;  /* 0x001f800001007387 */ /* 0x0001e80000100800 */
[----:B------:R-:W4:Y:S04]  /*c3f0*/  LDL.64 R28, [R1+0x1520] ;  /* 0x00152000011c7983 */ /* 0x000f280000100a00 */
[----:B------:R-:W4:Y:S04]  /*c400*/  LDL.64 R24, [R1+0x1518] ;  /* 0x0015180001187983 */ /* 0x000f280000100a00 */
[----:B------:R-:W4:Y:S04]  /*c410*/  LDL.64 R22, [R1+0x1510] ;  /* 0x0015100001167983 */ /* 0x000f280000100a00 */
[----:B------:R-:W4:Y:S04]  /*c420*/  LDL.64 R20, [R1+0x1508] ;  /* 0x0015080001147983 */ /* 0x000f280000100a00 */
[----:B------:R-:W4:Y:S01]  /*c430*/  LDL.64 R18, [R1+0x1500] ;  /* 0x0015000001127983 */ /* 0x000f220000100a00 */
[----:B--2---:R-:W-:-:S04]  /*c440*/  IMAD.WIDE R8, R2, 0x2, R4 ;  /* 0x0000000202087825 */ /* 0x004fc800078e0204 */
[C---:B---3--:R-:W-:Y:S01]  /*c450*/  IMAD.WIDE R4, R2.reuse, 0x2, R26 ;  /* 0x0000000202047825 */ /* 0x048fe200078e021a */
[----:B------:R4:W2:Y:S04]  /*c460*/  LDG.E.U16 R16, desc[UR10][R8.64] ;  /* 0x0000000a08107981 */ /* 0x0008a8000c1e1500 */
[----:B------:R-:W3:Y:S01]  /*c470*/  LDG.E.U16 R17, desc[UR10][R4.64] ;  /* 0x0000000a04117981 */ /* 0x000ee2000c1e1500 */
[----:B-----5:R-:W-:-:S04]  /*c480*/  IMAD.WIDE R6, R2, 0x2, R6 ;  /* 0x0000000202067825 */ /* 0x020fc800078e0206 */
[C---:B----4-:R-:W-:Y:S02]  /*c490*/  IMAD.WIDE R8, R2.reuse, 0x2, R14 ;  /* 0x0000000202087825 */ /* 0x050fe400078e020e */
[----:B------:R-:W4:Y:S04]  /*c4a0*/  LDG.E.U16 R14, desc[UR10][R6.64] ;  /* 0x0000000a060e7981 */ /* 0x000f28000c1e1500 */
[----:B------:R-:W5:Y:S01]  /*c4b0*/  LDL.64 R4, [R1+0x1538] ;  /* 0x0015380001047983 */ /* 0x000f620000100a00 */
[----:B------:R-:W-:-:S03]  /*c4c0*/  IMAD.WIDE R10, R2, 0x2, R10 ;  /* 0x00000002020a7825 */ /* 0x000fc600078e020a */
[----:B------:R-:W4:Y:S04]  /*c4d0*/  LDG.E.U16 R15, desc[UR10][R8.64] ;  /* 0x0000000a080f7981 */ /* 0x000f28000c1e1500 */
[----:B------:R-:W4:Y:S04]  /*c4e0*/  LDL.64 R6, [R1+0x1530] ;  /* 0x0015300001067983 */ /* 0x000f280000100a00 */
[----:B0-----:R0:W4:Y:S04]  /*c4f0*/  LDG.E.U16 R0, desc[UR10][R10.64] ;  /* 0x0000000a0a007981 */ /* 0x001128000c1e1500 */
[----:B------:R-:W4:Y:S01]  /*c500*/  LDL.64 R8, [R1+0x1528] ;  /* 0x0015280001087983 */ /* 0x000f220000100a00 */
[----:B------:R-:W-:-:S05]  /*c510*/  IMAD.WIDE R12, R2, 0x2, R12 ;  /* 0x00000002020c7825 */ /* 0x000fca00078e020c */
[----:B------:R1:W4:Y:S01]  /*c520*/  LDG.E.U16 R3, desc[UR10][R12.64] ;  /* 0x0000000a0c037981 */ /* 0x000322000c1e1500 */
[----:B0-----:R-:W-:-:S04]  /*c530*/  IMAD.WIDE R10, R2, 0x2, R28 ;  /* 0x00000002020a7825 */ /* 0x001fc800078e021c */
[C---:B-1----:R-:W-:Y:S01]  /*c540*/  IMAD.WIDE R12, R2.reuse, 0x2, R24 ;  /* 0x00000002020c7825 */ /* 0x042fe200078e0218 */
[----:B---3--:R-:W-:Y:S04]  /*c550*/  STL [R1+0x4b0], R17 ;  /* 0x0004b01101007387 */ /* 0x008fe80000100800 */
[----:B--2---:R0:W-:Y:S01]  /*c560*/  STL [R1+0x4b8], R16 ;  /* 0x0004b81001007387 */ /* 0x0041e20000100800 */
[----:B-----5:R-:W-:-:S03]  /*c570*/  IMAD.WIDE R4, R2, 0x2, R4 ;  /* 0x0000000202047825 */ /* 0x020fc600078e0204 */
[----:B0-----:R-:W2:Y:S04]  /*c580*/  LDL.64 R16, [R1+0x14f8] ;  /* 0x0014f80001107983 */ /* 0x001ea80000100a00 */
[----:B----4-:R-:W-:Y:S01]  /*c590*/  STL [R1+0x4ac], R15 ;  /* 0x0004ac0f01007387 */ /* 0x010fe20000100800 */
[----:B------:R-:W-:-:S03]  /*c5a0*/  IMAD.WIDE R6, R2, 0x2, R6 ;  /* 0x0000000202067825 */ /* 0x000fc600078e0206 */
[----:B------:R0:W-:Y:S04]  /*c5b0*/  STL [R1+0x4b4], R14 ;  /* 0x0004b40e01007387 */ /* 0x0001e80000100800 */
[----:B------:R1:W3:Y:S01]  /*c5c0*/  LDG.E.U16 R29, desc[UR10][R4.64] ;  /* 0x0000000a041d7981 */ /* 0x0002e2000c1e1500 */
[----:B------:R-:W-:-:S03]  /*c5d0*/  IMAD.WIDE R8, R2, 0x2, R8 ;  /* 0x0000000202087825 */ /* 0x000fc600078e0208 */
[----:B------:R4:W5:Y:S04]  /*c5e0*/  LDG.E.U16 R24, desc[UR10][R6.64] ;  /* 0x0000000a06187981 */ /* 0x000968000c1e1500 */
[----:B0-----:R-:W2:Y:S04]  /*c5f0*/  LDL.64 R14, [R1+0x14f0] ;  /* 0x0014f000010e7983 */ /* 0x001ea80000100a00 */
[----:B------:R0:W5:Y:S04]  /*c600*/  LDG.E.U16 R25, desc[UR10][R8.64] ;  /* 0x0000000a08197981 */ /* 0x000168000c1e1500 */
[----:B------:R1:W-:Y:S04]  /*c610*/  STL [R1+0x4a8], R0 ;  /* 0x0004a80001007387 */ /* 0x0003e80000100800 */
[----:B-1----:R-:W5:Y:S04]  /*c620*/  LDG.E.U16 R0, desc[UR10][R10.64] ;  /* 0x0000000a0a007981 */ /* 0x002f68000c1e1500 */
[----:B------:R1:W-:Y:S04]  /*c630*/  STL [R1+0x4a4], R3 ;  /* 0x0004a40301007387 */ /* 0x0003e80000100800 */
[----:B-1----:R2:W5:Y:S01]  /*c640*/  LDG.E.U16 R3, desc[UR10][R12.64] ;  /* 0x0000000a0c037981 */ /* 0x002562000c1e1500 */
[----:B------:R-:W-:-:S04]  /*c650*/  IMAD.WIDE R4, R2, 0x2, R22 ;  /* 0x0000000202047825 */ /* 0x000fc800078e0216 */
[----:B----4-:R-:W-:-:S04]  /*c660*/  IMAD.WIDE R6, R2, 0x2, R20 ;  /* 0x0000000202067825 */ /* 0x010fc800078e0214 */
[C---:B0-----:R-:W-:Y:S01]  /*c670*/  IMAD.WIDE R8, R2.reuse, 0x2, R18 ;  /* 0x0000000202087825 */ /* 0x041fe200078e0212 */
[----:B---3--:R0:W-:Y:S04]  /*c680*/  STL [R1+0x4a0], R29 ;  /* 0x0004a01d01007387 */ /* 0x0081e80000100800 */
[----:B------:R-:W3:Y:S01]  /*c690*/  LDL.64 R22, [R1+0x14c8] ;  /* 0x0014c80001167983 */ /* 0x000ee20000100a00 */
[----:B--2---:R-:W-:-:S03]  /*c6a0*/  IMAD.WIDE R12, R2, 0x2, R14 ;  /* 0x00000002020c7825 */ /* 0x004fc600078e020e */
[----:B------:R-:W2:Y:S04]  /*c6b0*/  LDL.64 R20, [R1+0x14c0] ;  /* 0x0014c00001147983 */ /* 0x000ea80000100a00 */
[----:B------:R-:W4:Y:S04]  /*c6c0*/  LDG.E.U16 R14, desc[UR10][R4.64] ;  /* 0x0000000a040e7981 */ /* 0x000f28000c1e1500 */
[----:B------:R-:W3:Y:S04]  /*c6d0*/  LDG.E.U16 R15, desc[UR10][R6.64] ;  /* 0x0000000a060f7981 */ /* 0x000ee8000c1e1500 */
[----:B0-----:R-:W2:Y:S04]  /*c6e0*/  LDL.64 R28, [R1+0x14d0] ;  /* 0x0014d000011c7983 */ /* 0x001ea80000100a00 */
[----:B------:R-:W2:Y:S04]  /*c6f0*/  LDL.64 R4, [R1+0x14e8] ;  /* 0x0014e80001047983 */ /* 0x000ea80000100a00 */
[----:B------:R-:W2:Y:S04]  /*c700*/  LDL.64 R6, [R1+0x14e0] ;  /* 0x0014e00001067983 */ /* 0x000ea80000100a00 */
[----:B------:R-:W2:Y:S04]  /*c710*/  LDL.64 R18, [R1+0x14b8] ;  /* 0x0014b80001127983 */ /* 0x000ea80000100a00 */
[----:B-----5:R-:W-:Y:S04]  /*c720*/  STL [R1+0x498], R25 ;  /* 0x0004981901007387 */ /* 0x020fe80000100800 */
[----:B------:R0:W-:Y:S04]  /*c730*/  STL [R1+0x49c], R24 ;  /* 0x00049c1801007387 */ /* 0x0001e80000100800 */
[----:B0-----:R-:W5:Y:S04]  /*c740*/  LDL.64 R24, [R1+0x2b0] ;  /* 0x0002b00001187983 */ /* 0x001f680000100a00 */
[----:B------:R0:W-:Y:S04]  /*c750*/  STL [R1+0x494], R0 ;  /* 0x0004940001007387 */ /* 0x0001e80000100800 */
[----:B0-----:R-:W5:Y:S01]  /*c760*/  LDG.E.U16 R0, desc[UR10][R8.64] ;  /* 0x0000000a08007981 */ /* 0x001f62000c1e1500 */
[----:B------:R-:W-:-:S03]  /*c770*/  IMAD.WIDE R10, R2, 0x2, R16 ;  /* 0x00000002020a7825 */ /* 0x000fc600078e0210 */
[----:B------:R-:W5:Y:S04]  /*c780*/  LDL.64 R8, [R1+0x14d8] ;  /* 0x0014d80001087983 */ /* 0x000f680000100a00 */
[----:B------:R0:W-:Y:S04]  /*c790*/  STL [R1+0x490], R3 ;  /* 0x0004900301007387 */ /* 0x0001e80000100800 */
[----:B------:R-:W5:Y:S04]  /*c7a0*/  LDL.64 R16, [R1+0x1560] ;  /* 0x0015600001107983 */ /* 0x000f680000100a00 */
[----:B0-----:R0:W5:Y:S04]  /*c7b0*/  LDG.E.U16 R3, desc[UR10][R10.64] ;  /* 0x0000000a0a037981 */ /* 0x001168000c1e1500 */
[----:B---3--:R-:W-:Y:S04]  /*c7c0*/  STL [R1+0x488], R15 ;  /* 0x0004880f01007387 */ /* 0x008fe80000100800 */
[----:B----4-:R1:W-:Y:S04]  /*c7d0*/  STL [R1+0x48c], R14 ;  /* 0x00048c0e01007387 */ /* 0x0103e80000100800 */
[----:B-1----:R-:W3:Y:S01]  /*c7e0*/  LDL.64 R14, [R1+0x14a8] ;  /* 0x0014a800010e7983 */ /* 0x002ee20000100a00 */
[----:B--2---:R-:W-:-:S04]  /*c7f0*/  IMAD.WIDE R4, R2, 0x2, R4 ;  /* 0x0000000202047825 */ /* 0x004fc800078e0204 */
[----:B------:R-:W-:-:S04]  /*c800*/  IMAD.WIDE R6, R2, 0x2, R6 ;  /* 0x0000000202067825 */ /* 0x000fc800078e0206 */
[C---:B0-----:R-:W-:Y:S02]  /*c810*/  IMAD.WIDE R10, R2.reuse, 0x2, R28 ;  /* 0x00000002020a7825 */ /* 0x041fe400078e021c */
[----:B------:R-:W2:Y:S04]  /*c820*/  LDG.E.U16 R29, desc[UR10][R4.64] ;  /* 0x0000000a041d7981 */ /* 0x000ea8000c1e1500 */
[----:B-----5:R0:W-:Y:S04]  /*c830*/  STL [R1+0x484], R0 ;  /* 0x0004840001007387 */ /* 0x0201e80000100800 */
[----:B0-----:R0:W4:Y:S04]  /*c840*/  LDG.E.U16 R0, desc[UR10][R12.64] ;  /* 0x0000000a0c007981 */ /* 0x001128000c1e1500 */
[----:B------:R1:W-:Y:S04]  /*c850*/  STL [R1+0x480], R3 ;  /* 0x0004800301007387 */ /* 0x0003e80000100800 */
[----:B-1----:R1:W5:Y:S01]  /*c860*/  LDG.E.U16 R3, desc[UR10][R6.64] ;  /* 0x0000000a06037981 */ /* 0x002362000c1e1500 */
[----:B------:R-:W-:-:S04]  /*c870*/  IMAD.WIDE R8, R2, 0x2, R8 ;  /* 0x0000000202087825 */ /* 0x000fc800078e0208 */
[C---:B0-----:R-:W-:Y:S02]  /*c880*/  IMAD.WIDE R12, R2.reuse, 0x2, R22 ;  /* 0x00000002020c7825 */ /* 0x041fe400078e0216 */
[----:B------:R-:W5:Y:S04]  /*c890*/  LDG.E.U16 R23, desc[UR10][R10.64] ;  /* 0x0000000a0a177981 */ /* 0x000f68000c1e1500 */
[----:B------:R0:W5:Y:S01]  /*c8a0*/  LDG.E.U16 R22, desc[UR10][R8.64] ;  /* 0x0000000a08167981 */ /* 0x000162000c1e1500 */
[----:B------:R-:W-:-:S04]  /*c8b0*/  IMAD.WIDE R4, R2, 0x2, R20 ;  /* 0x0000000202047825 */ /* 0x000fc800078e0214 */
[----:B-1----:R-:W-:-:S04]  /*c8c0*/  IMAD.WIDE R6, R2, 0x2, R18 ;  /* 0x0000000202067825 */ /* 0x002fc800078e0212 */
[C---:B0-----:R-:W-:Y:S01]  /*c8d0*/  IMAD.WIDE R8, R2.reuse, 0x2, R24 ;  /* 0x0000000202087825 */ /* 0x041fe200078e0218 */
[----:B----4-:R0:W-:Y:S04]  /*c8e0*/  STL [R1+0x47c], R0 ;  /* 0x00047c0001007387 */ /* 0x0101e80000100800 */
[----:B0-----:R3:W4:Y:S04]  /*c8f0*/  LDG.E.U16 R0, desc[UR10][R12.64] ;  /* 0x0000000a0c007981 */ /* 0x001728000c1e1500 */
[----:B--2---:R0:W-:Y:S01]  /*c900*/  STL [R1+0x478], R29 ;  /* 0x0004781d01007387 */ /* 0x0041e20000100800 */
[----:B---3--:R-:W-:-:S03]  /*c910*/  IMAD.WIDE R12, R2, 0x2, R14 ;  /* 0x00000002020c7825 */ /* 0x008fc600078e020e */
[----:B------:R-:W2:Y:S04]  /*c920*/  LDG.E.U16 R14, desc[UR10][R4.64] ;  /* 0x0000000a040e7981 */ /* 0x000ea8000c1e1500 */
[----:B------:R-:W3:Y:S04]  /*c930*/  LDG.E.U16 R15, desc[UR10][R6.64] ;  /* 0x0000000a060f7981 */ /* 0x000ee8000c1e1500 */
[----:B0-----:R-:W2:Y:S04]  /*c940*/  LDL.64 R28, [R1+0x1480] ;  /* 0x00148000011c7983 */ /* 0x001ea80000100a00 */
[----:B------:R-:W2:Y:S04]  /*c950*/  LDL.64 R4, [R1+0x14a0] ;  /* 0x0014a00001047983 */ /* 0x000ea80000100a00 */
[----:B------:R-:W2:Y:S04]  /*c960*/  LDL.64 R6, [R1+0x1498] ;  /* 0x0014980001067983 */ /* 0x000ea80000100a00 */
[----:B-----5:R0:W-:Y:S04]  /*c970*/  STL [R1+0x474], R3 ;  /* 0x0004740301007387 */ /* 0x0201e80000100800 */
[----:B0-----:R-:W5:Y:S01]  /*c980*/  LDG.E.U16 R3, desc[UR10][R8.64] ;  /* 0x0000000a08037981 */ /* 0x001f62000c1e1500 */
[----:B------:R-:W-:-:S03]  /*c990*/  IMAD.WIDE R10, R2, 0x2, R16 ;  /* 0x00000002020a7825 */ /* 0x000fc600078e0210 */
[----:B------:R-:W5:Y:S04]  /*c9a0*/  LDL.64 R8, [R1+0x1490] ;  /* 0x0014900001087983 */ /* 0x000f680000100a00 */
[----:B------:R-:W-:Y:S04]  /*c9b0*/  STL [R1+0x36c], R23 ;  /* 0x00036c1701007387 */ /* 0x000fe80000100800 */
[----:B------:R0:W-:Y:S04]  /*c9c0*/  STL [R1+0x470], R22 ;  /* 0x0004701601007387 */ /* 0x0001e80000100800 */
[----:B------:R-:W5:Y:S04]  /*c9d0*/  LDL.64 R20, [R1+0x1470] ;  /* 0x0014700001147983 */ /* 0x000f680000100a00 */
[----:B------:R-:W5:Y:S04]  /*c9e0*/  LDL.64 R18, [R1+0x1468] ;  /* 0x0014680001127983 */ /* 0x000f680000100a00 */
[----:B0-----:R-:W5:Y:S04]  /*c9f0*/  LDL.64 R22, [R1+0x1478] ;  /* 0x0014780001167983 */ /* 0x001f680000100a00 */
[----:B----4-:R0:W-:Y:S04]  /*ca00*/  STL [R1+0x368], R0 ;  /* 0x0003680001007387 */ /* 0x0101e80000100800 */
[----:B------:R-:W4:Y:S04]  /*ca10*/  LDL.64 R16, [R1+0x1460] ;  /* 0x0014600001107983 */ /* 0x000f280000100a00 */
[----:B0-----:R-:W4:Y:S04]  /*ca20*/  LDG.E.U16 R0, desc[UR10][R10.64] ;  /* 0x0000000a0a007981 */ /* 0x001f28000c1e1500 */
[----:B------:R-:W4:Y:S04]  /*ca30*/  LDL.64 R10, [R1+0x1488] ;  /* 0x00148800010a7983 */ /* 0x000f280000100a00 */
[----:B---3--:R-:W-:Y:S04]  /*ca40*/  STL [R1+0x360], R15 ;  /* 0x0003600f01007387 */ /* 0x008fe80000100800 */
[----:B--2---:R0:W-:Y:S04]  /*ca50*/  STL [R1+0x364], R14 ;  /* 0x0003640e01007387 */ /* 0x0041e80000100800 */
[----:B0-----:R-:W2:Y:S04]  /*ca60*/  LDL.64 R14, [R1+0x1458] ;  /* 0x00145800010e7983 */ /* 0x001ea80000100a00 */
[----:B-----5:R0:W-:Y:S04]  /*ca70*/  STL [R1+0x350], R3 ;  /* 0x0003500301007387 */ /* 0x0201e80000100800 */
[----:B0-----:R0:W3:Y:S01]  /*ca80*/  LDG.E.U16 R3, desc[UR10][R12.64] ;  /* 0x0000000a0c037981 */ /* 0x0010e2000c1e1500 */
[----:B------:R-:W-:-:S04]  /*ca90*/  IMAD.WIDE R4, R2, 0x2, R4 ;  /* 0x0000000202047825 */ /* 0x000fc800078e0204 */
[C---:B------:R-:W-:Y:S02]  /*caa0*/  IMAD.WIDE R8, R2.reuse, 0x2, R8 ;  /* 0x0000000202087825 */ /* 0x040fe400078e0208 */
[----:B------:R-:W5:Y:S02]  /*cab0*/  LDG.E.U16 R5, desc[UR10][R4.64] ;  /* 0x0000000a04057981 */ /* 0x000f64000c1e1500 */
[----:B------:R-:W-:-:S04]  /*cac0*/  IMAD.WIDE R6, R2, 0x2, R6 ;  /* 0x0000000202067825 */ /* 0x000fc800078e0206 */
[C---:B0-----:R-:W-:Y:S02]  /*cad0*/  IMAD.WIDE R12, R2.reuse, 0x2, R28 ;  /* 0x00000002020c7825 */ /* 0x041fe400078e021c */
[----:B------:R-:W2:Y:S04]  /*cae0*/  LDG.E.U16 R29, desc[UR10][R8.64] ;  /* 0x0000000a081d7981 */ /* 0x000ea8000c1e1500 */
[----:B------:R0:W2:Y:S04]  /*caf0*/  LDG.E.U16 R28, desc[UR10][R6.64] ;  /* 0x0000000a061c7981 */ /* 0x0000a8000c1e1500 */
[----:B----4-:R1:W-:Y:S01]  /*cb00*/  STL [R1+0x358], R0 ;  /* 0x0003580001007387 */ /* 0x0103e20000100800 */
[----:B------:R-:W-:-:S05]  /*cb10*/  IMAD.WIDE R10, R2, 0x2, R10 ;  /* 0x00000002020a7825 */ /* 0x000fca00078e020a */
[----:B-1----:R-:W4:Y:S04]  /*cb20*/  LDG.E.U16 R0, desc[UR10][R10.64] ;  /* 0x0000000a0a007981 */ /* 0x002f28000c1e1500 */
[----:B---3--:R1:W-:Y:S04]  /*cb30*/  STL [R1+0x35c], R3 ;  /* 0x00035c0301007387 */ /* 0x0083e80000100800 */
[----:B-1----:R1:W3:Y:S01]  /*cb40*/  LDG.E.U16 R3, desc[UR10][R12.64] ;  /* 0x0000000a0c037981 */ /* 0x0022e2000c1e1500 */
[----:B0-----:R-:W-:-:S03]  /*cb50*/  IMAD.WIDE R6, R2, 0x2, R20 ;  /* 0x0000000202067825 */ /* 0x001fc600078e0214 */
[----:B-----5:R0:W-:Y:S01]  /*cb60*/  STL [R1+0x354], R5 ;  /* 0x0003540501007387 */ /* 0x0201e20000100800 */
[----:B------:R-:W-:-:S03]  /*cb70*/  IMAD.WIDE R8, R2, 0x2, R18 ;  /* 0x0000000202087825 */ /* 0x000fc600078e0212 */
[----:B--2---:R-:W-:Y:S01]  /*cb80*/  STL [R1+0x348], R29 ;  /* 0x0003481d01007387 */ /* 0x004fe20000100800 */
[----:B-1----:R-:W-:-:S04]  /*cb90*/  IMAD.WIDE R12, R2, 0x2, R14 ;  /* 0x00000002020c7825 */ /* 0x002fc800078e020e */
[C---:B0-----:R-:W-:Y:S01]  /*cba0*/  IMAD.WIDE R4, R2.reuse, 0x2, R22 ;  /* 0x0000000202047825 */ /* 0x041fe200078e0216 */
[----:B------:R0:W-:Y:S04]  /*cbb0*/  STL [R1+0x34c], R28 ;  /* 0x00034c1c01007387 */ /* 0x0001e80000100800 */
[----:B------:R-:W2:Y:S04]  /*cbc0*/  LDG.E.U16 R14, desc[UR10][R4.64] ;  /* 0x0000000a040e7981 */ /* 0x000ea8000c1e1500 */
[----:B------:R-:W5:Y:S04]  /*cbd0*/  LDG.E.U16 R15, desc[UR10][R6.64] ;  /* 0x0000000a060f7981 */ /* 0x000f68000c1e1500 */
[----:B0-----:R-:W2:Y:S04]  /*cbe0*/  LDL.64 R28, [R1+0x1430] ;  /* 0x00143000011c7983 */ /* 0x001ea80000100a00 */
[----:B------:R-:W2:Y:S04]  /*cbf0*/  LDL.64 R4, [R1+0x1450] ;  /* 0x0014500001047983 */ /* 0x000ea80000100a00 */
[----:B------:R-:W2:Y:S01]  /*cc00*/  LDL.64 R6, [R1+0x1448] ;  /* 0x0014480001067983 */ /* 0x000ea20000100a00 */
[----:B------:R-:W-:-:S03]  /*cc10*/  IMAD.WIDE R10, R2, 0x2, R16 ;  /* 0x00000002020a7825 */ /* 0x000fc600078e0210 */
[----:B----4-:R0:W-:Y:S04]  /*cc20*/  STL [R1+0x344], R0 ;  /* 0x0003440001007387 */ /* 0x0101e80000100800 */
[----:B------:R-:W4:Y:S04]  /*cc30*/  LDL.64 R22, [R1+0x1428] ;  /* 0x0014280001167983 */ /* 0x000f280000100a00 */
[----:B------:R-:W4:Y:S04]  /*cc40*/  LDL.64 R20, [R1+0x1420] ;  /* 0x0014200001147983 */ /* 0x000f280000100a00 */
[----:B0-----:R-:W4:Y:S04]  /*cc50*/  LDG.E.U16 R0, desc[UR10][R8.64] ;  /* 0x0000000a08007981 */ /* 0x001f28000c1e1500 */
[----:B------:R-:W4:Y:S04]  /*cc60*/  LDL.64 R18, [R1+0x1418] ;  /* 0x0014180001127983 */ /* 0x000f280000100a00 */
[----:B------:R-:W4:Y:S04]  /*cc70*/  LDL.64 R8, [R1+0x1440] ;  /* 0x0014400001087983 */ /* 0x000f280000100a00 */
[----:B---3--:R0:W-:Y:S04]  /*cc80*/  STL [R1+0x340], R3 ;  /* 0x0003400301007387 */ /* 0x0081e80000100800 */
[----:B------:R-:W3:Y:S04]  /*cc90*/  LDL.64 R16, [R1+0x1410] ;  /* 0x0014100001107983 */ /* 0x000ee80000100a00 */
[----:B0-----:R-:W3:Y:S04]  /*cca0*/  LDG.E.U16 R3, desc[UR10][R10.64] ;  /* 0x0000000a0a037981 */ /* 0x001ee8000c1e1500 */
[----:B------:R-:W3:Y:S04]  /*ccb0*/  LDL.64 R10, [R1+0x1438] ;  /* 0x00143800010a7983 */ /* 0x000ee80000100a00 */
[----:B-----5:R-:W-:Y:S04]  /*ccc0*/  STL [R1+0x338], R15 ;  /* 0x0003380f01007387 */ /* 0x020fe80000100800 */
[----:B--2---:R0:W-:Y:S01]  /*ccd0*/  STL [R1+0x33c], R14 ;  /* 0x00033c0e01007387 */ /* 0x0041e20000100800 */
[----:B------:R-:W-:-:S04]  /*cce0*/  IMAD.WIDE R4, R2, 0x2, R4 ;  /* 0x0000000202047825 */ /* 0x000fc800078e0204 */
[C---:B------:R-:W-:Y:S02]  /*ccf0*/  IMAD.WIDE R6, R2.reuse, 0x2, R6 ;  /* 0x0000000202067825 */ /* 0x040fe400078e0206 */
[----:B------:R-:W2:Y:S04]  /*cd00*/  LDG.E.U16 R5, desc[UR10][R4.64] ;  /* 0x0000000a04057981 */ /* 0x000ea8000c1e1500 */
[----:B0-----:R-:W5:Y:S04]  /*cd10*/  LDL.64 R14, [R1+0x1408] ;  /* 0x00140800010e7983 */ /* 0x001f680000100a00 */
[----:B----4-:R0:W-:Y:S04]  /*cd20*/  STL [R1+0x334], R0 ;  /* 0x0003340001007387 */ /* 0x0101e80000100800 */
[----:B0-----:R0:W4:Y:S01]  /*cd30*/  LDG.E.U16 R0, desc[UR10][R12.64] ;  /* 0x0000000a0c007981 */ /* 0x001122000c1e1500 */
[----:B------:R-:W-:-:S04]  /*cd40*/  IMAD.WIDE R8, R2, 0x2, R8 ;  /* 0x0000000202087825 */ /* 0x000fc800078e0208 */
[C---:B0-----:R-:W-:Y:S02]  /*cd50*/  IMAD.WIDE R12, R2.reuse, 0x2, R28 ;  /* 0x00000002020c7825 */ /* 0x041fe400078e021c */
[----:B------:R-:W5:Y:S04]  /*cd60*/  LDG.E.U16 R29, desc[UR10][R8.64] ;  /* 0x0000000a081d7981 */ /* 0x000f68000c1e1500 */
[----:B------:R0:W5:Y:S04]  /*cd70*/  LDG.E.U16 R28, desc[UR10][R6.64] ;  /* 0x0000000a061c7981 */ /* 0x000168000c1e1500 */
[----:B---3--:R1:W-:Y:S01]  /*cd80*/  STL [R1+0x330], R3 ;  /* 0x0003300301007387 */ /* 0x0083e20000100800 */
[----:B------:R-:W-:-:S05]  /*cd90*/  IMAD.WIDE R10, R2, 0x2, R10 ;  /* 0x00000002020a7825 */ /* 0x000fca00078e020a */
[----:B-1----:R-:W3:Y:S01]  /*cda0*/  LDG.E.U16 R3, desc[UR10][R10.64] ;  /* 0x0000000a0a037981 */ /* 0x002ee2000c1e1500 */
[----:B0-----:R-:W-:-:S04]  /*cdb0*/  IMAD.WIDE R6, R2, 0x2, R20 ;  /* 0x0000000202067825 */ /* 0x001fc800078e0214 */
[C---:B------:R-:W-:Y:S01]  /*cdc0*/  IMAD.WIDE R8, R2.reuse, 0x2, R18 ;  /* 0x0000000202087825 */ /* 0x040fe200078e0212 */
[----:B----4-:R0:W-:Y:S04]  /*cdd0*/  STL [R1+0x32c], R0 ;  /* 0x00032c0001007387 */ /* 0x0101e80000100800 */
[----:B0-----:R0:W4:Y:S04]  /*cde0*/  LDG.E.U16 R0, desc[UR10][R12.64] ;  /* 0x0000000a0c007981 */ /* 0x001128000c1e1500 */
[----:B--2---:R1:W-:Y:S04]  /*cdf0*/  STL [R1+0x328], R5 ;  /* 0x0003280501007387 */ /* 0x0043e80000100800 */
[----:B-----5:R-:W-:Y:S01]  /*ce00*/  STL [R1+0x320], R29 ;  /* 0x0003201d01007387 */ /* 0x020fe20000100800 */
[----:B0-----:R-:W-:-:S04]  /*ce10*/  IMAD.WIDE R12, R2, 0x2, R14 ;  /* 0x00000002020c7825 */ /* 0x001fc800078e020e */
[C---:B-1----:R-:W-:Y:S01]  /*ce20*/  IMAD.WIDE R4, R2.reuse, 0x2, R22 ;  /* 0x0000000202047825 */ /* 0x042fe200078e0216 */
[----:B------:R0:W-:Y:S04]  /*ce30*/  STL [R1+0x324], R28 ;  /* 0x0003241c01007387 */ /* 0x0001e80000100800 */
[----:B------:R-:W2:Y:S04]  /*ce40*/  LDG.E.U16 R14, desc[UR10][R4.64] ;  /* 0x0000000a040e7981 */ /* 0x000ea8000c1e1500 */
[----:B------:R-:W5:Y:S04]  /*ce50*/  LDG.E.U16 R15, desc[UR10][R6.64] ;  /* 0x0000000a060f7981 */ /* 0x000f68000c1e1500 */
[----:B0-----:R-:W2:Y:S04]  /*ce60*/  LDL.64 R28, [R1+0x13e0] ;  /* 0x0013e000011c7983 */ /* 0x001ea80000100a00 */
[----:B------:R-:W2:Y:S04]  /*ce70*/  LDL.64 R4, [R1+0x13e8] ;  /* 0x0013e80001047983 */ /* 0x000ea80000100a00 */
[----:B------:R-:W2:Y:S04]  /*ce80*/  LDL.64 R6, [R1+0x13f0] ;  /* 0x0013f00001067983 */ /* 0x000ea80000100a00 */
[----:B---3--:R0:W-:Y:S01]  /*ce90*/  STL [R1+0x31c], R3 ;  /* 0x00031c0301007387 */ /* 0x0081e20000100800 */
[----:B------:R-:W-:-:S03]  /*cea0*/  IMAD.WIDE R10, R2, 0x2, R16 ;  /* 0x00000002020a7825 */ /* 0x000fc600078e0210 */
[----:B------:R-:W3:Y:S04]  /*ceb0*/  LDL.64 R22, [R1+0x13d8] ;  /* 0x0013d80001167983 */ /* 0x000ee80000100a00 */
[----:B------:R-:W3:Y:S04]  /*cec0*/  LDL.64 R20, [R1+0x13d0] ;  /* 0x0013d00001147983 */ /* 0x000ee80000100a00 */
[----:B0-----:R-:W3:Y:S04]  /*ced0*/  LDG.E.U16 R3, desc[UR10][R8.64] ;  /* 0x0000000a08037981 */ /* 0x001ee8000c1e1500 */
[----:B------:R-:W3:Y:S04]  /*cee0*/  LDL.64 R18, [R1+0x13c8] ;  /* 0x0013c80001127983 */ /* 0x000ee80000100a00 */
[----:B------:R-:W3:Y:S04]  /*cef0*/  LDL.64 R8, [R1+0x13f8] ;  /* 0x0013f80001087983 */ /* 0x000ee80000100a00 */
[----:B----4-:R0:W-:Y:S04]  /*cf00*/  STL [R1+0x318], R0 ;  /* 0x0003180001007387 */ /* 0x0101e80000100800 */
[----:B------:R-:W4:Y:S04]  /*cf10*/  LDL.64 R16, [R1+0x13c0] ;  /* 0x0013c00001107983 */ /* 0x000f280000100a00 */
[----:B0-----:R-:W4:Y:S04]  /*cf20*/  LDG.E.U16 R0, desc[UR10][R10.64] ;  /* 0x0000000a0a007981 */ /* 0x001f28000c1e1500 */
[----:B------:R-:W4:Y:S04]  /*cf30*/  LDL.64 R10, [R1+0x1400] ;  /* 0x00140000010a7983 */ /* 0x000f280000100a00 */
[----:B-----5:R-:W-:Y:S04]  /*cf40*/  STL [R1+0x310], R15 ;  /* 0x0003100f01007387 */ /* 0x020fe80000100800 */
[----:B--2---:R0:W-:Y:S04]  /*cf50*/  STL [R1+0x314], R14 ;  /* 0x0003140e01007387 */ /* 0x0041e80000100800 */
[----:B0-----:R-:W2:Y:S04]  /*cf60*/  LDL.64 R14, [R1+0x13b8] ;  /* 0x0013b800010e7983 */ /* 0x001ea80000100a00 */
[----:B---3--:R0:W-:Y:S04]  /*cf70*/  STL [R1+0x30c], R3 ;  /* 0x00030c0301007387 */ /* 0x0081e80000100800 */
[----:B0-----:R4:W3:Y:S02]  /*cf80*/  LDG.E.U16 R3, desc[UR10][R12.64] ;  /* 0x0000000a0c037981 */ /* 0x0018e4000c1e1500 */
[----:B----4-:R-:W-:-:S04]  /*cf90*/  IMAD.WIDE R12, R2, 0x2, R10 ;  /* 0x00000002020c7825 */ /* 0x010fc800078e020a */
[C---:B------:R-:W-:Y:S02]  /*cfa0*/  IMAD.WIDE R10, R2.reuse, 0x2, R8 ;  /* 0x00000002020a7825 */ /* 0x040fe400078e0208 */
[----:B------:R-:W4:Y:S02]  /*cfb0*/  LDG.E.U16 R13, desc[UR10][R12.64] ;  /* 0x0000000a0c0d7981 */ /* 0x000f24000c1e1500 */
[----:B------:R-:W-:-:S04]  /*cfc0*/  IMAD.WIDE R8, R2, 0x2, R6 ;  /* 0x0000000202087825 */ /* 0x000fc800078e0206 */
[----:B------:R-:W-:-:S04]  /*cfd0*/  IMAD.WIDE R6, R2, 0x2, R4 ;  /* 0x0000000202067825 */ /* 0x000fc800078e0204 */
[C---:B------:R-:W-:Y:S02]  /*cfe0*/  IMAD.WIDE R4, R2.reuse, 0x2, R28 ;  /* 0x0000000202047825 */ /* 0x040fe400078e021c */
[----:B------:R-:W5:Y:S04]  /*cff0*/  LDG.E.U16 R29, desc[UR10][R8.64] ;  /* 0x0000000a081d7981 */ /* 0x000f68000c1e1500 */
[----:B------:R0:W5:Y:S04]  /*d000*/  LDG.E.U16 R28, desc[UR10][R10.64] ;  /* 0x0000000a0a1c7981 */ /* 0x000168000c1e1500 */
[----:B------:R1:W-:Y:S04]  /*d010*/  STL [R1+0x308], R0 ;  /* 0x0003080001007387 */ /* 0x0003e80000100800 */
[----:B-1----:R-:W5:Y:S04]  /*d020*/  LDG.E.U16 R0, desc[UR10][R6.64] ;  /* 0x0000000a06007981 */ /* 0x002f68000c1e1500 */
[----:B---3--:R1:W-:Y:S04]  /*d030*/  STL [R1+0x304], R3 ;  /* 0x0003040301007387 */ /* 0x0083e80000100800 */
[----:B-1----:R2:W3:Y:S01]  /*d040*/  LDG.E.U16 R3, desc[UR10][R4.64] ;  /* 0x0000000a04037981 */ /* 0x0024e2000c1e1500 */
[----:B0-----:R-:W-:-:S04]  /*d050*/  IMAD.WIDE R10, R2, 0x2, R20 ;  /* 0x00000002020a7825 */ /* 0x001fc800078e0214 */
[----:B------:R-:W-:-:S04]  /*d060*/  IMAD.WIDE R8, R2, 0x2, R18 ;  /* 0x0000000202087825 */ /* 0x000fc800078e0212 */
[C---:B--2---:R-:W-:Y:S02]  /*d070*/  IMAD.WIDE R4, R2.reuse, 0x2, R14 ;  /* 0x0000000202047825 */ /* 0x044fe400078e020e */
[----:B------:R-:W2:Y:S02]  /*d080*/  LDG.E.U16 R15, desc[UR10][R10.64] ;  /* 0x0000000a0a0f7981 */ /* 0x000ea4000c1e1500 */
[C---:B------:R-:W-:Y:S02]  /*d090*/  IMAD.WIDE R6, R2.reuse, 0x2, R16 ;  /* 0x0000000202067825 */ /* 0x040fe400078e0210 */
[----:B----4-:R0:W-:Y:S02]  /*d0a0*/  STL [R1+0x27c], R13 ;  /* 0x00027c0d01007387 */ /* 0x0101e40000100800 */
[C---:B0-----:R-:W-:Y:S02]  /*d0b0*/  IMAD.WIDE R12, R2.reuse, 0x2, R22 ;  /* 0x00000002020c7825 */ /* 0x041fe400078e0216 */
[----:B-----5:R-:W-:Y:S04]  /*d0c0*/  STL [R1+0x2d0], R29 ;  /* 0x0002d01d01007387 */ /* 0x020fe80000100800 */
[----:B------:R0:W-:Y:S04]  /*d0d0*/  STL [R1+0x278], R28 ;  /* 0x0002781c01007387 */ /* 0x0001e80000100800 */
[----:B------:R-:W4:Y:S04]  /*d0e0*/  LDG.E.U16 R14, desc[UR10][R12.64] ;  /* 0x0000000a0c0e7981 */ /* 0x000f28000c1e1500 */
[----:B------:R-:W5:Y:S04]  /*d0f0*/  LDL.64 R10, [R1+0x13b0] ;  /* 0x0013b000010a7983 */ /* 0x000f680000100a00 */
[----:B0-----:R-:W5:Y:S04]  /*d100*/  LDL.64 R28, [R1+0x1390] ;  /* 0x00139000011c7983 */ /* 0x001f680000100a00 */
[----:B------:R-:W5:Y:S04]  /*d110*/  LDL.64 R12, [R1+0x13a8] ;  /* 0x0013a800010c7983 */ /* 0x000f680000100a00 */
[----:B------:R0:W-:Y:S04]  /*d120*/  STL [R1+0x2cc], R0 ;  /* 0x0002cc0001007387 */ /* 0x0001e80000100800 */
[----:B------:R-:W5:Y:S04]  /*d130*/  LDL.64 R22, [R1+0x1388] ;  /* 0x0013880001167983 */ /* 0x000f680000100a00 */
[----:B------:R-:W5:Y:S04]  /*d140*/  LDL.64 R20, [R1+0x1380] ;  /* 0x0013800001147983 */ /* 0x000f680000100a00 */
[----:B0-----:R-:W5:Y:S04]  /*d150*/  LDG.E.U16 R0, desc[UR10][R8.64] ;  /* 0x0000000a08007981 */ /* 0x001f68000c1e1500 */
[----:B------:R-:W5:Y:S04]  /*d160*/  LDL.64 R18, [R1+0x1378] ;  /* 0x0013780001127983 */ /* 0x000f680000100a00 */
[----:B------:R-:W5:Y:S04]  /*d170*/  LDL.64 R8, [R1+0x13a0] ;  /* 0x0013a00001087983 */ /* 0x000f680000100a00 */
[----:B---3--:R0:W-:Y:S04]  /*d180*/  STL [R1+0x300], R3 ;  /* 0x0003000301007387 */ /* 0x0081e80000100800 */
[----:B------:R-:W3:Y:S04]  /*d190*/  LDL.64 R16, [R1+0x1370] ;  /* 0x0013700001107983 */ /* 0x000ee80000100a00 */
[----:B0-----:R-:W3:Y:S04]  /*d1a0*/  LDG.E.U16 R3, desc[UR10][R6.64] ;  /* 0x0000000a06037981 */ /* 0x001ee8000c1e1500 */
[----:B------:R-:W3:Y:S04]  /*d1b0*/  LDL.64 R6, [R1+0x1398] ;  /* 0x0013980001067983 */ /* 0x000ee80000100a00 */
[----:B--2---:R-:W-:Y:S04]  /*d1c0*/  STL [R1+0x2f4], R15 ;  /* 0x0002f40f01007387 */ /* 0x004fe80000100800 */
[----:B----4-:R0:W-:Y:S01]  /*d1d0*/  STL [R1+0x2e8], R14 ;  /* 0x0002e80e01007387 */ /* 0x0101e20000100800 */
[----:B-----5:R-:W-:-:S03]  /*d1e0*/  IMAD.WIDE R10, R2, 0x2, R10 ;  /* 0x00000002020a7825 */ /* 0x020fc600078e020a */
[----:B0-----:R-:W2:Y:S01]  /*d1f0*/  LDL.64 R14, [R1+0x1368] ;  /* 0x00136800010e7983 */ /* 0x001ea20000100a00 */
[----:B------:R-:W-:-:S03]  /*d200*/  IMAD.WIDE R12, R2, 0x2, R12 ;  /* 0x00000002020c7825 */ /* 0x000fc600078e020c */
[----:B------:R-:W4:Y:S04]  /*d210*/  LDG.E.U16 R11, desc[UR10][R10.64] ;  /* 0x0000000a0a0b7981 */ /* 0x000f28000c1e1500 */
[----:B------:R0:W-:Y:S04]  /*d220*/  STL [R1+0x2f0], R0 ;  /* 0x0002f00001007387 */ /* 0x0001e80000100800 */
[----:B0-----:R0:W5:Y:S01]  /*d230*/  LDG.E.U16 R0, desc[UR10][R4.64] ;  /* 0x0000000a04007981 */ /* 0x001162000c1e1500 */
[----:B------:R-:W-:-:S04]  /*d240*/  IMAD.WIDE R8, R2, 0x2, R8 ;  /* 0x0000000202087825 */ /* 0x000fc800078e0208 */
[C---:B0-----:R-:W-:Y:S02]  /*d250*/  IMAD.WIDE R4, R2.reuse, 0x2, R28 ;  /* 0x0000000202047825 */ /* 0x041fe400078e021c */
[----:B------:R-:W2:Y:S04]  /*d260*/  LDG.E.U16 R29, desc[UR10][R8.64] ;  /* 0x0000000a081d7981 */ /* 0x000ea8000c1e1500 */
[----:B------:R0:W2:Y:S04]  /*d270*/  LDG.E.U16 R28, desc[UR10][R12.64] ;  /* 0x0000000a0c1c7981 */ /* 0x0000a8000c1e1500 */
[----:B---3--:R1:W-:Y:S01]  /*d280*/  STL [R1+0x2fc], R3 ;  /* 0x0002fc0301007387 */ /* 0x0083e20000100800 */
[----:B------:R-:W-:-:S05]  /*d290*/  IMAD.WIDE R6, R2, 0x2, R6 ;  /* 0x0000000202067825 */ /* 0x000fca00078e0206 */
[----:B-1----:R-:W3:Y:S01]  /*d2a0*/  LDG.E.U16 R3, desc[UR10][R6.64] ;  /* 0x0000000a06037981 */ /* 0x002ee2000c1e1500 */
[----:B0-----:R-:W-:-:S04]  /*d2b0*/  IMAD.WIDE R12, R2, 0x2, R22 ;  /* 0x00000002020c7825 */ /* 0x001fc800078e0216 */
[C---:B------:R-:W-:Y:S01]  /*d2c0*/  IMAD.WIDE R8, R2.reuse, 0x2, R18 ;  /* 0x0000000202087825 */ /* 0x040fe200078e0212 */
[----:B-----5:R0:W-:Y:S04]  /*d2d0*/  STL [R1+0x2f8], R0 ;  /* 0x0002f80001007387 */ /* 0x0201e80000100800 */
[----:B----4-:R1:W-:Y:S04]  /*d2e0*/  STL [R1+0x2ec], R11 ;  /* 0x0002ec0b01007387 */ /* 0x0103e80000100800 */
[----:B0-----:R0:W4:Y:S01]  /*d2f0*/  LDG.E.U16 R0, desc[UR10][R4.64] ;  /* 0x0000000a04007981 */ /* 0x001122000c1e1500 */
[----:B-1----:R-:W-:-:S03]  /*d300*/  IMAD.WIDE R10, R2, 0x2, R20 ;  /* 0x00000002020a7825 */ /* 0x002fc600078e0214 */
[----:B--2---:R-:W-:Y:S04]  /*d310*/  STL [R1+0x2e0], R29 ;  /* 0x0002e01d01007387 */ /* 0x004fe80000100800 */
[----:B------:R1:W-:Y:S01]  /*d320*/  STL [R1+0x2d8], R28 ;  /* 0x0002d81c01007387 */ /* 0x0003e20000100800 */
[----:B0-----:R-:W-:-:S03]  /*d330*/  IMAD.WIDE R4, R2, 0x2, R14 ;  /* 0x0000000202047825 */ /* 0x001fc600078e020e */
[----:B------:R-:W2:Y:S04]  /*d340*/  LDG.E.U16 R14, desc[UR10][R12.64] ;  /* 0x0000000a0c0e7981 */ /* 0x000ea8000c1e1500 */
[----:B------:R-:W5:Y:S04]  /*d350*/  LDG.E.U16 R15, desc[UR10][R10.64] ;  /* 0x0000000a0a0f7981 */ /* 0x000f68000c1e1500 */
[----:B-1----:R-:W2:Y:S04]  /*d360*/  LDL.64 R28, [R1+0x1340] ;  /* 0x00134000011c7983 */ /* 0x002ea80000100a00 */
        /* <DEDUP_REMOVED lines=37> */
[----:B------:R-:W2:Y:S01]  /*d5c0*/  LDG.E.U16 R15, desc[UR10][R10.64] ;  /* 0x0000000a0a0f7981 */ /* 0x000ea2000c1e1500 */
[----:B------:R-:W-:-:S03]  /*d5d0*/  IMAD.WIDE R6, R2, 0x2, R16 ;  /* 0x0000000202067825 */ /* 0x000fc600078e0210 */
[----:B------:R-:W5:Y:S04]  /*d5e0*/  LDG.E.U16 R14, desc[UR10][R12.64] ;  /* 0x0000000a0c0e7981 */ /* 0x000f68000c1e1500 */
[----:B0-----:R-:W5:Y:S04]  /*d5f0*/  LDL.64 R28, [R1+0x12f0] ;  /* 0x0012f000011c7983 */ /* 0x001f680000100a00 */
[----:B------:R-:W5:Y:S04]  /*d600*/  LDL.64 R10, [R1+0x1310] ;  /* 0x00131000010a7983 */ /* 0x000f680000100a00 */
[----:B------:R-:W5:Y:S04]  /*d610*/  LDL.64 R12, [R1+0x1308] ;  /* 0x00130800010c7983 */ /* 0x000f680000100a00 */
        /* <DEDUP_REMOVED lines=10> */
[----:B--2---:R-:W-:Y:S04]  /*d6c0*/  STL [R1+0x294], R15 ;  /* 0x0002940f01007387 */ /* 0x004fe80000100800 */
[----:B-----5:R0:W-:Y:S01]  /*d6d0*/  STL [R1+0x288], R14 ;  /* 0x0002880e01007387 */ /* 0x0201e20000100800 */
        /* <DEDUP_REMOVED lines=16> */
[----:B--2---:R1:W-:Y:S04]  /*d7e0*/  STL [R1+0x28c], R11 ;  /* 0x00028c0b01007387 */ /* 0x0043e80000100800 */
[----:B0-----:R0:W2:Y:S01]  /*d7f0*/  LDG.E.U16 R0, desc[UR10][R4.64] ;  /* 0x0000000a04007981 */ /* 0x0010a2000c1e1500 */
[----:B-1----:R-:W-:-:S03]  /*d800*/  IMAD.WIDE R10, R2, 0x2, R20 ;  /* 0x00000002020a7825 */ /* 0x002fc600078e0214 */
[----:B-----5:R-:W-:Y:S04]  /*d810*/  STL [R1+0x200], R29 ;  /* 0x0002001d01007387 */ /* 0x020fe80000100800 */
[----:B------:R1:W-:Y:S01]  /*d820*/  STL [R1+0x284], R28 ;  /* 0x0002841c01007387 */ /* 0x0003e20000100800 */
[----:B0-----:R-:W-:-:S03]  /*d830*/  IMAD.WIDE R4, R2, 0x2, R14 ;  /* 0x0000000202047825 */ /* 0x001fc600078e020e */
[----:B------:R-:W4:Y:S04]  /*d840*/  LDG.E.U16 R14, desc[UR10][R12.64] ;  /* 0x0000000a0c0e7981 */ /* 0x000f28000c1e1500 */
[----:B------:R-:W5:Y:S04]  /*d850*/  LDG.E.U16 R15, desc[UR10][R10.64] ;  /* 0x0000000a0a0f7981 */ /* 0x000f68000c1e1500 */
[----:B-1----:R-:W4:Y:S04]  /*d860*/  LDL.64 R28, [R1+0x12a0] ;  /* 0x0012a000011c7983 */ /* 0x002f280000100a00 */
[----:B------:R-:W4:Y:S04]  /*d870*/  LDL.64 R12, [R1+0x12b8] ;  /* 0x0012b800010c7983 */ /* 0x000f280000100a00 */
[----:B------:R-:W4:Y:S04]  /*d880*/  LDL.64 R10, [R1+0x12c0] ;  /* 0x0012c000010a7983 */ /* 0x000f280000100a00 */
[----:B---3--:R0:W-:Y:S01]  /*d890*/  STL [R1+0x1e8], R3 ;  /* 0x0001e80301007387 */ /* 0x0081e20000100800 */
[----:B------:R-:W-:-:S03]  /*d8a0*/  IMAD.WIDE R6, R2, 0x2, R16 ;  /* 0x0000000202067825 */ /* 0x000fc600078e0210 */
[----:B------:R-:W3:Y:S04]  /*d8b0*/  LDL.64 R22, [R1+0x1298] ;  /* 0x0012980001167983 */ /* 0x000ee80000100a00 */
[----:B------:R-:W3:Y:S04]  /*d8c0*/  LDL.64 R20, [R1+0x1290] ;  /* 0x0012900001147983 */ /* 0x000ee80000100a00 */
[----:B0-----:R-:W3:Y:S04]  /*d8d0*/  LDG.E.U16 R3, desc[UR10][R8.64] ;  /* 0x0000000a08037981 */ /* 0x001ee8000c1e1500 */
[----:B------:R-:W3:Y:S04]  /*d8e0*/  LDL.64 R18, [R1+0x1288] ;  /* 0x0012880001127983 */ /* 0x000ee80000100a00 */
[----:B------:R-:W3:Y:S04]  /*d8f0*/  LDL.64 R8, [R1+0x12b0] ;  /* 0x0012b00001087983 */ /* 0x000ee80000100a00 */
[----:B--2---:R0:W-:Y:S04]  /*d900*/  STL [R1+0x280], R0 ;  /* 0x0002800001007387 */ /* 0x0041e80000100800 */
[----:B------:R-:W2:Y:S04]  /*d910*/  LDL.64 R16, [R1+0x1280] ;  /* 0x0012800001107983 */ /* 0x000ea80000100a00 */
[----:B0-----:R-:W2:Y:S04]  /*d920*/  LDG.E.U16 R0, desc[UR10][R6.64] ;  /* 0x0000000a06007981 */ /* 0x001ea8000c1e1500 */
[----:B------:R-:W2:Y:S04]  /*d930*/  LDL.64 R6, [R1+0x12a8] ;  /* 0x0012a80001067983 */ /* 0x000ea80000100a00 */
[----:B-----5:R-:W-:Y:S04]  /*d940*/  STL [R1+0x26c], R15 ;  /* 0x00026c0f01007387 */ /* 0x020fe80000100800 */
[----:B----4-:R0:W-:Y:S04]  /*d950*/  STL [R1+0x260], R14 ;  /* 0x0002600e01007387 */ /* 0x0101e80000100800 */
[----:B0-----:R-:W4:Y:S04]  /*d960*/  LDL.64 R14, [R1+0x1278] ;  /* 0x00127800010e7983 */ /* 0x001f280000100a00 */
[----:B---3--:R0:W-:Y:S04]  /*d970*/  STL [R1+0x268], R3 ;  /* 0x0002680301007387 */ /* 0x0081e80000100800 */
[----:B0-----:R0:W3:Y:S01]  /*d980*/  LDG.E.U16 R3, desc[UR10][R4.64] ;  /* 0x0000000a04037981 */ /* 0x0010e2000c1e1500 */
[----:B------:R-:W-:-:S04]  /*d990*/  IMAD.WIDE R10, R2, 0x2, R10 ;  /* 0x00000002020a7825 */ /* 0x000fc800078e020a */
[C---:B------:R-:W-:Y:S02]  /*d9a0*/  IMAD.WIDE R8, R2.reuse, 0x2, R8 ;  /* 0x0000000202087825 */ /* 0x040fe400078e0208 */
[----:B------:R-:W5:Y:S02]  /*d9b0*/  LDG.E.U16 R11, desc[UR10][R10.64] ;  /* 0x0000000a0a0b7981 */ /* 0x000f64000c1e1500 */
[----:B------:R-:W-:-:S04]  /*d9c0*/  IMAD.WIDE R12, R2, 0x2, R12 ;  /* 0x00000002020c7825 */ /* 0x000fc800078e020c */
[C---:B0-----:R-:W-:Y:S02]  /*d9d0*/  IMAD.WIDE R4, R2.reuse, 0x2, R28 ;  /* 0x0000000202047825 */ /* 0x041fe400078e021c */
[----:B------:R-:W4:Y:S04]  /*d9e0*/  LDG.E.U16 R29, desc[UR10][R8.64] ;  /* 0x0000000a081d7981 */ /* 0x000f28000c1e1500 */
[----:B------:R0:W4:Y:S04]  /*d9f0*/  LDG.E.U16 R28, desc[UR10][R12.64] ;  /* 0x0000000a0c1c7981 */ /* 0x000128000c1e1500 */
[----:B--2---:R1:W-:Y:S01]  /*da00*/  STL [R1+0x274], R0 ;  /* 0x0002740001007387 */ /* 0x0043e20000100800 */
[----:B------:R-:W-:-:S05]  /*da10*/  IMAD.WIDE R6, R2, 0x2, R6 ;  /* 0x0000000202067825 */ /* 0x000fca00078e0206 */
[----:B-1----:R-:W2:Y:S04]  /*da20*/  LDG.E.U16 R0, desc[UR10][R6.64] ;  /* 0x0000000a06007981 */ /* 0x002ea8000c1e1500 */
[----:B---3--:R1:W-:Y:S04]  /*da30*/  STL [R1+0x270], R3 ;  /* 0x0002700301007387 */ /* 0x0083e80000100800 */
[----:B-1----:R1:W3:Y:S01]  /*da40*/  LDG.E.U16 R3, desc[UR10][R4.64] ;  /* 0x0000000a04037981 */ /* 0x0022e2000c1e1500 */
[----:B0-----:R-:W-:-:S03]  /*da50*/  IMAD.WIDE R12, R2, 0x2, R22 ;  /* 0x00000002020c7825 */ /* 0x001fc600078e0216 */
[----:B-----5:R0:W-:Y:S01]  /*da60*/  STL [R1+0x264], R11 ;  /* 0x0002640b01007387 */ /* 0x0201e20000100800 */
[----:B------:R-:W-:-:S03]  /*da70*/  IMAD.WIDE R8, R2, 0x2, R18 ;  /* 0x0000000202087825 */ /* 0x000fc600078e0212 */
[----:B----4-:R-:W-:Y:S01]  /*da80*/  STL [R1+0x258], R29 ;  /* 0x0002581d01007387 */ /* 0x010fe20000100800 */
[----:B-1----:R-:W-:-:S04]  /*da90*/  IMAD.WIDE R4, R2, 0x2, R14 ;  /* 0x0000000202047825 */ /* 0x002fc800078e020e */
[C---:B0-----:R-:W-:Y:S01]  /*daa0*/  IMAD.WIDE R10, R2.reuse, 0x2, R20 ;  /* 0x00000002020a7825 */ /* 0x041fe200078e0214 */
[----:B------:R0:W-:Y:S04]  /*dab0*/  STL [R1+0x250], R28 ;  /* 0x0002501c01007387 */ /* 0x0001e80000100800 */
[----:B------:R-:W4:Y:S01]  /*dac0*/  LDG.E.U16 R14, desc[UR10][R12.64] ;  /* 0x0000000a0c0e7981 */ /* 0x000f22000c1e1500 */
[----:B------:R-:W-:-:S03]  /*dad0*/  IMAD.WIDE R6, R2, 0x2, R16 ;  /* 0x0000000202067825 */ /* 0x000fc600078e0210 */
[----:B------:R-:W5:Y:S04]  /*dae0*/  LDG.E.U16 R15, desc[UR10][R10.64] ;  /* 0x0000000a0a0f7981 */ /* 0x000f68000c1e1500 */
[----:B0-----:R-:W4:Y:S04]  /*daf0*/  LDL.64 R28, [R1+0x1250] ;  /* 0x00125000011c7983 */ /* 0x001f280000100a00 */
[----:B------:R-:W4:Y:S04]  /*db00*/  LDL.64 R12, [R1+0x1270] ;  /* 0x00127000010c7983 */ /* 0x000f280000100a00 */
[----:B------:R-:W4:Y:S04]  /*db10*/  LDL.64 R10, [R1+0x1268] ;  /* 0x00126800010a7983 */ /* 0x000f280000100a00 */
[----:B--2---:R0:W-:Y:S04]  /*db20*/  STL [R1+0x254], R0 ;  /* 0x0002540001007387 */ /* 0x0041e80000100800 */
[----:B------:R-:W2:Y:S04]  /*db30*/  LDL.64 R22, [R1+0x1248] ;  /* 0x0012480001167983 */ /* 0x000ea80000100a00 */
[----:B------:R-:W2:Y:S04]  /*db40*/  LDL.64 R20, [R1+0x1240] ;  /* 0x0012400001147983 */ /* 0x000ea80000100a00 */
[----:B0-----:R-:W2:Y:S04]  /*db50*/  LDG.E.U16 R0, desc[UR10][R8.64] ;  /* 0x0000000a08007981 */ /* 0x001ea8000c1e1500 */
[----:B------:R-:W2:Y:S04]  /*db60*/  LDL.64 R18, [R1+0x1238] ;  /* 0x0012380001127983 */ /* 0x000ea80000100a00 */
[----:B------:R-:W2:Y:S04]  /*db70*/  LDL.64 R8, [R1+0x1260] ;  /* 0x0012600001087983 */ /* 0x000ea80000100a00 */
[----:B---3--:R0:W-:Y:S04]  /*db80*/  STL [R1+0x25c], R3 ;  /* 0x00025c0301007387 */ /* 0x0081e80000100800 */
[----:B------:R-:W3:Y:S04]  /*db90*/  LDL.64 R16, [R1+0x1230] ;  /* 0x0012300001107983 */ /* 0x000ee80000100a00 */
[----:B0-----:R-:W3:Y:S04]  /*dba0*/  LDG.E.U16 R3, desc[UR10][R6.64] ;  /* 0x0000000a06037981 */ /* 0x001ee8000c1e1500 */
[----:B------:R-:W3:Y:S04]  /*dbb0*/  LDL.64 R6, [R1+0x1258] ;  /* 0x0012580001067983 */ /* 0x000ee80000100a00 */
[----:B-----5:R-:W-:Y:S04]  /*dbc0*/  STL [R1+0x24c], R15 ;  /* 0x00024c0f01007387 */ /* 0x020fe80000100800 */
[----:B----4-:R0:W-:Y:S01]  /*dbd0*/  STL [R1+0x244], R14 ;  /* 0x0002440e01007387 */ /* 0x0101e20000100800 */
[----:B------:R-:W-:-:S04]  /*dbe0*/  IMAD.WIDE R12, R2, 0x2, R12 ;  /* 0x00000002020c7825 */ /* 0x000fc800078e020c */
[C---:B------:R-:W-:Y:S02]  /*dbf0*/  IMAD.WIDE R10, R2.reuse, 0x2, R10 ;  /* 0x00000002020a7825 */ /* 0x040fe400078e020a */
[----:B------:R-:W4:Y:S04]  /*dc00*/  LDG.E.U16 R13, desc[UR10][R12.64] ;  /* 0x0000000a0c0d7981 */ /* 0x000f28000c1e1500 */
[----:B0-----:R-:W5:Y:S04]  /*dc10*/  LDL.64 R14, [R1+0x1228] ;  /* 0x00122800010e7983 */ /* 0x001f680000100a00 */
[----:B--2---:R0:W-:Y:S04]  /*dc20*/  STL [R1+0x248], R0 ;  /* 0x0002480001007387 */ /* 0x0041e80000100800 */
[----:B0-----:R0:W2:Y:S01]  /*dc30*/  LDG.E.U16 R0, desc[UR10][R4.64] ;  /* 0x0000000a04007981 */ /* 0x0010a2000c1e1500 */
        /* <DEDUP_REMOVED lines=9> */
[----:B--2---:R0:W-:Y:S04]  /*dcd0*/  STL [R1+0x1a4], R0 ;  /* 0x0001a40001007387 */ /* 0x0041e80000100800 */
[----:B----4-:R1:W-:Y:S04]  /*dce0*/  STL [R1+0x228], R13 ;  /* 0x0002280d01007387 */ /* 0x0103e80000100800 */
        /* <DEDUP_REMOVED lines=48> */
[----:B0-----:R-:W5:Y:S04]  /*dff0*/  LDL.64 R28, [R1+0x11b0] ;  /* 0x0011b000011c7983 */ /* 0x001f680000100a00 */
[----:B------:R-:W5:Y:S04]  /*e000*/  LDL.64 R10, [R1+0x11d0] ;  /* 0x0011d000010a7983 */ /* 0x000f680000100a00 */
[----:B------:R-:W5:Y:S04]  /*e010*/  LDL.64 R12, [R1+0x11c8] ;  /* 0x0011c800010c7983 */ /* 0x000f680000100a00 */
        /* <DEDUP_REMOVED lines=10> */
[----:B----4-:R-:W-:Y:S04]  /*e0c0*/  STL [R1+0x1f0], R15 ;  /* 0x0001f00f01007387 */ /* 0x010fe80000100800 */
[----:B-----5:R0:W-:Y:S01]  /*e0d0*/  STL [R1+0x168], R14 ;  /* 0x0001680e01007387 */ /* 0x0201e20000100800 */
        /* <DEDUP_REMOVED lines=84> */
[----:B--2---:R0:W-:Y:S01]  /*e620*/  STL [R1+0x194], R0 ;  /* 0x0001940001007387 */ /* 0x0041e20000100800 */
[----:B------:R-:W-:-:S03]  /*e630*/  IMAD.WIDE R8, R2, 0x2, R8 ;  /* 0x0000000202087825 */ /* 0x000fc600078e0208 */
[----:B0-----:R0:W2:Y:S02]  /*e640*/  LDG.E.U16 R0, desc[UR10][R4.64] ;  /* 0x0000000a04007981 */ /* 0x0010a4000c1e1500 */
[C---:B0-----:R-:W-:Y:S02]  /*e650*/  IMAD.WIDE R4, R2.reuse, 0x2, R28 ;  /* 0x0000000202047825 */ /* 0x041fe400078e021c */
[----:B------:R-:W5:Y:S04]  /*e660*/  LDG.E.U16 R29, desc[UR10][R8.64] ;  /* 0x0000000a081d7981 */ /* 0x000f68000c1e1500 */
[----:B------:R0:W5:Y:S04]  /*e670*/  LDG.E.U16 R28, desc[UR10][R10.64] ;  /* 0x0000000a0a1c7981 */ /* 0x000168000c1e1500 */
[----:B---3--:R1:W-:Y:S01]  /*e680*/  STL [R1+0x1a0], R3 ;  /* 0x0001a00301007387 */ /* 0x0083e20000100800 */
[----:B------:R-:W-:-:S05]  /*e690*/  IMAD.WIDE R6, R2, 0x2, R6 ;  /* 0x0000000202067825 */ /* 0x000fca00078e0206 */
[----:B-1----:R1:W3:Y:S01]  /*e6a0*/  LDG.E.U16 R3, desc[UR10][R6.64] ;  /* 0x0000000a06037981 */ /* 0x0022e2000c1e1500 */
[----:B0-----:R-:W-:-:S04]  /*e6b0*/  IMAD.WIDE R10, R2, 0x2, R20 ;  /* 0x00000002020a7825 */ /* 0x001fc800078e0214 */
[----:B------:R-:W-:-:S04]  /*e6c0*/  IMAD.WIDE R8, R2, 0x2, R18 ;  /* 0x0000000202087825 */ /* 0x000fc800078e0212 */
[C---:B-1----:R-:W-:Y:S02]  /*e6d0*/  IMAD.WIDE R6, R2.reuse, 0x2, R16 ;  /* 0x0000000202067825 */ /* 0x042fe400078e0210 */
[----:B------:R-:W3:Y:S04]  /*e6e0*/  LDG.E.U16 R16, desc[UR10][R10.64] ;  /* 0x0000000a0a107981 */ /* 0x000ee8000c1e1500 */
[----:B------:R-:W3:Y:S04]  /*e6f0*/  LDG.E.U16 R17, desc[UR10][R8.64] ;  /* 0x0000000a08117981 */ /* 0x000ee8000c1e1500 */
[----:B--2---:R0:W-:Y:S04]  /*e700*/  STL [R1+0x19c], R0 ;  /* 0x00019c0001007387 */ /* 0x0041e80000100800 */
[----:B----4-:R1:W-:Y:S04]  /*e710*/  STL [R1+0x184], R13 ;  /* 0x0001840d01007387 */ /* 0x0103e80000100800 */
[----:B0-----:R0:W2:Y:S01]  /*e720*/  LDG.E.U16 R0, desc[UR10][R4.64] ;  /* 0x0000000a04007981 */ /* 0x0010a2000c1e1500 */
[----:B-1----:R-:W-:-:S03]  /*e730*/  IMAD.WIDE R12, R2, 0x2, R22 ;  /* 0x00000002020c7825 */ /* 0x002fc600078e0216 */
[----:B-----5:R-:W-:Y:S04]  /*e740*/  STL [R1+0x18c], R29 ;  /* 0x00018c1d01007387 */ /* 0x020fe80000100800 */
[----:B------:R1:W-:Y:S01]  /*e750*/  STL [R1+0x180], R28 ;  /* 0x0001801c01007387 */ /* 0x0003e20000100800 */
[----:B0-----:R-:W-:-:S03]  /*e760*/  IMAD.WIDE R4, R2, 0x2, R14 ;  /* 0x0000000202047825 */ /* 0x001fc600078e020e */
[----:B------:R-:W4:Y:S04]  /*e770*/  LDL.64 R10, [R1+0x10e0] ;  /* 0x0010e000010a7983 */ /* 0x000f280000100a00 */
[----:B------:R-:W5:Y:S04]  /*e780*/  LDG.E.U16 R19, desc[UR10][R12.64] ;  /* 0x0000000a0c137981 */ /* 0x000f68000c1e1500 */
[----:B-1----:R-:W5:Y:S04]  /*e790*/  LDL.64 R28, [R1+0x10c0] ;  /* 0x0010c000011c7983 */ /* 0x002f680000100a00 */
[----:B------:R-:W5:Y:S04]  /*e7a0*/  LDL.64 R8, [R1+0x10d0] ;  /* 0x0010d00001087983 */ /* 0x000f680000100a00 */
[----:B------:R-:W5:Y:S04]  /*e7b0*/  LDL.64 R12, [R1+0x10d8] ;  /* 0x0010d800010c7983 */ /* 0x000f680000100a00 */
[----:B------:R-:W5:Y:S04]  /*e7c0*/  LDL.64 R14, [R1+0x10b8] ;  /* 0x0010b800010e7983 */ /* 0x000f680000100a00 */
[----:B---3--:R0:W-:Y:S04]  /*e7d0*/  STL [R1+0x188], R3 ;  /* 0x0001880301007387 */ /* 0x0081e80000100800 */
[----:B------:R-:W3:Y:S04]  /*e7e0*/  LDL.64 R22, [R1+0x10b0] ;  /* 0x0010b00001167983 */ /* 0x000ee80000100a00 */
[----:B------:R-:W3:Y:S04]  /*e7f0*/  LDL.64 R20, [R1+0x10a8] ;  /* 0x0010a80001147983 */ /* 0x000ee80000100a00 */
[----:B0-----:R-:W3:Y:S04]  /*e800*/  LDG.E.U16 R3, desc[UR10][R6.64] ;  /* 0x0000000a06037981 */ /* 0x001ee8000c1e1500 */
[----:B------:R-:W3:Y:S04]  /*e810*/  LDL.64 R6, [R1+0x10c8] ;  /* 0x0010c80001067983 */ /* 0x000ee80000100a00 */
[----:B--2---:R0:W-:Y:S04]  /*e820*/  STL [R1+0x190], R0 ;  /* 0x0001900001007387 */ /* 0x0041e80000100800 */
[----:B0-----:R0:W2:Y:S01]  /*e830*/  LDG.E.U16 R0, desc[UR10][R4.64] ;  /* 0x0000000a04007981 */ /* 0x0010a2000c1e1500 */
[----:B----4-:R-:W-:-:S03]  /*e840*/  IMAD.WIDE R10, R2, 0x2, R10 ;  /* 0x00000002020a7825 */ /* 0x010fc600078e020a */
[----:B-----5:R1:W-:Y:S01]  /*e850*/  STL [R1+0x17c], R19 ;  /* 0x00017c1301007387 */ /* 0x0203e20000100800 */
[----:B0-----:R-:W-:-:S03]  /*e860*/  IMAD.WIDE R4, R2, 0x2, R28 ;  /* 0x0000000202047825 */ /* 0x001fc600078e021c */
[----:B------:R-:W4:Y:S01]  /*e870*/  LDG.E.U16 R11, desc[UR10][R10.64] ;  /* 0x0000000a0a0b7981 */ /* 0x000f22000c1e1500 */
[----:B------:R-:W-:-:S03]  /*e880*/  IMAD.WIDE R8, R2, 0x2, R8 ;  /* 0x0000000202087825 */ /* 0x000fc600078e0208 */
[----:B-1----:R-:W5:Y:S01]  /*e890*/  LDL.64 R18, [R1+0x10a0] ;  /* 0x0010a00001127983 */ /* 0x002f620000100a00 */
[----:B------:R-:W-:-:S03]  /*e8a0*/  IMAD.WIDE R12, R2, 0x2, R12 ;  /* 0x00000002020c7825 */ /* 0x000fc600078e020c */
[----:B------:R-:W-:Y:S04]  /*e8b0*/  STL [R1+0xf4], R17 ;  /* 0x0000f41101007387 */ /* 0x000fe80000100800 */
[----:B------:R0:W-:Y:S04]  /*e8c0*/  STL [R1+0xf8], R16 ;  /* 0x0000f81001007387 */ /* 0x0001e80000100800 */
[----:B------:R-:W5:Y:S04]  /*e8d0*/  LDG.E.U16 R29, desc[UR10][R8.64] ;  /* 0x0000000a081d7981 */ /* 0x000f68000c1e1500 */
[----:B------:R1:W5:Y:S04]  /*e8e0*/  LDG.E.U16 R28, desc[UR10][R12.64] ;  /* 0x0000000a0c1c7981 */ /* 0x000368000c1e1500 */
[----:B0-----:R-:W5:Y:S04]  /*e8f0*/  LDL.64 R16, [R1+0x1098] ;  /* 0x0010980001107983 */ /* 0x001f680000100a00 */
[----:B---3--:R0:W-:Y:S01]  /*e900*/  STL [R1+0x178], R3 ;  /* 0x0001780301007387 */ /* 0x0081e20000100800 */
[----:B------:R-:W-:-:S05]  /*e910*/  IMAD.WIDE R6, R2, 0x2, R6 ;  /* 0x0000000202067825 */ /* 0x000fca00078e0206 */
[----:B0-----:R5:W3:Y:S01]  /*e920*/  LDG.E.U16 R3, desc[UR10][R6.64] ;  /* 0x0000000a06037981 */ /* 0x001ae2000c1e1500 */
[----:B-1----:R-:W-:-:S04]  /*e930*/  IMAD.WIDE R12, R2, 0x2, R14 ;  /* 0x00000002020c7825 */ /* 0x002fc800078e020e */
[C---:B------:R-:W-:Y:S01]  /*e940*/  IMAD.WIDE R8, R2.reuse, 0x2, R20 ;  /* 0x0000000202087825 */ /* 0x040fe200078e0214 */
[----:B--2---:R0:W-:Y:S04]  /*e950*/  STL [R1+0x174], R0 ;  /* 0x0001740001007387 */ /* 0x0041e80000100800 */
[----:B------:R-:W2:Y:S04]  /*e960*/  LDL.64 R14, [R1+0x1090] ;  /* 0x00109000010e7983 */ /* 0x000ea80000100a00 */
[----:B0-----:R0:W2:Y:S04]  /*e970*/  LDG.E.U16 R0, desc[UR10][R4.64] ;  /* 0x0000000a04007981 */ /* 0x0010a8000c1e1500 */
[----:B----4-:R1:W-:Y:S01]  /*e980*/  STL [R1+0x170], R11 ;  /* 0x0001700b01007387 */ /* 0x0103e20000100800 */
[----:B-----5:R-:W-:-:S03]  /*e990*/  IMAD.WIDE R6, R2, 0x2, R18 ;  /* 0x0000000202067825 */ /* 0x020fc600078e0212 */
[----:B------:R-:W4:Y:S01]  /*e9a0*/  LDG.E.U16 R19, desc[UR10][R12.64] ;  /* 0x0000000a0c137981 */ /* 0x000f22000c1e1500 */
[----:B-1----:R-:W-:-:S03]  /*e9b0*/  IMAD.WIDE R10, R2, 0x2, R22 ;  /* 0x00000002020a7825 */ /* 0x002fc600078e0216 */
[----:B------:R-:W-:Y:S04]  /*e9c0*/  STL [R1+0x160], R29 ;  /* 0x0001601d01007387 */ /* 0x000fe80000100800 */
[----:B------:R1:W-:Y:S01]  /*e9d0*/  STL [R1+0x158], R28 ;  /* 0x0001581c01007387 */ /* 0x0003e20000100800 */
[----:B0-----:R-:W-:-:S03]  /*e9e0*/  IMAD.WIDE R4, R2, 0x2, R16 ;  /* 0x0000000202047825 */ /* 0x001fc600078e0210 */
[----:B------:R-:W5:Y:S04]  /*e9f0*/  LDL.64 R12, [R1+0x1088] ;  /* 0x00108800010c7983 */ /* 0x000f680000100a00 */
[----:B------:R-:W5:Y:S04]  /*ea00*/  LDG.E.U16 R17, desc[UR10][R8.64] ;  /* 0x0000000a08117981 */ /* 0x000f68000c1e1500 */
[----:B-1----:R-:W5:Y:S04]  /*ea10*/  LDL.64 R28, [R1+0x1070] ;  /* 0x00107000011c7983 */ /* 0x002f680000100a00 */
[----:B------:R0:W5:Y:S04]  /*ea20*/  LDG.E.U16 R16, desc[UR10][R10.64] ;  /* 0x0000000a0a107981 */ /* 0x000168000c1e1500 */
[----:B------:R-:W5:Y:S04]  /*ea30*/  LDL.64 R8, [R1+0x1080] ;  /* 0x0010800001087983 */ /* 0x000f680000100a00 */
[----:B---3--:R1:W-:Y:S04]  /*ea40*/  STL [R1+0x15c], R3 ;  /* 0x00015c0301007387 */ /* 0x0083e80000100800 */
[----:B------:R-:W3:Y:S04]  /*ea50*/  LDL.64 R20, [R1+0x1068] ;  /* 0x0010680001147983 */ /* 0x000ee80000100a00 */
[----:B-1----:R-:W3:Y:S04]  /*ea60*/  LDG.E.U16 R3, desc[UR10][R6.64] ;  /* 0x0000000a06037981 */ /* 0x002ee8000c1e1500 */
[----:B------:R-:W3:Y:S04]  /*ea70*/  LDL.64 R6, [R1+0x1078] ;  /* 0x0010780001067983 */ /* 0x000ee80000100a00 */
[----:B--2---:R1:W-:Y:S04]  /*ea80*/  STL [R1+0x164], R0 ;  /* 0x0001640001007387 */ /* 0x0043e80000100800 */
[----:B------:R-:W2:Y:S04]  /*ea90*/  LDL.64 R22, [R1+0x1060] ;  /* 0x0010600001167983 */ /* 0x000ea80000100a00 */
[----:B-1----:R1:W2:Y:S04]  /*eaa0*/  LDG.E.U16 R0, desc[UR10][R4.64] ;  /* 0x0000000a04007981 */ /* 0x0022a8000c1e1500 */
[----:B----4-:R4:W-:Y:S01]  /*eab0*/  STL [R1+0x140], R19 ;  /* 0x0001401301007387 */ /* 0x0109e20000100800 */
[----:B0-----:R-:W-:-:S03]  /*eac0*/  IMAD.WIDE R10, R2, 0x2, R14 ;  /* 0x00000002020a7825 */ /* 0x001fc600078e020e */
[----:B----4-:R-:W4:Y:S04]  /*ead0*/  LDL.64 R18, [R1+0x1058] ;  /* 0x0010580001127983 */ /* 0x010f280000100a00 */
[----:B-----5:R-:W-:Y:S01]  /*eae0*/  STL [R1+0x148], R17 ;  /* 0x0001481101007387 */ /* 0x020fe20000100800 */
[----:B-1----:R-:W-:-:S03]  /*eaf0*/  IMAD.WIDE R4, R2, 0x2, R28 ;  /* 0x0000000202047825 */ /* 0x002fc600078e021c */
[----:B------:R0:W-:Y:S04]  /*eb00*/  STL [R1+0x14c], R16 ;  /* 0x00014c1001007387 */ /* 0x0001e80000100800 */
[----:B------:R-:W5:Y:S04]  /*eb10*/  LDL.64 R14, [R1+0x1048] ;  /* 0x00104800010e7983 */ /* 0x000f680000100a00 */
[----:B0-----:R-:W5:Y:S01]  /*eb20*/  LDL.64 R16, [R1+0x1050] ;  /* 0x0010500001107983 */ /* 0x001f620000100a00 */
[----:B---3--:R-:W-:-:S05]  /*eb30*/  IMAD.WIDE R6, R2, 0x2, R6 ;  /* 0x0000000202067825 */ /* 0x008fca00078e0206 */
[----:B------:R-:W3:Y:S04]  /*eb40*/  LDG.E.U16 R29, desc[UR10][R6.64] ;  /* 0x0000000a061d7981 */ /* 0x000ee8000c1e1500 */
[----:B------:R0:W-:Y:S04]  /*eb50*/  STL [R1+0x154], R3 ;  /* 0x0001540301007387 */ /* 0x0001e80000100800 */
[----:B0-----:R0:W3:Y:S01]  /*eb60*/  LDG.E.U16 R3, desc[UR10][R10.64] ;  /* 0x0000000a0a037981 */ /* 0x0010e2000c1e1500 */
[----:B------:R-:W-:-:S04]  /*eb70*/  IMAD.WIDE R12, R2, 0x2, R12 ;  /* 0x00000002020c7825 */ /* 0x000fc800078e020c */
[----:B------:R-:W-:-:S05]  /*eb80*/  IMAD.WIDE R8, R2, 0x2, R8 ;  /* 0x0000000202087825 */ /* 0x000fca00078e0208 */
[----:B------:R4:W3:Y:S04]  /*eb90*/  LDG.E.U16 R28, desc[UR10][R8.64] ;  /* 0x0000000a081c7981 */ /* 0x0008e8000c1e1500 */
[----:B--2---:R1:W-:Y:S01]  /*eba0*/  STL [R1+0x150], R0 ;  /* 0x0001500001007387 */ /* 0x0043e20000100800 */
[----:B0-----:R-:W-:-:S05]  /*ebb0*/  IMAD.WIDE R10, R2, 0x2, R22 ;  /* 0x00000002020a7825 */ /* 0x001fca00078e0216 */
[----:B------:R-:W2:Y:S04]  /*ebc0*/  LDG.E.U16 R22, desc[UR10][R10.64] ;  /* 0x0000000a0a167981 */ /* 0x000ea8000c1e1500 */
[----:B-1----:R0:W2:Y:S01]  /*ebd0*/  LDG.E.U16 R0, desc[UR10][R12.64] ;  /* 0x0000000a0c007981 */ /* 0x0020a2000c1e1500 */
[----:B----4-:R-:W-:-:S05]  /*ebe0*/  IMAD.WIDE R8, R2, 0x2, R18 ;  /* 0x0000000202087825 */ /* 0x010fca00078e0212 */
[----:B------:R-:W4:Y:S01]  /*ebf0*/  LDG.E.U16 R23, desc[UR10][R8.64] ;  /* 0x0000000a08177981 */ /* 0x000f22000c1e1500 */
[----:B0-----:R-:W-:-:S04]  /*ec00*/  IMAD.WIDE R12, R2, 0x2, R20 ;  /* 0x00000002020c7825 */ /* 0x001fc800078e0214 */
[C---:B-----5:R-:W-:Y:S02]  /*ec10*/  IMAD.WIDE R6, R2.reuse, 0x2, R16 ;  /* 0x0000000202067825 */ /* 0x060fe400078e0210 */
[----:B------:R-:W5:Y:S04]  /*ec20*/  LDG.E.U16 R17, desc[UR10][R12.64] ;  /* 0x0000000a0c117981 */ /* 0x000f68000c1e1500 */
[----:B---3--:R0:W-:Y:S04]  /*ec30*/  STL [R1+0x2a74], R29 ;  /* 0x002a741d01007387 */ /* 0x0081e80000100800 */
[----:B------:R-:W3:Y:S04]  /*ec40*/  LDL.64 R20, [R1+0x1040] ;  /* 0x0010400001147983 */ /* 0x000ee80000100a00 */
[----:B------:R-:W4:Y:S04]  /*ec50*/  LDL.64 R12, [R1+0x1038] ;  /* 0x00103800010c7983 */ /* 0x000f280000100a00 */
[----:B------:R-:W5:Y:S04]  /*ec60*/  LDL.64 R8, [R1+0x1030] ;  /* 0x0010300001087983 */ /* 0x000f680000100a00 */
[----:B0-----:R0:W5:Y:S04]  /*ec70*/  LDG.E.U16 R29, desc[UR10][R4.64] ;  /* 0x0000000a041d7981 */ /* 0x001168000c1e1500 */
[----:B------:R-:W5:Y:S04]  /*ec80*/  LDL.64 R18, [R1+0x1020] ;  /* 0x0010200001127983 */ /* 0x000f680000100a00 */
[----:B------:R1:W-:Y:S04]  /*ec90*/  STL [R1+0x144], R3 ;  /* 0x0001440301007387 */ /* 0x0003e80000100800 */
[----:B-1----:R1:W5:Y:S04]  /*eca0*/  LDG.E.U16 R3, desc[UR10][R6.64] ;  /* 0x0000000a06037981 */ /* 0x002368000c1e1500 */
[----:B------:R-:W1:Y:S01]  /*ecb0*/  LDL.64 R6, [R1+0x1028] ;  /* 0x0010280001067983 */ /* 0x000e620000100a00 */
[----:B0-----:R-:W-:-:S03]  /*ecc0*/  IMAD.WIDE R4, R2, 0x2, R14 ;  /* 0x0000000202047825 */ /* 0x001fc600078e020e */
[----:B------:R-:W5:Y:S04]  /*ecd0*/  LDL.64 R14, [R1+0x1018] ;  /* 0x00101800010e7983 */ /* 0x000f680000100a00 */
[----:B--2---:R0:W-:Y:S04]  /*ece0*/  STL [R1+0x13c], R0 ;  /* 0x00013c0001007387 */ /* 0x0041e80000100800 */
[----:B0-----:R0:W2:Y:S01]  /*ecf0*/  LDG.E.U16 R0, desc[UR10][R4.64] ;  /* 0x0000000a04007981 */ /* 0x0010a2000c1e1500 */
[----:B---3--:R-:W-:-:S04]  /*ed00*/  IMAD.WIDE R10, R2, 0x2, R20 ;  /* 0x00000002020a7825 */ /* 0x008fc800078e0214 */
[C---:B----4-:R-:W-:Y:S02]  /*ed10*/  IMAD.WIDE R12, R2.reuse, 0x2, R12 ;  /* 0x00000002020c7825 */ /* 0x050fe400078e020c */
[----:B------:R-:W3:Y:S02]  /*ed20*/  LDG.E.U16 R10, desc[UR10][R10.64] ;  /* 0x0000000a0a0a7981 */ /* 0x000ee4000c1e1500 */
[C---:B-----5:R-:W-:Y:S02]  /*ed30*/  IMAD.WIDE R8, R2.reuse, 0x2, R8 ;  /* 0x0000000202087825 */ /* 0x060fe400078e0208 */
[----:B------:R-:W-:Y:S04]  /*ed40*/  STL [R1+0x138], R29 ;  /* 0x0001381d01007387 */ /* 0x000fe80000100800 */
[----:B------:R4:W-:Y:S04]  /*ed50*/  STL [R1+0x74], R28 ;  /* 0x0000741c01007387 */ /* 0x0009e80000100800 */
[----:B------:R5:W3:Y:S04]  /*ed60*/  LDG.E.U16 R11, desc[UR10][R12.64] ;  /* 0x0000000a0c0b7981 */ /* 0x000ae8000c1e1500 */
[----:B------:R-:W3:Y:S04]  /*ed70*/  LDG.E.U16 R9, desc[UR10][R8.64] ;  /* 0x0000000a08097981 */ /* 0x000ee8000c1e1500 */
[----:B----4-:R-:W4:Y:S04]  /*ed80*/  LDL.64 R28, [R1+0x1010] ;  /* 0x00101000011c7983 */ /* 0x010f280000100a00 */
[----:B------:R0:W-:Y:S01]  /*ed90*/  STL [R1+0x118], R17 ;  /* 0x0001181101007387 */ /* 0x0001e20000100800 */
[----:B-1----:R-:W-:-:S03]  /*eda0*/  IMAD.WIDE R6, R2, 0x2, R6 ;  /* 0x0000000202067825 */ /* 0x002fc600078e0206 */
[----:B0-----:R-:W4:Y:S04]  /*edb0*/  LDL.64 R16, [R1+0x1008] ;  /* 0x0010080001107983 */ /* 0x001f280000100a00 */
[----:B------:R-:W-:Y:S04]  /*edc0*/  STL [R1+0x120], R23 ;  /* 0x0001201701007387 */ /* 0x000fe80000100800 */
[----:B------:R0:W-:Y:S04]  /*edd0*/  STL [R1+0x124], R22 ;  /* 0x0001241601007387 */ /* 0x0001e80000100800 */
[----:B------:R-:W4:Y:S04]  /*ede0*/  LDL.64 R20, [R1+0xff8] ;  /* 0x000ff80001147983 */ /* 0x000f280000100a00 */
[----:B0-----:R-:W4:Y:S04]  /*edf0*/  LDL.64 R22, [R1+0x1000] ;  /* 0x0010000001167983 */ /* 0x001f280000100a00 */
[----:B------:R0:W-:Y:S04]  /*ee00*/  STL [R1+0x12c], R3 ;  /* 0x00012c0301007387 */ /* 0x0001e80000100800 */
[----:B0-----:R-:W4:Y:S01]  /*ee10*/  LDG.E.U16 R3, desc[UR10][R6.64] ;  /* 0x0000000a06037981 */ /* 0x001f22000c1e1500 */
[----:B------:R-:W-:-:S04]  /*ee20*/  IMAD.WIDE R4, R2, 0x2, R18 ;  /* 0x0000000202047825 */ /* 0x000fc800078e0212 */
[C---:B-----5:R-:W-:Y:S01]  /*ee30*/  IMAD.WIDE R12, R2.reuse, 0x2, R14 ;  /* 0x00000002020c7825 */ /* 0x060fe200078e020e */
[----:B--2---:R0:W-:Y:S04]  /*ee40*/  STL [R1+0x128], R0 ;  /* 0x0001280001007387 */ /* 0x0041e80000100800 */
[----:B------:R-:W2:Y:S04]  /*ee50*/  LDL.64 R18, [R1+0xff0] ;  /* 0x000ff00001127983 */ /* 0x000ea80000100a00 */
[----:B------:R-:W5:Y:S04]  /*ee60*/  LDL.64 R14, [R1+0xfe8] ;  /* 0x000fe800010e7983 */ /* 0x000f680000100a00 */
[----:B0-----:R0:W5:Y:S04]  /*ee70*/  LDG.E.U16 R0, desc[UR10][R4.64] ;  /* 0x0000000a04007981 */ /* 0x001168000c1e1500 */
[----:B---3--:R-:W-:Y:S04]  /*ee80*/  STL [R1+0x108], R11 ;  /* 0x0001080b01007387 */ /* 0x008fe80000100800 */
[----:B------:R-:W-:Y:S04]  /*ee90*/  STL [R1+0x11c], R10 ;  /* 0x00011c0a01007387 */ /* 0x000fe80000100800 */
[----:B------:R4:W-:Y:S02]  /*eea0*/  STL [R1+0x110], R9 ;  /* 0x0001100901007387 */ /* 0x0009e40000100800 */
[----:B----4-:R-:W-:-:S02]  /*eeb0*/  IMAD.WIDE R8, R2, 0x2, R16 ;  /* 0x0000000202087825 */ /* 0x010fc400078e0210 */
[----:B------:R-:W3:Y:S02]  /*eec0*/  LDL.64 R16, [R1+0xfd0] ;  /* 0x000fd00001107983 */ /* 0x000ee40000100a00 */
[C---:B0-----:R-:W-:Y:S02]  /*eed0*/  IMAD.WIDE R4, R2.reuse, 0x2, R20 ;  /* 0x0000000202047825 */ /* 0x041fe400078e0214 */
[----:B------:R-:W4:Y:S02]  /*eee0*/  LDG.E.U16 R21, desc[UR10][R8.64] ;  /* 0x0000000a08157981 */ /* 0x000f24000c1e1500 */
[C---:B------:R-:W-:Y:S02]  /*eef0*/  IMAD.WIDE R6, R2.reuse, 0x2, R22 ;  /* 0x0000000202067825 */ /* 0x040fe400078e0216 */
[----:B------:R-:W4:Y:S04]  /*ef00*/  LDG.E.U16 R20, desc[UR10][R4.64] ;  /* 0x0000000a04147981 */ /* 0x000f28000c1e1500 */
[----:B------:R-:W4:Y:S04]  /*ef10*/  LDG.E.U16 R22, desc[UR10][R6.64] ;  /* 0x0000000a06167981 */ /* 0x000f28000c1e1500 */
[----:B------:R0:W-:Y:S04]  /*ef20*/  STL [R1+0x10c], R3 ;  /* 0x00010c0301007387 */ /* 0x0001e80000100800 */
[----:B------:R-:W4:Y:S01]  /*ef30*/  LDL.64 R8, [R1+0xfe0] ;  /* 0x000fe00001087983 */ /* 0x000f220000100a00 */
[----:B------:R-:W-:-:S03]  /*ef40*/  IMAD.WIDE R10, R2, 0x2, R28 ;  /* 0x00000002020a7825 */ /* 0x000fc600078e021c */
[----:B------:R-:W4:Y:S04]  /*ef50*/  LDL.64 R6, [R1+0xfd8] ;  /* 0x000fd80001067983 */ /* 0x000f280000100a00 */
[----:B0-----:R2:W4:Y:S04]  /*ef60*/  LDG.E.U16 R3, desc[UR10][R12.64] ;  /* 0x0000000a0c037981 */ /* 0x001528000c1e1500 */
[----:B------:R5:W4:Y:S01]  /*ef70*/  LDG.E.U16 R23, desc[UR10][R10.64] ;  /* 0x0000000a0a177981 */ /* 0x000b22000c1e1500 */
[----:B--2---:R-:W-:-:S04]  /*ef80*/  IMAD.WIDE R12, R2, 0x2, R18 ;  /* 0x00000002020c7825 */ /* 0x004fc800078e0212 */
[----:B-----5:R-:W-:-:S04]  /*ef90*/  IMAD.WIDE R10, R2, 0x2, R14 ;  /* 0x00000002020a7825 */ /* 0x020fc800078e020e */
[C---:B---3--:R-:W-:Y:S02]  /*efa0*/  IMAD.WIDE R4, R2.reuse, 0x2, R16 ;  /* 0x0000000202047825 */ /* 0x048fe400078e0210 */
[----:B------:R-:W2:Y:S04]  /*efb0*/  LDG.E.U16 R16, desc[UR10][R12.64] ;  /* 0x0000000a0c107981 */ /* 0x000ea8000c1e1500 */
[----:B------:R-:W3:Y:S04]  /*efc0*/  LDG.E.U16 R17, desc[UR10][R10.64] ;  /* 0x0000000a0a117981 */ /* 0x000ee8000c1e1500 */
[----:B----4-:R-:W-:Y:S04]  /*efd0*/  STL [R1+0x2a78], R22 ;  /* 0x002a781601007387 */ /* 0x010fe80000100800 */
[----:B------:R-:W-:Y:S04]  /*efe0*/  STL [R1+0x2a7c], R20 ;  /* 0x002a7c1401007387 */ /* 0x000fe80000100800 */
[----:B------:R-:W4:Y:S04]  /*eff0*/  LDL.64 R12, [R1+0xfc8] ;  /* 0x000fc800010c7983 */ /* 0x000f280000100a00 */
[----:B------:R-:W5:Y:S01]  /*f000*/  LDL.64 R10, [R1+0xfc0] ;  /* 0x000fc000010a7983 */ /* 0x000f620000100a00 */
[----:B------:R-:W-:-:S03]  /*f010*/  IMAD.WIDE R8, R2, 0x2, R8 ;  /* 0x0000000202087825 */ /* 0x000fc600078e0208 */
[----:B------:R-:W5:Y:S04]  /*f020*/  LDL.64 R18, [R1+0xfb8] ;  /* 0x000fb80001127983 */ /* 0x000f680000100a00 */
[----:B------:R-:W5:Y:S04]  /*f030*/  LDG.E.U16 R9, desc[UR10][R8.64] ;  /* 0x0000000a08097981 */ /* 0x000f68000c1e1500 */
[----:B------:R-:W5:Y:S04]  /*f040*/  LDL.64 R28, [R1+0xfb0] ;  /* 0x000fb000011c7983 */ /* 0x000f680000100a00 */
[----:B------:R-:W5:Y:S04]  /*f050*/  LDL.64 R14, [R1+0xfa8] ;  /* 0x000fa800010e7983 */ /* 0x000f680000100a00 */
[----:B------:R0:W-:Y:S01]  /*f060*/  STL [R1+0x114], R0 ;  /* 0x0001140001007387 */ /* 0x0001e20000100800 */
[----:B------:R-:W-:-:S03]  /*f070*/  IMAD.WIDE R6, R2, 0x2, R6 ;  /* 0x0000000202067825 */ /* 0x000fc600078e0206 */
[----:B------:R1:W-:Y:S04]  /*f080*/  STL [R1+0x104], R3 ;  /* 0x0001040301007387 */ /* 0x0003e80000100800 */
[----:B------:R1:W-:Y:S04]  /*f090*/  STL [R1+0x100], R23 ;  /* 0x0001001701007387 */ /* 0x0003e80000100800 */
[----:B0-----:R0:W5:Y:S04]  /*f0a0*/  LDG.E.U16 R0, desc[UR10][R6.64] ;  /* 0x0000000a06007981 */ /* 0x001168000c1e1500 */
[----:B-1----:R1:W5:Y:S04]  /*f0b0*/  LDG.E.U16 R3, desc[UR10][R4.64] ;  /* 0x0000000a04037981 */ /* 0x002368000c1e1500 */
[----:B------:R-:W5:Y:S04]  /*f0c0*/  LDL.64 R22, [R1+0xfa0] ;  /* 0x000fa00001167983 */ /* 0x000f680000100a00 */
[----:B------:R0:W-:Y:S04]  /*f0d0*/  STL [R1+0xfc], R21 ;  /* 0x0000fc1501007387 */ /* 0x0001e80000100800 */
[----:B0-----:R-:W5:Y:S04]  /*f0e0*/  LDL.64 R20, [R1+0xf98] ;  /* 0x000f980001147983 */ /* 0x001f680000100a00 */
[----:B---3--:R-:W-:Y:S04]  /*f0f0*/  STL [R1+0xb4], R17 ;  /* 0x0000b41101007387 */ /* 0x008fe80000100800 */
[----:B--2---:R0:W-:Y:S04]  /*f100*/  STL [R1+0xc0], R16 ;  /* 0x0000c01001007387 */ /* 0x0041e80000100800 */
[----:B0-----:R-:W2:Y:S01]  /*f110*/  LDL.64 R16, [R1+0xf90] ;  /* 0x000f900001107983 */ /* 0x001ea20000100a00 */
[----:B----4-:R-:W-:-:S04]  /*f120*/  IMAD.WIDE R12, R2, 0x2, R12 ;  /* 0x00000002020c7825 */ /* 0x010fc800078e020c */
[C---:B-----5:R-:W-:Y:S02]  /*f130*/  IMAD.WIDE R10, R2.reuse, 0x2, R10 ;  /* 0x00000002020a7825 */ /* 0x060fe400078e020a */
[----:B------:R-:W3:Y:S04]  /*f140*/  LDG.E.U16 R12, desc[UR10][R12.64] ;  /* 0x0000000a0c0c7981 */ /* 0x000ee8000c1e1500 */
[----:B------:R0:W-:Y:S04]  /*f150*/  STL [R1+0xec], R9 ;  /* 0x0000ec0901007387 */ /* 0x0001e80000100800 */
[----:B------:R4:W5:Y:S01]  /*f160*/  LDG.E.U16 R13, desc[UR10][R10.64] ;  /* 0x0000000a0a0d7981 */ /* 0x000962000c1e1500 */
[----:B0-----:R-:W-:-:S03]  /*f170*/  IMAD.WIDE R8, R2, 0x2, R18 ;  /* 0x0000000202087825 */ /* 0x001fc600078e0212 */
[----:B------:R-:W2:Y:S04]  /*f180*/  LDL.64 R18, [R1+0xf80] ;  /* 0x000f800001127983 */ /* 0x000ea80000100a00 */
[----:B------:R-:W2:Y:S01]  /*f190*/  LDG.E.U16 R9, desc[UR10][R8.64] ;  /* 0x0000000a08097981 */ /* 0x000ea2000c1e1500 */
[----:B------:R-:W-:-:S04]  /*f1a0*/  IMAD.WIDE R6, R2, 0x2, R28 ;  /* 0x0000000202067825 */ /* 0x000fc800078e021c */
[C---:B-1----:R-:W-:Y:S01]  /*f1b0*/  IMAD.WIDE R4, R2.reuse, 0x2, R14 ;  /* 0x0000000202047825 */ /* 0x042fe200078e020e */
[----:B------:R0:W-:Y:S04]  /*f1c0*/  STL [R1+0xe8], R0 ;  /* 0x0000e80001007387 */ /* 0x0001e80000100800 */
[----:B0-----:R-:W2:Y:S04]  /*f1d0*/  LDG.E.U16 R0, desc[UR10][R6.64] ;  /* 0x0000000a06007981 */ /* 0x001ea8000c1e1500 */
[----:B------:R-:W2:Y:S04]  /*f1e0*/  LDL.64 R6, [R1+0xf88] ;  /* 0x000f880001067983 */ /* 0x000ea80000100a00 */
[----:B------:R0:W-:Y:S04]  /*f1f0*/  STL [R1+0xf0], R3 ;  /* 0x0000f00301007387 */ /* 0x0001e80000100800 */
[----:B------:R-:W2:Y:S04]  /*f200*/  LDL.64 R28, [R1+0xf78] ;  /* 0x000f7800011c7983 */ /* 0x000ea80000100a00 */
[----:B------:R-:W2:Y:S01]  /*f210*/  LDL.64 R14, [R1+0xf70] ;  /* 0x000f7000010e7983 */ /* 0x000ea20000100a00 */
[----:B----4-:R-:W-:-:S03]  /*f220*/  IMAD.WIDE R10, R2, 0x2, R22 ;  /* 0x00000002020a7825 */ /* 0x010fc600078e0216 */
[----:B0-----:R0:W4:Y:S04]  /*f230*/  LDG.E.U16 R3, desc[UR10][R4.64] ;  /* 0x0000000a04037981 */ /* 0x001128000c1e1500 */
[----:B------:R-:W4:Y:S04]  /*f240*/  LDG.E.U16 R11, desc[UR10][R10.64] ;  /* 0x0000000a0a0b7981 */ /* 0x000f28000c1e1500 */
[----:B-----5:R-:W-:Y:S04]  /*f250*/  STL [R1+0xdc], R13 ;  /* 0x0000dc0d01007387 */ /* 0x020fe80000100800 */
[----:B---3--:R1:W-:Y:S04]  /*f260*/  STL [R1+0xd0], R12 ;  /* 0x0000d00c01007387 */ /* 0x0083e80000100800 */
[----:B--2---:R2:W-:Y:S01]  /*f270*/  STL [R1+0xd8], R9 ;  /* 0x0000d80901007387 */ /* 0x0045e20000100800 */
[----:B0-----:R-:W-:-:S03]  /*f280*/  IMAD.WIDE R4, R2, 0x2, R18 ;  /* 0x0000000202047825 */ /* 0x001fc600078e0212 */
[----:B------:R-:W3:Y:S01]  /*f290*/  LDL.64 R22, [R1+0xf68] ;  /* 0x000f680001167983 */ /* 0x000ee20000100a00 */
[----:B-1----:R-:W-:-:S03]  /*f2a0*/  IMAD.WIDE R12, R2, 0x2, R20 ;  /* 0x00000002020c7825 */ /* 0x002fc600078e0214 */
[----:B------:R-:W5:Y:S01]  /*f2b0*/  LDG.E.U16 R18, desc[UR10][R4.64] ;  /* 0x0000000a04127981 */ /* 0x000f62000c1e1500 */
[----:B--2---:R-:W-:-:S03]  /*f2c0*/  IMAD.WIDE R8, R2, 0x2, R16 ;  /* 0x0000000202087825 */ /* 0x004fc600078e0210 */
[----:B------:R-:W2:Y:S04]  /*f2d0*/  LDL.64 R16, [R1+0xf58] ;  /* 0x000f580001107983 */ /* 0x000ea80000100a00 */
[----:B------:R0:W3:Y:S04]  /*f2e0*/  LDG.E.U16 R19, desc[UR10][R12.64] ;  /* 0x0000000a0c137981 */ /* 0x0000e8000c1e1500 */
[----:B------:R-:W3:Y:S04]  /*f2f0*/  LDG.E.U16 R9, desc[UR10][R8.64] ;  /* 0x0000000a08097981 */ /* 0x000ee8000c1e1500 */
[----:B------:R-:W3:Y:S01]  /*f300*/  LDL.64 R20, [R1+0xf60] ;  /* 0x000f600001147983 */ /* 0x000ee20000100a00 */
[----:B------:R-:W-:-:S03]  /*f310*/  IMAD.WIDE R6, R2, 0x2, R6 ;  /* 0x0000000202067825 */ /* 0x000fc600078e0206 */
[----:B------:R1:W-:Y:S01]  /*f320*/  STL [R1+0xe4], R0 ;  /* 0x0000e40001007387 */ /* 0x0003e20000100800 */
[----:B0-----:R-:W-:-:S03]  /*f330*/  IMAD.WIDE R12, R2, 0x2, R28 ;  /* 0x00000002020c7825 */ /* 0x001fc600078e021c */
[----:B-1----:R3:W3:Y:S01]  /*f340*/  LDG.E.U16 R0, desc[UR10][R6.64] ;  /* 0x0000000a06007981 */ /* 0x0026e2000c1e1500 */
[----:B--2---:R-:W-:-:S03]  /*f350*/  IMAD.WIDE R4, R2, 0x2, R16 ;  /* 0x0000000202047825 */ /* 0x004fc600078e0210 */
[----:B------:R-:W2:Y:S04]  /*f360*/  LDG.E.U16 R16, desc[UR10][R12.64] ;  /* 0x0000000a0c107981 */ /* 0x000ea8000c1e1500 */
[----:B-----5:R-:W-:Y:S04]  /*f370*/  STL [R1+0x2a80], R18 ;  /* 0x002a801201007387 */ /* 0x020fe80000100800 */
[----:B----4-:R0:W-:Y:S04]  /*f380*/  STL [R1+0xe0], R3 ;  /* 0x0000e00301007387 */ /* 0x0101e80000100800 */
[----:B------:R1:W-:Y:S04]  /*f390*/  STL [R1+0xd4], R11 ;  /* 0x0000d40b01007387 */ /* 0x0003e80000100800 */
[----:B------:R-:W4:Y:S01]  /*f3a0*/  LDL.64 R28, [R1+0xf40] ;  /* 0x000f4000011c7983 */ /* 0x000f220000100a00 */
[C---:B---3--:R-:W-:Y:S01]  /*f3b0*/  IMAD.WIDE R6, R2.reuse, 0x2, R20 ;  /* 0x0000000202067825 */ /* 0x048fe200078e0214 */
[----:B0-----:R-:W0:Y:S02]  /*f3c0*/  LDC R3, c[0x0][0x254] ;  /* 0x00009500ff037b82 */ /* 0x001e240000000800 */
[----:B------:R3:W-:Y:S01]  /*f3d0*/  STL [R1+0xcc], R19 ;  /* 0x0000cc1301007387 */ /* 0x0007e20000100800 */
[----:B-1----:R-:W-:-:S03]  /*f3e0*/  IMAD.WIDE R10, R2, 0x2, R14 ;  /* 0x00000002020a7825 */ /* 0x002fc600078e020e */
[----:B------:R-:W5:Y:S04]  /*f3f0*/  LDL.64 R14, [R1+0xf30] ;  /* 0x000f3000010e7983 */ /* 0x000f680000100a00 */
[----:B------:R-:W5:Y:S04]  /*f400*/  LDG.E.U16 R7, desc[UR10][R6.64] ;  /* 0x0000000a06077981 */ /* 0x000f68000c1e1500 */
[----:B---3--:R-:W3:Y:S04]  /*f410*/  LDL.64 R18, [R1+0xf38] ;  /* 0x000f380001127983 */ /* 0x008ee80000100a00 */
[----:B------:R1:W-:Y:S04]  /*f420*/  STL [R1+0xc8], R9 ;  /* 0x0000c80901007387 */ /* 0x0003e80000100800 */
[----:B------:R-:W4:Y:S04]  /*f430*/  LDL.64 R12, [R1+0xf50] ;  /* 0x000f5000010c7983 */ /* 0x000f280000100a00 */
[----:B--2---:R-:W-:Y:S04]  /*f440*/  STL [R1+0x2a84], R16 ;  /* 0x002a841001007387 */ /* 0x004fe80000100800 */
[----:B------:R2:W-:Y:S01]  /*f450*/  STL [R1+0xc4], R0 ;  /* 0x0000c40001007387 */ /* 0x0005e20000100800 */
[----:B-1----:R-:W-:-:S03]  /*f460*/  IMAD.WIDE R8, R2, 0x2, R22 ;  /* 0x0000000202087825 */ /* 0x002fc600078e0216 */
[----:B------:R-:W3:Y:S04]  /*f470*/  LDL.64 R22, [R1+0xf28] ;  /* 0x000f280001167983 */ /* 0x000ee80000100a00 */
[----:B------:R-:W5:Y:S04]  /*f480*/  LDG.E.U16 R9, desc[UR10][R8.64] ;  /* 0x0000000a08097981 */ /* 0x000f68000c1e1500 */
[----:B--2---:R-:W2:Y:S04]  /*f490*/  LDG.E.U16 R0, desc[UR10][R10.64] ;  /* 0x0000000a0a007981 */ /* 0x004ea8000c1e1500 */
[----:B------:R-:W3:Y:S04]  /*f4a0*/  LDL.64 R20, [R1+0xf20] ;  /* 0x000f200001147983 */ /* 0x000ee80000100a00 */
[----:B------:R-:W3:Y:S04]  /*f4b0*/  LDL.64 R16, [R1+0xf18] ;  /* 0x000f180001107983 */ /* 0x000ee80000100a00 */
[----:B------:R-:W5:Y:S04]  /*f4c0*/  LDL.64 R10, [R1+0xf48] ;  /* 0x000f4800010a7983 */ /* 0x000f680000100a00 */
[----:B--2---:R1:W-:Y:S04]  /*f4d0*/  STL [R1+0xb0], R0 ;  /* 0x0000b00001007387 */ /* 0x0043e80000100800 */
[----:B-1----:R1:W2:Y:S01]  /*f4e0*/  LDG.E.U16 R0, desc[UR10][R4.64] ;  /* 0x0000000a04007981 */ /* 0x0022a2000c1e1500 */
[----:B----4-:R-:W-:-:S04]  /*f4f0*/  IMAD.WIDE R12, R2, 0x2, R12 ;  /* 0x00000002020c7825 */ /* 0x010fc800078e020c */
[C---:B-----5:R-:W-:Y:S02]  /*f500*/  IMAD.WIDE R10, R2.reuse, 0x2, R10 ;  /* 0x00000002020a7825 */ /* 0x060fe400078e020a */
[----:B------:R-:W4:Y:S04]  /*f510*/  LDG.E.U16 R13, desc[UR10][R12.64] ;  /* 0x0000000a0c0d7981 */ /* 0x000f28000c1e1500 */
[----:B------:R5:W-:Y:S04]  /*f520*/  STL [R1+0xac], R9 ;  /* 0x0000ac0901007387 */ /* 0x000be80000100800 */
[----:B------:R-:W4:Y:S01]  /*f530*/  LDG.E.U16 R11, desc[UR10][R10.64] ;  /* 0x0000000a0a0b7981 */ /* 0x000f22000c1e1500 */
[----:B-----5:R-:W-:-:S03]  /*f540*/  IMAD.WIDE R8, R2, 0x2, R28 ;  /* 0x0000000202087825 */ /* 0x020fc600078e021c */
[----:B------:R3:W-:Y:S01]  /*f550*/  STL [R1+0xbc], R7 ;  /* 0x0000bc0701007387 */ /* 0x0007e20000100800 */
[----:B-1----:R-:W-:-:S03]  /*f560*/  IMAD.WIDE R4, R2, 0x2, R14 ;  /* 0x0000000202047825 */ /* 0x002fc600078e020e */
[----:B------:R1:W5:Y:S04]  /*f570*/  LDG.E.U16 R29, desc[UR10][R8.64] ;  /* 0x0000000a081d7981 */ /* 0x000368000c1e1500 */
[----:B------:R-:W5:Y:S01]  /*f580*/  LDL.64 R14, [R1+0xf10] ;  /* 0x000f1000010e7983 */ /* 0x000f620000100a00 */
[----:B---3--:R-:W-:-:S03]  /*f590*/  IMAD.WIDE R6, R2, 0x2, R18 ;  /* 0x0000000202067825 */ /* 0x008fc600078e0212 */
[----:B------:R-:W3:Y:S04]  /*f5a0*/  LDL.64 R18, [R1+0xf08] ;  /* 0x000f080001127983 */ /* 0x000ee80000100a00 */
[----:B------:R0:W3:Y:S04]  /*f5b0*/  LDG.E.U16 R28, desc[UR10][R6.64] ;  /* 0x0000000a061c7981 */ /* 0x0000e8000c1e1500 */
[----:B--2---:R2:W-:Y:S04]  /*f5c0*/  STL [R1+0xb8], R0 ;  /* 0x0000b80001007387 */ /* 0x0045e80000100800 */
[----:B--2---:R2:W3:Y:S04]  /*f5d0*/  LDG.E.U16 R0, desc[UR10][R4.64] ;  /* 0x0000000a04007981 */ /* 0x0044e8000c1e1500 */
[----:B----4-:R4:W-:Y:S01]  /*f5e0*/  STL [R1+0x9c], R13 ;  /* 0x00009c0d01007387 */ /* 0x0109e20000100800 */
[----:B-1----:R-:W-:-:S03]  /*f5f0*/  IMAD.WIDE R8, R2, 0x2, R16 ;  /* 0x0000000202087825 */ /* 0x002fc600078e0210 */
[----:B------:R1:W-:Y:S01]  /*f600*/  STL [R1+0x98], R11 ;  /* 0x0000980b01007387 */ /* 0x0003e20000100800 */
[----:B0-----:R-:W-:-:S03]  /*f610*/  IMAD.WIDE R6, R3, 0x2, R26 ;  /* 0x0000000203067825 */ /* 0x001fc600078e021a */
[----:B------:R-:W3:Y:S01]  /*f620*/  LDL.64 R16, [R1+0xf00] ;  /* 0x000f000001107983 */ /* 0x000ee20000100a00 */
[----:B----4-:R-:W-:-:S04]  /*f630*/  IMAD.WIDE R12, R2, 0x2, R22 ;  /* 0x00000002020c7825 */ /* 0x010fc800078e0216 */
[----:B-1----:R-:W-:-:S04]  /*f640*/  IMAD.WIDE R10, R2, 0x2, R20 ;  /* 0x00000002020a7825 */ /* 0x002fc800078e0214 */
[----:B--2---:R-:W-:Y:S01]  /*f650*/  IMAD.WIDE R4, R3, 0x2, R24 ;  /* 0x0000000203047825 */ /* 0x004fe200078e0218 */
[----:B------:R5:W2:Y:S04]  /*f660*/  LDG.E.U16 R26, desc[UR10][R10.64] ;  /* 0x0000000a0a1a7981 */ /* 0x000aa8000c1e1500 */
[----:B------:R-:W4:Y:S01]  /*f670*/  LDG.E.U16 R3, desc[UR10][R12.64] ;  /* 0x0000000a0c037981 */ /* 0x000f22000c1e1500 */
[----:B-----5:R-:W-:-:S03]  /*f680*/  IMAD.WIDE R10, R2, 0x2, R14 ;  /* 0x00000002020a7825 */ /* 0x020fc600078e020e */
[----:B------:R-:W5:Y:S04]  /*f690*/  LDL.64 R12, [R1+0xef8] ;  /* 0x000ef800010c7983 */ /* 0x000f680000100a00 */
[----:B------:R0:W-:Y:S04]  /*f6a0*/  STL [R1+0xa4], R29 ;  /* 0x0000a41d01007387 */ /* 0x0001e80000100800 */
[----:B------:R-:W2:Y:S04]  /*f6b0*/  LDL.64 R14, [R1+0xef0] ;  /* 0x000ef000010e7983 */ /* 0x000ea80000100a00 */
[----:B------:R-:W2:Y:S04]  /*f6c0*/  LDL.64 R24, [R1+0xe80] ;  /* 0x000e800001187983 */ /* 0x000ea80000100a00 */
[----:B0-----:R0:W2:Y:S04]  /*f6d0*/  LDG.E.U16 R29, desc[UR10][R8.64] ;  /* 0x0000000a081d7981 */ /* 0x0010a8000c1e1500 */
[----:B---3--:R1:W-:Y:S04]  /*f6e0*/  STL [R1+0xa0], R28 ;  /* 0x0000a01c01007387 */ /* 0x0083e80000100800 */
[----:B------:R-:W3:Y:S01]  /*f6f0*/  LDL.64 R22, [R1+0xe78] ;  /* 0x000e780001167983 */ /* 0x000ee20000100a00 */
[----:B0-----:R-:W-:-:S04]  /*f700*/  IMAD.WIDE R8, R2, 0x2, R18 ;  /* 0x0000000202087825 */ /* 0x001fc800078e0212 */
[C---:B------:R-:W-:Y:S01]  /*f710*/  IMAD.WIDE R6, R2.reuse, 0x2, R6 ;  /* 0x0000000202067825 */ /* 0x040fe200078e0206 */
[----:B-1----:R-:W3:Y:S03]  /*f720*/  LDG.E.U16 R28, desc[UR10][R10.64] ;  /* 0x0000000a0a1c7981 */ /* 0x002ee6000c1e1500 */
[C---:B------:R-:W-:Y:S01]  /*f730*/  IMAD.WIDE R4, R2.reuse, 0x2, R4 ;  /* 0x0000000202047825 */ /* 0x040fe200078e0204 */
[----:B------:R0:W3:Y:S04]  /*f740*/  LDG.E.U16 R27, desc[UR10][R6.64] ;  /* 0x0000000a061b7981 */ /* 0x0000e8000c1e1500 */
[----:B------:R1:W-:Y:S04]  /*f750*/  STL [R1+0xa8], R0 ;  /* 0x0000a80001007387 */ /* 0x0003e80000100800 */
[----:B-1----:R-:W4:Y:S01]  /*f760*/  LDG.E.U16 R0, desc[UR10][R8.64] ;  /* 0x0000000a08007981 */ /* 0x002f22000c1e1500 */
[----:B0-----:R-:W-:-:S03]  /*f770*/  IMAD.WIDE R6, R2, 0x2, R16 ;  /* 0x0000000202067825 */ /* 0x001fc600078e0210 */
[----:B----4-:R-:W-:Y:S04]  /*f780*/  STL [R1+0x2a18], R0 ;  /* 0x002a180001007387 */ /* 0x010fe80000100800 */
[----:B------:R-:W4:Y:S04]  /*f790*/  LDL.64 R20, [R1+0xe00] ;  /* 0x000e000001147983 */ /* 0x000f280000100a00 */
[----:B------:R0:W-:Y:S04]  /*f7a0*/  STL [R1+0x94], R3 ;  /* 0x0000940301007387 */ /* 0x0001e80000100800 */
[----:B------:R-:W4:Y:S04]  /*f7b0*/  LDL.64 R18, [R1+0xdf8] ;  /* 0x000df80001127983 */ /* 0x000f280000100a00 */
[----:B------:R-:W4:Y:S04]  /*f7c0*/  LDL.64 R16, [R1+0xee8] ;  /* 0x000ee80001107983 */ /* 0x000f280000100a00 */
[----:B0-----:R5:W4:Y:S02]  /*f7d0*/  LDG.E.U16 R3, desc[UR10][R4.64] ;  /* 0x0000000a04037981 */ /* 0x001b24000c1e1500 */
[----:B-----5:R-:W-:-:S02]  /*f7e0*/  IMAD.WIDE R4, R2, 0x2, R12 ;  /* 0x0000000202047825 */ /* 0x020fc400078e020c */
[----:B------:R-:W5:Y:S04]  /*f7f0*/  LDG.E.U16 R12, desc[UR10][R6.64] ;  /* 0x0000000a060c7981 */ /* 0x000f68000c1e1500 */
[----:B------:R2:W5:Y:S02]  /*f800*/  LDG.E.U16 R11, desc[UR10][R4.64] ;  /* 0x0000000a040b7981 */ /* 0x000564000c1e1500 */
[C---:B--2---:R-:W-:Y:S02]  /*f810*/  IMAD.WIDE R4, R2.reuse, 0x2, R14 ;  /* 0x0000000202047825 */ /* 0x044fe400078e020e */
[----:B------:R-:W2:Y:S04]  /*f820*/  LDL.64 R14, [R1+0xee0] ;  /* 0x000ee000010e7983 */ /* 0x000ea80000100a00 */
[----:B------:R0:W-:Y:S04]  /*f830*/  STL [R1+0x90], R26 ;  /* 0x0000901a01007387 */ /* 0x0001e80000100800 */
[----:B0-----:R0:W5:Y:S02]  /*f840*/  LDG.E.U16 R26, desc[UR10][R4.64] ;  /* 0x0000000a041a7981 */ /* 0x001164000c1e1500 */
[----:B0-----:R-:W-:-:S02]  /*f850*/  IMAD.WIDE R4, R2, 0x2, R24 ;  /* 0x0000000202047825 */ /* 0x001fc400078e0218 */
[----:B------:R-:W5:Y:S04]  /*f860*/  LDL.64 R24, [R1+0xed8] ;  /* 0x000ed80001187983 */ /* 0x000f680000100a00 */
[----:B------:R3:W5:Y:S02]  /*f870*/  LDG.E.U16 R10, desc[UR10][R4.64] ;  /* 0x0000000a040a7981 */ /* 0x000764000c1e1500 */
[C---:B---3--:R-:W-:Y:S02]  /*f880*/  IMAD.WIDE R4, R2.reuse, 0x2, R22 ;  /* 0x0000000202047825 */ /* 0x048fe400078e0216 */
[----:B------:R-:W3:Y:S04]  /*f890*/  LDL.64 R22, [R1+0xed0] ;  /* 0x000ed00001167983 */ /* 0x000ee80000100a00 */
[----:B------:R4:W3:Y:S02]  /*f8a0*/  LDG.E.U16 R9, desc[UR10][R4.64] ;  /* 0x0000000a04097981 */ /* 0x0008e4000c1e1500 */
[----:B----4-:R-:W-:-:S02]  /*f8b0*/  IMAD.WIDE R4, R2, 0x2, R20 ;  /* 0x0000000202047825 */ /* 0x010fc400078e0214 */
[----:B------:R-:W4:Y:S04]  /*f8c0*/  LDL.64 R20, [R1+0xe70] ;  /* 0x000e700001147983 */ /* 0x000f280000100a00 */
[----:B------:R0:W4:Y:S04]  /*f8d0*/  LDG.E.U16 R8, desc[UR10][R4.64] ;  /* 0x0000000a04087981 */ /* 0x000128000c1e1500 */
[----:B------:R1:W-:Y:S01]  /*f8e0*/  STL [R1+0x8c], R29 ;  /* 0x00008c1d01007387 */ /* 0x0003e20000100800 */
[----:B0-----:R-:W-:-:S03]  /*f8f0*/  IMAD.WIDE R4, R2, 0x2, R18 ;  /* 0x0000000202047825 */ /* 0x001fc600078e0212 */
[----:B------:R-:W4:Y:S04]  /*f900*/  LDL.64 R18, [R1+0xe68] ;  /* 0x000e680001127983 */ /* 0x000f280000100a00 */
[----:B------:R0:W4:Y:S02]  /*f910*/  LDG.E.U16 R7, desc[UR10][R4.64] ;  /* 0x0000000a04077981 */ /* 0x000124000c1e1500 */
[C---:B0-----:R-:W-:Y:S02]  /*f920*/  IMAD.WIDE R4, R2.reuse, 0x2, R16 ;  /* 0x0000000202047825 */ /* 0x041fe400078e0210 */
[----:B------:R-:W4:Y:S04]  /*f930*/  LDL.64 R16, [R1+0xdf0] ;  /* 0x000df00001107983 */ /* 0x000f280000100a00 */
[----:B------:R2:W4:Y:S04]  /*f940*/  LDG.E.U16 R13, desc[UR10][R4.64] ;  /* 0x0000000a040d7981 */ /* 0x000528000c1e1500 */
[----:B------:R0:W-:Y:S01]  /*f950*/  STL [R1+0x88], R28 ;  /* 0x0000881c01007387 */ /* 0x0001e20000100800 */
[----:B--2---:R-:W-:-:S03]  /*f960*/  IMAD.WIDE R4, R2, 0x2, R14 ;  /* 0x0000000202047825 */ /* 0x004fc600078e020e */
[----:B------:R-:W2:Y:S04]  /*f970*/  LDL.64 R14, [R1+0xde8] ;  /* 0x000de800010e7983 */ /* 0x000ea80000100a00 */
[----:B------:R5:W2:Y:S04]  /*f980*/  LDG.E.U16 R0, desc[UR10][R4.64] ;  /* 0x0000000a04007981 */ /* 0x000aa8000c1e1500 */
[----:B------:R-:W-:Y:S01]  /*f990*/  STL [R1+0x78], R27 ;  /* 0x0000781b01007387 */ /* 0x000fe20000100800 */
[----:B-----5:R-:W-:-:S03]  /*f9a0*/  IMAD.WIDE R4, R2, 0x2, R24 ;  /* 0x0000000202047825 */ /* 0x020fc600078e0218 */
[----:B------:R-:W5:Y:S04]  /*f9b0*/  LDL.64 R24, [R1+0xec8] ;  /* 0x000ec80001187983 */ /* 0x000f680000100a00 */
[----:B-1----:R3:W5:Y:S04]  /*f9c0*/  LDG.E.U16 R29, desc[UR10][R4.64] ;  /* 0x0000000a041d7981 */ /* 0x002768000c1e1500 */
[----:B------:R1:W-:Y:S01]  /*f9d0*/  STL [R1+0x7c], R3 ;  /* 0x00007c0301007387 */ /* 0x0003e20000100800 */
[----:B---3--:R-:W-:-:S03]  /*f9e0*/  IMAD.WIDE R4, R2, 0x2, R22 ;  /* 0x0000000202047825 */ /* 0x008fc600078e0216 */
[----:B------:R-:W3:Y:S04]  /*f9f0*/  LDL.64 R22, [R1+0xe60] ;  /* 0x000e600001167983 */ /* 0x000ee80000100a00 */
[----:B0-----:R4:W3:Y:S02]  /*fa00*/  LDG.E.U16 R28, desc[UR10][R4.64] ;  /* 0x0000000a041c7981 */ /* 0x0018e4000c1e1500 */
[C---:B----4-:R-:W-:Y:S02]  /*fa10*/  IMAD.WIDE R4, R2.reuse, 0x2, R20 ;  /* 0x0000000202047825 */ /* 0x050fe400078e0214 */
[----:B------:R-:W4:Y:S04]  /*fa20*/  LDL.64 R20, [R1+0xe58] ;  /* 0x000e580001147983 */ /* 0x000f280000100a00 */
[----:B------:R0:W4:Y:S02]  /*fa30*/  LDG.E.U16 R6, desc[UR10][R4.64] ;  /* 0x0000000a04067981 */ /* 0x000124000c1e1500 */
[----:B0-----:R-:W-:-:S02]  /*fa40*/  IMAD.WIDE R4, R2, 0x2, R18 ;  /* 0x0000000202047825 */ /* 0x001fc400078e0212 */
[----:B------:R-:W4:Y:S04]  /*fa50*/  LDL.64 R18, [R1+0xde0] ;  /* 0x000de00001127983 */ /* 0x000f280000100a00 */
[----:B-1----:R0:W4:Y:S04]  /*fa60*/  LDG.E.U16 R3, desc[UR10][R4.64] ;  /* 0x0000000a04037981 */ /* 0x002128000c1e1500 */
[----:B------:R1:W-:Y:S01]  /*fa70*/  STL [R1+0x80], R26 ;  /* 0x0000801a01007387 */ /* 0x0003e20000100800 */
[----:B0-----:R-:W-:-:S03]  /*fa80*/  IMAD.WIDE R4, R2, 0x2, R16 ;  /* 0x0000000202047825 */ /* 0x001fc600078e0210 */
[----:B------:R-:W4:Y:S04]  /*fa90*/  LDL.64 R16, [R1+0xdd8] ;  /* 0x000dd80001107983 */ /* 0x000f280000100a00 */
[----:B------:R2:W4:Y:S02]  /*faa0*/  LDG.E.U16 R27, desc[UR10][R4.64] ;  /* 0x0000000a041b7981 */ /* 0x000524000c1e1500 */
[C---:B--2---:R-:W-:Y:S02]  /*fab0*/  IMAD.WIDE R4, R2.reuse, 0x2, R14 ;  /* 0x0000000202047825 */ /* 0x044fe400078e020e */
[----:B------:R-:W2:Y:S04]  /*fac0*/  LDL.64 R14, [R1+0xec0] ;  /* 0x000ec000010e7983 */ /* 0x000ea80000100a00 */
[----:B-1----:R5:W2:Y:S02]  /*fad0*/  LDG.E.U16 R26, desc[UR10][R4.64] ;  /* 0x0000000a041a7981 */ /* 0x002aa4000c1e1500 */
[----:B-----5:R-:W-:-:S02]  /*fae0*/  IMAD.WIDE R4, R2, 0x2, R24 ;  /* 0x0000000202047825 */ /* 0x020fc400078e0218 */
[----:B------:R-:W5:Y:S04]  /*faf0*/  LDL.64 R24, [R1+0xeb8] ;  /* 0x000eb80001187983 */ /* 0x000f680000100a00 */
[----:B------:R0:W-:Y:S04]  /*fb00*/  STL [R1+0x70], R13 ;  /* 0x0000700d01007387 */ /* 0x0001e80000100800 */
[----:B0-----:R3:W5:Y:S02]  /*fb10*/  LDG.E.U16 R13, desc[UR10][R4.64] ;  /* 0x0000000a040d7981 */ /* 0x001764000c1e1500 */
[----:B---3--:R-:W-:-:S02]  /*fb20*/  IMAD.WIDE R4, R2, 0x2, R22 ;  /* 0x0000000202047825 */ /* 0x008fc400078e0216 */
[----:B------:R-:W3:Y:S04]  /*fb30*/  LDL.64 R22, [R1+0xe50] ;  /* 0x000e500001167983 */ /* 0x000ee80000100a00 */
[----:B------:R0:W-:Y:S04]  /*fb40*/  STL [R1+0x6c], R0 ;  /* 0x00006c0001007387 */ /* 0x0001e80000100800 */
[----:B0-----:R4:W3:Y:S02]  /*fb50*/  LDG.E.U16 R0, desc[UR10][R4.64] ;  /* 0x0000000a04007981 */ /* 0x0018e4000c1e1500 */
[----:B----4-:R-:W-:-:S02]  /*fb60*/  IMAD.WIDE R4, R2, 0x2, R20 ;  /* 0x0000000202047825 */ /* 0x010fc400078e0214 */
[----:B------:R-:W4:Y:S04]  /*fb70*/  LDL.64 R20, [R1+0xe48] ;  /* 0x000e480001147983 */ /* 0x000f280000100a00 */
[----:B------:R0:W-:Y:S04]  /*fb80*/  STL [R1+0x68], R29 ;  /* 0x0000681d01007387 */ /* 0x0001e80000100800 */
[----:B0-----:R0:W4:Y:S02]  /*fb90*/  LDG.E.U16 R29, desc[UR10][R4.64] ;  /* 0x0000000a041d7981 */ /* 0x001124000c1e1500 */
[----:B0-----:R-:W-:-:S02]  /*fba0*/  IMAD.WIDE R4, R2, 0x2, R18 ;  /* 0x0000000202047825 */ /* 0x001fc400078e0212 */
[----:B------:R-:W4:Y:S04]  /*fbb0*/  LDL.64 R18, [R1+0xdd0] ;  /* 0x000dd00001127983 */ /* 0x000f280000100a00 */
[----:B------:R0:W-:Y:S04]  /*fbc0*/  STL [R1+0x64], R28 ;  /* 0x0000641c01007387 */ /* 0x0001e80000100800 */
[----:B0-----:R0:W4:Y:S02]  /*fbd0*/  LDG.E.U16 R28, desc[UR10][R4.64] ;  /* 0x0000000a041c7981 */ /* 0x001124000c1e1500 */
[----:B0-----:R-:W-:-:S02]  /*fbe0*/  IMAD.WIDE R4, R2, 0x2, R16 ;  /* 0x0000000202047825 */ /* 0x001fc400078e0210 */
[----:B------:R-:W4:Y:S04]  /*fbf0*/  LDL.64 R16, [R1+0xdc8] ;  /* 0x000dc80001107983 */ /* 0x000f280000100a00 */
[----:B------:R0:W-:Y:S04]  /*fc00*/  STL [R1+0x60], R6 ;  /* 0x0000600601007387 */ /* 0x0001e80000100800 */
[----:B0-----:R2:W4:Y:S02]  /*fc10*/  LDG.E.U16 R6, desc[UR10][R4.64] ;  /* 0x0000000a04067981 */ /* 0x001524000c1e1500 */
[----:B--2---:R-:W-:-:S02]  /*fc20*/  IMAD.WIDE R4, R2, 0x2, R14 ;  /* 0x0000000202047825 */ /* 0x004fc400078e020e */
[----:B------:R-:W2:Y:S04]  /*fc30*/  LDL.64 R14, [R1+0xeb0] ;  /* 0x000eb000010e7983 */ /* 0x000ea80000100a00 */
[----:B------:R0:W-:Y:S04]  /*fc40*/  STL [R1+0x5c], R3 ;  /* 0x00005c0301007387 */ /* 0x0001e80000100800 */
[----:B0-----:R5:W2:Y:S02]  /*fc50*/  LDG.E.U16 R3, desc[UR10][R4.64] ;  /* 0x0000000a04037981 */ /* 0x001aa4000c1e1500 */
        /* <DEDUP_REMOVED lines=23> */
[----:B------:R1:W-:Y:S04]  /*fdd0*/  STL [R1+0x40], R6 ;  /* 0x0000400601007387 */ /* 0x0003e80000100800 */
[----:B0-----:R5:W2:Y:S02]  /*fde0*/  LDG.E.U16 R28, desc[UR10][R4.64] ;  /* 0x0000000a041c7981 */ /* 0x001aa4000c1e1500 */
[----:B-----5:R-:W-:-:S02]  /*fdf0*/  IMAD.WIDE R4, R2, 0x2, R24 ;  /* 0x0000000202047825 */ /* 0x020fc400078e0218 */
[----:B------:R-:W5:Y:S04]  /*fe00*/  LDL.64 R24, [R1+0xe30] ;  /* 0x000e300001187983 */ /* 0x000f680000100a00 */
[----:B-1----:R3:W5:Y:S02]  /*fe10*/  LDG.E.U16 R6, desc[UR10][R4.64] ;  /* 0x0000000a04067981 */ /* 0x002764000c1e1500 */
[C---:B---3--:R-:W-:Y:S02]  /*fe20*/  IMAD.WIDE R4, R2.reuse, 0x2, R22 ;  /* 0x0000000202047825 */ /* 0x048fe400078e0216 */
        /* <DEDUP_REMOVED lines=18> */
[----:B0-----:R5:W3:Y:S02]  /*ff50*/  LDG.E.U16 R0, desc[UR10][R4.64] ;  /* 0x0000000a04007981 */ /* 0x001ae4000c1e1500 */
[----:B-----5:R-:W-:-:S02]  /*ff60*/  IMAD.WIDE R4, R2, 0x2, R24 ;  /* 0x0000000202047825 */ /* 0x020fc400078e0218 */
[----:B---3--:R-:W-:Y:S04]  /*ff70*/  STL [R1+0x2a30], R0 ;  /* 0x002a300001007387 */ /* 0x008fe80000100800 */
[----:B------:R0:W-:Y:S04]  /*ff80*/  STL [R1+0x28], R29 ;  /* 0x0000281d01007387 */ /* 0x0001e80000100800 */
[----:B0-----:R0:W3:Y:S02]  /*ff90*/  LDG.E.U16 R29, desc[UR10][R4.64] ;  /* 0x0000000a041d7981 */ /* 0x0010e4000c1e1500 */
[----:B0-----:R-:W-:-:S02]  /*ffa0*/  IMAD.WIDE R4, R2, 0x2, R22 ;  /* 0x0000000202047825 */ /* 0x001fc400078e0216 */
[----:B------:R-:W5:Y:S04]  /*ffb0*/  LDL.64 R22, [R1+0xe18] ;  /* 0x000e180001167983 */ /* 0x000f680000100a00 */
[----:B------:R0:W-:Y:S04]  /*ffc0*/  STL [R1+0x24], R28 ;  /* 0x0000241c01007387 */ /* 0x0001e80000100800 */
[----:B------:R-:W3:Y:S04]  /*ffd0*/  LDL.64 R24, [R1+0xda0] ;  /* 0x000da00001187983 */ /* 0x000ee80000100a00 */
[----:B0-----:R4:W3:Y:S02]  /*ffe0*/  LDG.E.U16 R28, desc[UR10][R4.64] ;  /* 0x0000000a041c7981 */ /* 0x0018e4000c1e1500 */
[----:B----4-:R-:W-:-:S05]  /*fff0*/  IMAD.WIDE R4, R2, 0x2, R20 ;  /* 0x0000000202047825 */ /* 0x010fca00078e0214 */
[----:B------:R0:W4:Y:S04]  /*10000*/  LDG.E.U16 R0, desc[UR10][R4.64] ;  /* 0x0000000a04007981 */ /* 0x000128000c1e1500 */
[----:B------:R1:W-:Y:S01]  /*10010*/  STL [R1+0x20], R6 ;  /* 0x0000200601007387 */ /* 0x0003e20000100800 */
[----:B0-----:R-:W-:-:S05]  /*10020*/  IMAD.WIDE R4, R2, 0x2, R18 ;  /* 0x0000000202047825 */ /* 0x001fca00078e0212 */
[----:B-1----:R0:W5:Y:S02]  /*10030*/  LDG.E.U16 R6, desc[UR10][R4.64] ;  /* 0x0000000a04067981 */ /* 0x002164000c1e1500 */
[----:B0-----:R-:W-:-:S06]  /*10040*/  IMAD.WIDE R4, R2, 0x2, R16 ;  /* 0x0000000202047825 */ /* 0x001fcc00078e0210 */
[----:B------:R-:W3:Y:S01]  /*10050*/  LDG.E.U16 R5, desc[UR10][R4.64] ;  /* 0x0000000a04057981 */ /* 0x000ee2000c1e1500 */
[----:B--2---:R-:W-:-:S03]  /*10060*/  IMAD.WIDE R14, R2, 0x2, R14 ;  /* 0x00000002020e7825 */ /* 0x004fc600078e020e */
[----:B-----5:R-:W-:Y:S04]  /*10070*/  STL [R1+0x2a50], R6 ;  /* 0x002a500601007387 */ /* 0x020fe80000100800 */
[----:B------:R-:W2:Y:S04]  /*10080*/  LDL.64 R16, [R1+0xd98] ;  /* 0x000d980001107983 */ /* 0x000ea80000100a00 */
[----:B---3--:R-:W-:Y:S04]  /*10090*/  STL [R1+0x2a34], R5 ;  /* 0x002a340501007387 */ /* 0x008fe80000100800 */
[----:B------:R-:W3:Y:S04]  /*100a0*/  LDL.64 R18, [R1+0xe90] ;  /* 0x000e900001127983 */ /* 0x000ee80000100a00 */
[----:B------:R0:W-:Y:S04]  /*100b0*/  STL [R1+0x1c], R3 ;  /* 0x00001c0301007387 */ /* 0x0001e80000100800 */
[----:B------:R-:W5:Y:S04]  /*100c0*/  LDL.64 R20, [R1+0xe88] ;  /* 0x000e880001147983 */ /* 0x000f680000100a00 */
[----:B0-----:R0:W4:Y:S02]  /*100d0*/  LDG.E.U16 R3, desc[UR10][R14.64] ;  /* 0x0000000a0e037981 */ /* 0x001124000c1e1500 */
[----:B0-----:R-:W-:-:S05]  /*100e0*/  IMAD.WIDE R14, R2, 0x2, R22 ;  /* 0x00000002020e7825 */ /* 0x001fca00078e0216 */
[----:B------:R0:W2:Y:S02]  /*100f0*/  LDG.E.U16 R4, desc[UR10][R14.64] ;  /* 0x0000000a0e047981 */ /* 0x0000a4000c1e1500 */
[C---:B0-----:R-:W-:Y:S02]  /*10100*/  IMAD.WIDE R14, R2.reuse, 0x2, R24 ;  /* 0x00000002020e7825 */ /* 0x041fe400078e0218 */
[----:B----4-:R-:W-:Y:S04]  /*10110*/  STL [R1+0x2a38], R3 ;  /* 0x002a380301007387 */ /* 0x010fe80000100800 */
[----:B------:R-:W-:Y:S04]  /*10120*/  STL [R1+0x18], R27 ;  /* 0x0000181b01007387 */ /* 0x000fe80000100800 */
[----:B------:R-:W4:Y:S04]  /*10130*/  LDL.64 R22, [R1+0xe10] ;  /* 0x000e100001167983 */ /* 0x000f280000100a00 */
[----:B------:R0:W-:Y:S04]  /*10140*/  STL [R1+0x14], R26 ;  /* 0x0000141a01007387 */ /* 0x0001e80000100800 */
[----:B--2---:R-:W-:Y:S04]  /*10150*/  STL [R1+0x2a3c], R4 ;  /* 0x002a3c0401007387 */ /* 0x004fe80000100800 */
[----:B------:R-:W2:Y:S04]  /*10160*/  LDL.64 R24, [R1+0xe08] ;  /* 0x000e080001187983 */ /* 0x000ea80000100a00 */
[----:B------:R1:W-:Y:S04]  /*10170*/  STL [R1+0x10], R13 ;  /* 0x0000100d01007387 */ /* 0x0003e80000100800 */
[----:B0-----:R-:W2:Y:S04]  /*10180*/  LDL.64 R26, [R1+0xd90] ;  /* 0x000d9000011a7983 */ /* 0x001ea80000100a00 */
[----:B-1----:R0:W2:Y:S02]  /*10190*/  LDG.E.U16 R13, desc[UR10][R14.64] ;  /* 0x0000000a0e0d7981 */ /* 0x0020a4000c1e1500 */
[----:B0-----:R-:W-:-:S05]  /*101a0*/  IMAD.WIDE R14, R2, 0x2, R16 ;  /* 0x00000002020e7825 */ /* 0x001fca00078e0210 */
[----:B------:R3:W2:Y:S02]  /*101b0*/  LDG.E.U16 R17, desc[UR10][R14.64] ;  /* 0x0000000a0e117981 */ /* 0x0006a4000c1e1500 */
[----:B---3--:R-:W-:-:S05]  /*101c0*/  IMAD.WIDE R14, R2, 0x2, R18 ;  /* 0x00000002020e7825 */ /* 0x008fca00078e0212 */
[----:B------:R5:W3:Y:S02]  /*101d0*/  LDG.E.U16 R19, desc[UR10][R14.64] ;  /* 0x0000000a0e137981 */ /* 0x000ae4000c1e1500 */
[----:B-----5:R-:W-:-:S05]  /*101e0*/  IMAD.WIDE R14, R2, 0x2, R20 ;  /* 0x00000002020e7825 */ /* 0x020fca00078e0214 */
[----:B------:R4:W5:Y:S02]  /*101f0*/  LDG.E.U16 R21, desc[UR10][R14.64] ;  /* 0x0000000a0e157981 */ /* 0x000964000c1e1500 */
[----:B----4-:R-:W-:-:S05]  /*10200*/  IMAD.WIDE R14, R2, 0x2, R22 ;  /* 0x00000002020e7825 */ /* 0x010fca00078e0216 */
[----:B------:R2:W4:Y:S02]  /*10210*/  LDG.E.U16 R23, desc[UR10][R14.64] ;  /* 0x0000000a0e177981 */ /* 0x000524000c1e1500 */
[----:B--2---:R-:W-:-:S05]  /*10220*/  IMAD.WIDE R14, R2, 0x2, R24 ;  /* 0x00000002020e7825 */ /* 0x004fca00078e0218 */
[----:B------:R0:W2:Y:S04]  /*10230*/  LDG.E.U16 R24, desc[UR10][R14.64] ;  /* 0x0000000a0e187981 */ /* 0x0000a8000c1e1500 */
[----:B------:R-:W-:Y:S04]  /*10240*/  STL [R1+0x2a40], R13 ;  /* 0x002a400d01007387 */ /* 0x000fe80000100800 */
[----:B------:R-:W2:Y:S01]  /*10250*/  LDL.64 R4, [R1+0xd88] ;  /* 0x000d880001047983 */ /* 0x000ea20000100a00 */
[----:B0-----:R-:W-:-:S05]  /*10260*/  IMAD.WIDE R14, R2, 0x2, R26 ;  /* 0x00000002020e7825 */ /* 0x001fca00078e021a */
[----:B------:R2:W2:Y:S04]  /*10270*/  LDG.E.U16 R25, desc[UR10][R14.64] ;  /* 0x0000000a0e197981 */ /* 0x0004a8000c1e1500 */
[----:B------:R0:W-:Y:S04]  /*10280*/  STL [R1+0x8], R29 ;  /* 0x0000081d01007387 */ /* 0x0001e80000100800 */
[----:B------:R-:W-:Y:S04]  /*10290*/  STL [R1+0x2a44], R17 ;  /* 0x002a441101007387 */ /* 0x000fe80000100800 */
[----:B------:R-:W-:Y:S04]  /*102a0*/  STL [R1+0x4], R28 ;  /* 0x0000041c01007387 */ /* 0x000fe80000100800 */
[----:B---3--:R-:W-:Y:S04]  /*102b0*/  STL [R1+0x2a1c], R19 ;  /* 0x002a1c1301007387 */ /* 0x008fe80000100800 */
[----:B------:R1:W-:Y:S04]  /*102c0*/  STL [R1], R0 ;  /* 0x0000000001007387 */ /* 0x0003e80000100800 */
[----:B-----5:R-:W-:Y:S04]  /*102d0*/  STL [R1+0x2a20], R21 ;  /* 0x002a201501007387 */ /* 0x020fe80000100800 */
[----:B----4-:R-:W-:Y:S01]  /*102e0*/  STL [R1+0x2a24], R23 ;  /* 0x002a241701007387 */ /* 0x010fe20000100800 */
[----:B--2---:R-:W-:-:S03]  /*102f0*/  IMAD.WIDE R14, R2, 0x2, R4 ;  /* 0x00000002020e7825 */ /* 0x004fc600078e0204 */
[----:B------:R-:W-:Y:S04]  /*10300*/  STL [R1+0x2a28], R24 ;  /* 0x002a281801007387 */ /* 0x000fe80000100800 */
[----:B------:R2:W3:Y:S04]  /*10310*/  LDG.E.U16 R14, desc[UR10][R14.64] ;  /* 0x0000000a0e0e7981 */ /* 0x0004e8000c1e1500 */
[----:B------:R4:W-:Y:S04]  /*10320*/  STL [R1+0x2a2c], R25 ;  /* 0x002a2c1901007387 */ /* 0x0009e80000100800 */
[----:B------:R-:W5:Y:S04]  /*10330*/  LDL.LU R16, [R1+0x350] ;  /* 0x0003500001107983 */ /* 0x000f680000300800 */
[----:B------:R-:W5:Y:S04]  /*10340*/  LDL.LU R18, [R1+0x4b0] ;  /* 0x0004b00001127983 */ /* 0x000f680000300800 */
[----:B------:R-:W5:Y:S04]  /*10350*/  LDL.LU R20, [R1+0x484] ;  /* 0x0004840001147983 */ /* 0x000f680000300800 */
[----:B------:R-:W5:Y:S04]  /*10360*/  LDL.LU R22, [R1+0x480] ;  /* 0x0004800001167983 */ /* 0x000f680000300800 */
[----:B0-----:R-:W5:Y:S01]  /*10370*/  LDL.LU R29, [R1+0x340] ;  /* 0x00034000011d7983 */ /* 0x001f620000300800 */
[----:B-1----:R-:W0:Y:S03]  /*10380*/  S2R R0, SR_TID.X ;  /* 0x0000000000007919 */ /* 0x002e260000002100 */
[----:B----4-:R-:W4:Y:S04]  /*10390*/  LDL.LU R25, [R1+0x200] ;  /* 0x0002000001197983 */ /* 0x010f280000300800 */
[----:B------:R-:W4:Y:S04]  /*103a0*/  LDL.LU R24, [R1+0x1e8] ;  /* 0x0001e80001187983 */ /* 0x000f280000300800 */
[----:B------:R-:W4:Y:S04]  /*103b0*/  LDL.LU R23, [R1+0x1a8] ;  /* 0x0001a80001177983 */ /* 0x000f280000300800 */
[----:B------:R-:W4:Y:S04]  /*103c0*/  LDL.LU R19, [R1+0x1a4] ;  /* 0x0001a40001137983 */ /* 0x000f280000300800 */
[----:B------:R-:W4:Y:S04]  /*103d0*/  LDL.LU R17, [R1+0x16c] ;  /* 0x00016c0001117983 */ /* 0x000f280000300800 */
[----:B------:R-:W4:Y:S04]  /*103e0*/  LDL.LU R13, [R1+0x168] ;  /* 0x00016800010d7983 */ /* 0x000f280000300800 */
[----:B------:R-:W4:Y:S01]  /*103f0*/  LDL.LU R4, [R1+0x134] ;  /* 0x0001340001047983 */ /* 0x000f220000300800 */
[----:B0-----:R-:W-:-:S03]  /*10400*/  SHF.L.U32 R26, R0, 0x3, RZ ;  /* 0x00000003001a7819 */ /* 0x001fc600000006ff */
[----:B------:R-:W4:Y:S01]  /*10410*/  LDL.LU R3, [R1+0x130] ;  /* 0x0001300001037983 */ /* 0x000f220000300800 */
[C---:B------:R-:W-:Y:S02]  /*10420*/  LOP3.LUT R27, R0.reuse, 0x7, RZ, 0xc0, !PT ;  /* 0x00000007001b7812 */ /* 0x040fe400078ec0ff */
[----:B--2---:R-:W-:Y:S01]  /*10430*/  LOP3.LUT R15, R0, 0x60, RZ, 0xc0, !PT ;  /* 0x00000060000f7812 */ /* 0x004fe200078ec0ff */
[----:B------:R-:W2:Y:S01]  /*10440*/  LDL.LU R5, [R1+0xf8] ;  /* 0x0000f80001057983 */ /* 0x000ea20000300800 */
[----:B------:R-:W-:Y:S02]  /*10450*/  LOP3.LUT R26, R26, 0x30, RZ, 0xc0, !PT ;  /* 0x000000301a1a7812 */ /* 0x000fe400078ec0ff */
[----:B------:R-:W-:Y:S01]  /*10460*/  SHF.L.U32 R28, R0, 0x1, RZ ;  /* 0x00000001001c7819 */ /* 0x000fe200000006ff */
[C---:B------:R-:W-:Y:S01]  /*10470*/  IMAD R15, R27.reuse, 0x4, R15 ;  /* 0x000000041b0f7824 */ /* 0x040fe200078e020f */
[C---:B------:R-:W-:Y:S01]  /*10480*/  LEA R26, R27.reuse, R26, 0x6 ;  /* 0x0000001a1b1a7211 */ /* 0x040fe200078e30ff */
[----:B------:R-:W2:Y:S01]  /*10490*/  LDL.LU R6, [R1+0xf4] ;  /* 0x0000f40001067983 */ /* 0x000ea20000300800 */
[----:B------:R-:W-:-:S04]  /*104a0*/  SHF.L.U32 R27, R27, 0x4, RZ ;  /* 0x000000041b1b7819 */ /* 0x000fc800000006ff */
[--C-:B------:R-:W-:Y:S01]  /*104b0*/  LOP3.LUT R27, R27, 0x30, R28.reuse, 0x78, !PT ;  /* 0x000000301b1b7812 */ /* 0x100fe200078e781c */
[----:B------:R0:W-:Y:S01]  /*104c0*/  STL [R1+0x1630], R2 ;  /* 0x0016300201007387 */ /* 0x0001e20000100800 */
[----:B------:R-:W-:Y:S02]  /*104d0*/  LOP3.LUT R21, R0, 0x7f, RZ, 0xc0, !PT ;  /* 0x0000007f00157812 */ /* 0x000fe400078ec0ff */
[----:B------:R-:W-:Y:S01]  /*104e0*/  LOP3.LUT R26, R26, 0x10, R28, 0x78, !PT ;  /* 0x000000101a1a7812 */ /* 0x000fe200078e781c */
[----:B------:R-:W-:Y:S01]  /*104f0*/  IMAD.U32 R28, R15, 0x80, R27 ;  /* 0x000000800f1c7824 */ /* 0x000fe200078e001b */
[----:B------:R-:W-:Y:S01]  /*10500*/  SHF.L.U32 R15, R21, 0x1, RZ ;  /* 0x00000001150f7819 */ /* 0x000fe200000006ff */
[----:B------:R-:W-:Y:S06]  /*10510*/  BAR.SYNC.DEFER_BLOCKING 0x0 ;  /* 0x0000000000007b1d */ /* 0x000fec0000010000 */
[----:B0-----:R-:W2:Y:S04]  /*10520*/  LDL.LU R2, [R1+0x23c] ;  /* 0x00023c0001027983 */ /* 0x001ea80000300800 */
[----:B---3--:R0:W-:Y:S04]  /*10530*/  STL [R1+0x2a48], R14 ;  /* 0x002a480e01007387 */ /* 0x0081e80000100800 */
[----:B0-----:R-:W3:Y:S04]  /*10540*/  LDL.LU R14, [R1+0x240] ;  /* 0x00024000010e7983 */ /* 0x001ee80000300800 */
[----:B------:R-:W3:Y:S04]  /*10550*/  LDL.LU R0, [R1+0x74] ;  /* 0x0000740001007983 */ /* 0x000ee80000300800 */
[----:B------:R-:W3:Y:S04]  /*10560*/  LDL.LU R27, [R1+0x278] ;  /* 0x00027800011b7983 */ /* 0x000ee80000300800 */
[----:B------:R0:W-:Y:S04]  /*10570*/  STL [R1+0x2a4c], R28 ;  /* 0x002a4c1c01007387 */ /* 0x0001e80000100800 */
[----:B-----5:R-:W-:Y:S04]  /*10580*/  STS.U16 [R15+UR6], R16 ;  /* 0x000000100f007988 */ /* 0x020fe80008000406 */
[----:B0-----:R-:W5:Y:S04]  /*10590*/  LDL.LU R28, [R1+0x27c] ;  /* 0x00027c00011c7983 */ /* 0x001f680000300800 */
[----:B------:R0:W-:Y:S04]  /*105a0*/  STL [R1+0x2a54], R21 ;  /* 0x002a541501007387 */ /* 0x0001e80000100800 */
[----:B------:R1:W-:Y:S04]  /*105b0*/  STS.U16 [R15+UR6+0x100], R18 ;  /* 0x000100120f007988 */ /* 0x0003e80008000406 */
[----:B------:R1:W-:Y:S04]  /*105c0*/  STS.U16 [R15+UR6+0x1000], R20 ;  /* 0x001000140f007988 */ /* 0x0003e80008000406 */
[----:B0-----:R-:W5:Y:S04]  /*105d0*/  LDL.LU R21, [R1+0x33c] ;  /* 0x00033c0001157983 */ /* 0x001f680000300800 */
[----:B------:R-:W5:Y:S04]  /*105e0*/  LDL.LU R16, [R1+0x2a84] ;  /* 0x002a840001107983 */ /* 0x000f680000300800 */
[----:B-1----:R-:W5:Y:S04]  /*105f0*/  LDL.LU R18, [R1+0x2a80] ;  /* 0x002a800001127983 */ /* 0x002f680000300800 */
[----:B------:R-:W5:Y:S04]  /*10600*/  LDL.LU R20, [R1+0x2a7c] ;  /* 0x002a7c0001147983 */ /* 0x000f680000300800 */
[----:B------:R0:W-:Y:S04]  /*10610*/  STS.U16 [R15+UR6+0x1100], R22 ;  /* 0x001100160f007988 */ /* 0x0001e80008000406 */
[----:B------:R1:W-:Y:S04]  /*10620*/  STS.U16 [R15+UR6+0x2000], R29 ;  /* 0x0020001d0f007988 */ /* 0x0003e80008000406 */
[----:B0-----:R-:W5:Y:S04]  /*10630*/  LDL.LU R22, [R1+0x2a78] ;  /* 0x002a780001167983 */ /* 0x001f680000300800 */
[----:B-1----:R-:W5:Y:S04]  /*10640*/  LDL.LU R29, [R1+0x2a74] ;  /* 0x002a7400011d7983 */ /* 0x002f680000300800 */
[----:B----4-:R0:W-:Y:S04]  /*10650*/  STS.U16 [R15+UR6+0x6100], R19 ;  /* 0x006100130f007988 */ /* 0x0101e80008000406 */
[----:B------:R1:W-:Y:S04]  /*10660*/  STS.U16 [R15+UR6+0x7000], R17 ;  /* 0x007000110f007988 */ /* 0x0003e80008000406 */
[----:B------:R4:W-:Y:S04]  /*10670*/  STS.U16 [R15+UR6+0x7100], R13 ;  /* 0x0071000d0f007988 */ /* 0x0009e80008000406 */
[----:B0-----:R-:W5:Y:S04]  /*10680*/  LDL.LU R19, [R1+0x7c] ;  /* 0x00007c0001137983 */ /* 0x001f680000300800 */
[----:B-1----:R-:W5:Y:S04]  /*10690*/  LDL.LU R17, [R1+0x78] ;  /* 0x0000780001117983 */ /* 0x002f680000300800 */
[----:B------:R0:W-:Y:S04]  /*106a0*/  STS.U16 [R15+UR6+0x8000], R4 ;  /* 0x008000040f007988 */ /* 0x0001e80008000406 */
[----:B----4-:R-:W4:Y:S04]  /*106b0*/  LDL.LU R13, [R1+0x47c] ;  /* 0x00047c00010d7983 */ /* 0x010f280000300800 */
[----:B--2---:R1:W-:Y:S04]  /*106c0*/  STS.U16 [R15+UR6+0x9100], R6 ;  /* 0x009100060f007988 */ /* 0x0043e80008000406 */
[----:B0-----:R-:W2:Y:S04]  /*106d0*/  LDL.LU R4, [R1+0x478] ;  /* 0x0004780001047983 */ /* 0x001ea80000300800 */
[----:B------:R-:W-:Y:S04]  /*106e0*/  STS.U16 [R15+UR6+0x9000], R5 ;  /* 0x009000050f007988 */ /* 0x000fe80008000406 */
[----:B-1----:R-:W2:Y:S04]  /*106f0*/  LDL.LU R6, [R1+0x334] ;  /* 0x0003340001067983 */ /* 0x002ea80000300800 */
[----:B------:R-:W-:Y:S04]  /*10700*/  STS.U16 [R15+UR6+0x8100], R3 ;  /* 0x008100030f007988 */ /* 0x000fe80008000406 */
[----:B------:R-:W-:Y:S04]  /*10710*/  STS.U16 [R15+UR6+0xd000], R12 ;  /* 0x00d0000c0f007988 */ /* 0x000fe80008000406 */
[----:B------:R-:W-:Y:S04]  /*10720*/  STS.U16 [R15+UR6+0xd100], R11 ;  /* 0x00d1000b0f007988 */ /* 0x000fe80008000406 */
[----:B------:R-:W-:Y:S04]  /*10730*/  STS.U16 [R15+UR6+0xe000], R10 ;  /* 0x00e0000a0f007988 */ /* 0x000fe80008000406 */
[----:B---3--:R0:W-:Y:S04]  /*10740*/  STS.U16 [R15+UR6+0xa000], R0 ;  /* 0x00a000000f007988 */ /* 0x0081e80008000406 */
[----:B0-----:R-:W3:Y:S04]  /*10750*/  LDL.LU R0, [R1+0x2c8] ;  /* 0x0002c80001007983 */ /* 0x001ee80000300800 */
[----:B------:R-:W3:Y:S04]  /*10760*/  LDL.LU R5, [R1+0x228] ;  /* 0x0002280001057983 */ /* 0x000ee80000300800 */
[----:B------:R-:W3:Y:S04]  /*10770*/  LDL.LU R3, [R1+0x224] ;  /* 0x0002240001037983 */ /* 0x000ee80000300800 */
[----:B-----5:R-:W-:Y:S04]  /*10780*/  STS.U16 [R15+UR6+0x3000], R28 ;  /* 0x0030001c0f007988 */ /* 0x020fe80008000406 */
[----:B------:R-:W-:Y:S04]  /*10790*/  STS.U16 [R15+UR6+0xc100], R16 ;  /* 0x00c100100f007988 */ /* 0x000fe80008000406 */
[----:B------:R-:W-:Y:S04]  /*107a0*/  STS.U16 [R15+UR6+0xc000], R18 ;  /* 0x00c000120f007988 */ /* 0x000fe80008000406 */
[----:B------:R0:W-:Y:S04]  /*107b0*/  STS.U16 [R15+UR6+0xb100], R20 ;  /* 0x00b100140f007988 */ /* 0x0001e80008000406 */
[----:B0-----:R-:W5:Y:S04]  /*107c0*/  LDL.LU R20, [R1+0x260] ;  /* 0x0002600001147983 */ /* 0x001f680000300800 */
[----:B------:R-:W5:Y:S04]  /*107d0*/  LDL.LU R18, [R1+0x280] ;  /* 0x0002800001127983 */ /* 0x000f680000300800 */
[----:B------:R-:W5:Y:S04]  /*107e0*/  LDL.LU R16, [R1+0x2c4] ;  /* 0x0002c40001107983 */ /* 0x000f680000300800 */
[----:B------:R-:W5:Y:S04]  /*107f0*/  LDL.LU R12, [R1+0x2cc] ;  /* 0x0002cc00010c7983 */ /* 0x000f680000300800 */
[----:B------:R-:W5:Y:S04]  /*10800*/  LDL.LU R11, [R1+0x2d0] ;  /* 0x0002d000010b7983 */ /* 0x000f680000300800 */
[----:B------:R-:W5:Y:S04]  /*10810*/  LDL.LU R10, [R1+0x338] ;  /* 0x00033800010a7983 */ /* 0x000f680000300800 */
[----:B------:R-:W5:Y:S04]  /*10820*/  LDL.LU R28, [R1+0x1f0] ;  /* 0x0001f000011c7983 */ /* 0x000f680000300800 */
[----:B------:R0:W-:Y:S04]  /*10830*/  STS.U16 [R15+UR6+0xb000], R22 ;  /* 0x00b000160f007988 */ /* 0x0001e80008000406 */
[----:B------:R1:W-:Y:S04]  /*10840*/  STS.U16 [R15+UR6+0xa100], R29 ;  /* 0x00a1001d0f007988 */ /* 0x0003e80008000406 */
[----:B0-----:R-:W5:Y:S04]  /*10850*/  LDL.LU R22, [R1+0x1ec] ;  /* 0x0001ec0001167983 */ /* 0x001f680000300800 */
[----:B-1----:R-:W5:Y:S04]  /*10860*/  LDL.LU R29, [R1+0x1b4] ;  /* 0x0001b400011d7983 */ /* 0x002f680000300800 */
[----:B------:R0:W-:Y:S04]  /*10870*/  STS.U16 [R15+UR6+0xf100], R7 ;  /* 0x00f100070f007988 */ /* 0x0001e80008000406 */
[----:B------:R1:W-:Y:S01]  /*10880*/  STS.U16 [R15+UR6+0x2100], R21 ;  /* 0x002100150f007988 */ /* 0x0003e20008000406 */
[----:B0-----:R-:W-:-:S03]  /*10890*/  LOP3.LUT R7, R15, 0x10, RZ, 0x3c, !PT ;  /* 0x000000100f077812 */ /* 0x001fc600078e3cff */
[----:B------:R0:W-:Y:S04]  /*108a0*/  STS.U16 [R15+UR6+0x3100], R27 ;  /* 0x0031001b0f007988 */ /* 0x0001e80008000406 */
[----:B------:R4:W-:Y:S04]  /*108b0*/  STS.U16 [R15+UR6+0x4000], R14 ;  /* 0x0040000e0f007988 */ /* 0x0009e80008000406 */
[----:B------:R2:W-:Y:S04]  /*108c0*/  STS.U16 [R15+UR6+0x4100], R2 ;  /* 0x004100020f007988 */ /* 0x0005e80008000406 */
[----:B------:R2:W-:Y:S04]  /*108d0*/  STS.U16 [R15+UR6+0x5000], R25 ;  /* 0x005000190f007988 */ /* 0x0005e80008000406 */
[----:B------:R2:W-:Y:S04]  /*108e0*/  STS.U16 [R15+UR6+0x5100], R24 ;  /* 0x005100180f007988 */ /* 0x0005e80008000406 */
[----:B------:R2:W-:Y:S04]  /*108f0*/  STS.U16 [R15+UR6+0x6000], R23 ;  /* 0x006000170f007988 */ /* 0x0005e80008000406 */
[----:B------:R-:W-:Y:S04]  /*10900*/  STS.U16 [R15+UR6+0xe100], R9 ;  /* 0x00e100090f007988 */ /* 0x000fe80008000406 */
[----:B------:R-:W-:Y:S04]  /*10910*/  STS.U16 [R15+UR6+0xf000], R8 ;  /* 0x00f000080f007988 */ /* 0x000fe80008000406 */
[----:B-1----:R-:W5:Y:S04]  /*10920*/  LDL.LU R21, [R1+0x1b0] ;  /* 0x0001b00001157983 */ /* 0x002f680000300800 */
[----:B0-----:R-:W5:Y:S04]  /*10930*/  LDL.LU R27, [R1+0x178] ;  /* 0x00017800011b7983 */ /* 0x001f680000300800 */
[----:B----4-:R-:W4:Y:S04]  /*10940*/  LDL.LU R14, [R1+0x174] ;  /* 0x00017400010e7983 */ /* 0x010f280000300800 */
[----:B--2---:R-:W2:Y:S04]  /*10950*/  LDL.LU R2, [R1+0x138] ;  /* 0x0001380001027983 */ /* 0x004ea80000300800 */
[----:B------:R-:W2:Y:S04]  /*10960*/  LDL.LU R25, [R1+0x118] ;  /* 0x0001180001197983 */ /* 0x000ea80000300800 */
[----:B------:R-:W2:Y:S04]  /*10970*/  LDL.LU R24, [R1+0xc0] ;  /* 0x0000c00001187983 */ /* 0x000ea80000300800 */
[----:B------:R0:W-:Y:S04]  /*10980*/  STS.U16 [R7+UR6+0x200], R19 ;  /* 0x0002001307007988 */ /* 0x0001e80008000406 */
[----:B------:R-:W2:Y:S04]  /*10990*/  LDL.LU R23, [R1+0xb4] ;  /* 0x0000b40001177983 */ /* 0x000ea80000300800 */
[----:B------:R1:W-:Y:S04]  /*109a0*/  STS.U16 [R7+UR6+0x300], R17 ;  /* 0x0003001107007988 */ /* 0x0003e80008000406 */
[----:B0-----:R-:W2:Y:S04]  /*109b0*/  LDL.LU R19, [R1+0xb0] ;  /* 0x0000b00001137983 */ /* 0x001ea80000300800 */
[----:B------:R0:W-:Y:S04]  /*109c0*/  STS.U16 [R7+UR6+0x1200], R13 ;  /* 0x0012000d07007988 */ /* 0x0001e80008000406 */
[----:B-1----:R-:W2:Y:S04]  /*109d0*/  LDL.LU R17, [R1+0xac] ;  /* 0x0000ac0001117983 */ /* 0x002ea80000300800 */
[----:B------:R1:W-:Y:S04]  /*109e0*/  STS.U16 [R7+UR6+0x1300], R4 ;  /* 0x0013000407007988 */ /* 0x0003e80008000406 */
[----:B0-----:R-:W2:Y:S04]  /*109f0*/  LDL.LU R13, [R1+0x80] ;  /* 0x00008000010d7983 */ /* 0x001ea80000300800 */
[----:B------:R0:W-:Y:S04]  /*10a00*/  STS.U16 [R7+UR6+0x2300], R6 ;  /* 0x0023000607007988 */ /* 0x0001e80008000406 */
[----:B-1----:R-:W2:Y:S04]  /*10a10*/  LDL.LU R4, [R1+0x70] ;  /* 0x0000700001047983 */ /* 0x002ea80000300800 */
[----:B0-----:R-:W2:Y:S01]  /*10a20*/  LDL.LU R6, [R1+0x60] ;  /* 0x0000600001067983 */ /* 0x001ea20000300800 */
[----:B------:R-:W-:-:S03]  /*10a30*/  LOP3.LUT R8, R15, 0x20, RZ, 0x3c, !PT ;  /* 0x000000200f087812 */ /* 0x000fc600078e3cff */
[----:B---3--:R0:W-:Y:S04]  /*10a40*/  STS.U16 [R7+UR6+0x4200], R0 ;  /* 0x0042000007007988 */ /* 0x0081e80008000406 */
[----:B------:R1:W-:Y:S04]  /*10a50*/  STS.U16 [R7+UR6+0x6200], R5 ;  /* 0x0062000507007988 */ /* 0x0003e80008000406 */
[----:B------:R3:W-:Y:S04]  /*10a60*/  STS.U16 [R7+UR6+0x6300], R3 ;  /* 0x0063000307007988 */ /* 0x0007e80008000406 */
[----:B0-----:R-:W2:Y:S04]  /*10a70*/  LDL.LU R0, [R1+0x5c] ;  /* 0x00005c0001007983 */ /* 0x001ea80000300800 */
[----:B-1----:R-:W2:Y:S04]  /*10a80*/  LDL.LU R5, [R1+0x58] ;  /* 0x0000580001057983 */ /* 0x002ea80000300800 */
[----:B---3--:R-:W3:Y:S04]  /*10a90*/  LDL.LU R3, [R1+0x54] ;  /* 0x0000540001037983 */ /* 0x008ee80000300800 */
[----:B-----5:R0:W-:Y:S02]  /*10aa0*/  STS.U16 [R7+UR6+0x7200], R28 ;  /* 0x0072001c07007988 */ /* 0x0201e40008000406 */
[----:B0-----:R-:W0:Y:S02]  /*10ab0*/  S2R R28, SR_TID.X ;  /* 0x00000000001c7919 */ /* 0x001e240000002100 */
[----:B------:R0:W-:Y:S02]  /*10ac0*/  STS.U16 [R7+UR6+0x8200], R29 ;  /* 0x0082001d07007988 */ /* 0x0001e40008000406 */
[----:B0-----:R-:W-:-:S04]  /*10ad0*/  LOP3.LUT R29, R28, 0x10, RZ, 0xc0, !PT ;  /* 0x000000101c1d7812 */ /* 0x001fc800078ec0ff */
[----:B------:R-:W-:-:S05]  /*10ae0*/  LEA R29, R29, R26, 0x5 ;  /* 0x0000001a1d1d7211 */ /* 0x000fca00078e28ff */
[----:B------:R-:W-:Y:S04]  /*10af0*/  STL [R1+0x2a58], R29 ;  /* 0x002a581d01007387 */ /* 0x000fe80000100800 */
[----:B------:R0:W-:Y:S04]  /*10b00*/  STL [R1+0x2a70], R15 ;  /* 0x002a700f01007387 */ /* 0x0001e80000100800 */
[----:B0-----:R-:W5:Y:S04]  /*10b10*/  LDL.LU R15, [R1+0x358] ;  /* 0x00035800010f7983 */ /* 0x001f680000300800 */
[----:B------:R-:W5:Y:S04]  /*10b20*/  LDL.LU R29, [R1+0x474] ;  /* 0x00047400011d7983 */ /* 0x000f680000300800 */
[----:B------:R-:W-:Y:S04]  /*10b30*/  STS.U16 [R7+UR6+0x2200], R10 ;  /* 0x0022000a07007988 */ /* 0x000fe80008000406 */
        /* <DEDUP_REMOVED lines=8> */
[----:B----4-:R-:W-:Y:S04]  /*10bc0*/  STS.U16 [R7+UR6+0x9300], R14 ;  /* 0x0093000e07007988 */ /* 0x010fe80008000406 */
[----:B--2---:R-:W-:Y:S04]  /*10bd0*/  STS.U16 [R7+UR6+0xa200], R2 ;  /* 0x00a2000207007988 */ /* 0x004fe80008000406 */
[----:B------:R-:W-:Y:S04]  /*10be0*/  STS.U16 [R7+UR6+0xa300], R25 ;  /* 0x00a3001907007988 */ /* 0x000fe80008000406 */
[----:B------:R-:W-:Y:S04]  /*10bf0*/  STS.U16 [R7+UR6+0xb200], R24 ;  /* 0x00b2001807007988 */ /* 0x000fe80008000406 */
[----:B------:R-:W-:Y:S04]  /*10c00*/  STS.U16 [R7+UR6+0xb300], R23 ;  /* 0x00b3001707007988 */ /* 0x000fe80008000406 */
[----:B------:R0:W-:Y:S04]  /*10c10*/  STS.U16 [R7+UR6+0xe200], R6 ;  /* 0x00e2000607007988 */ /* 0x0001e80008000406 */
[----:B------:R-:W-:Y:S04]  /*10c20*/  STS.U16 [R7+UR6+0xc200], R19 ;  /* 0x00c2001307007988 */ /* 0x000fe80008000406 */
[----:B0-----:R-:W2:Y:S04]  /*10c30*/  LDL.LU R6, [R1+0x470] ;  /* 0x0004700001067983 */ /* 0x001ea80000300800 */
[----:B------:R-:W4:Y:S04]  /*10c40*/  LDL.LU R26, [R1+0x330] ;  /* 0x00033000011a7983 */ /* 0x000f280000300800 */
[----:B------:R-:W4:Y:S04]  /*10c50*/  LDL.LU R9, [R1+0x32c] ;  /* 0x00032c0001097983 */ /* 0x000f280000300800 */
[----:B------:R-:W4:Y:S04]  /*10c60*/  LDL.LU R10, [R1+0x300] ;  /* 0x00030000010a7983 */ /* 0x000f280000300800 */
[----:B------:R-:W-:Y:S04]  /*10c70*/  STS.U16 [R7+UR6+0xc300], R17 ;  /* 0x00c3001107007988 */ /* 0x000fe80008000406 */
[----:B------:R-:W-:Y:S04]  /*10c80*/  STS.U16 [R7+UR6+0xd200], R13 ;  /* 0x00d2000d07007988 */ /* 0x000fe80008000406 */
[----:B------:R-:W-:Y:S04]  /*10c90*/  STS.U16 [R7+UR6+0xd300], R4 ;  /* 0x00d3000407007988 */ /* 0x000fe80008000406 */
[----:B------:R0:W-:Y:S04]  /*10ca0*/  STS.U16 [R7+UR6+0xe300], R0 ;  /* 0x00e3000007007988 */ /* 0x0001e80008000406 */
[----:B------:R1:W-:Y:S04]  /*10cb0*/  STS.U16 [R7+UR6+0xf200], R5 ;  /* 0x00f2000507007988 */ /* 0x0003e80008000406 */
[----:B---3--:R3:W-:Y:S04]  /*10cc0*/  STS.U16 [R7+UR6+0xf300], R3 ;  /* 0x00f3000307007988 */ /* 0x0087e80008000406 */
[----:B0-----:R-:W4:Y:S04]  /*10cd0*/  LDL.LU R0, [R1+0x2e8] ;  /* 0x0002e80001007983 */ /* 0x001f280000300800 */
[----:B-1----:R-:W4:Y:S04]  /*10ce0*/  LDL.LU R5, [R1+0x2a4] ;  /* 0x0002a40001057983 */ /* 0x002f280000300800 */
[----:B---3--:R-:W3:Y:S04]  /*10cf0*/  LDL.LU R7, [R1+0x4b4] ;  /* 0x0004b40001077983 */ /* 0x008ee80000300800 */
[----:B------:R-:W3:Y:S04]  /*10d00*/  LDL.LU R11, [R1+0x2a0] ;  /* 0x0002a000010b7983 */ /* 0x000ee80000300800 */
        /* <DEDUP_REMOVED lines=18> */
[----:B-----5:R0:W-:Y:S04]  /*10e30*/  STS.U16 [R8+UR6+0x400], R15 ;  /* 0x0004000f08007988 */ /* 0x0201e80008000406 */
[----:B0-----:R-:W5:Y:S04]  /*10e40*/  LDL.LU R15, [R1+0x2a70] ;  /* 0x002a7000010f7983 */ /* 0x001f680000300800 */
[----:B--2---:R0:W-:Y:S04]  /*10e50*/  STS.U16 [R8+UR6+0x1500], R6 ;  /* 0x0015000608007988 */ /* 0x0041e80008000406 */
[----:B0-----:R-:W2:Y:S04]  /*10e60*/  LDL.LU R6, [R1+0x4c] ;  /* 0x00004c0001067983 */ /* 0x001ea80000300800 */
[----:B----4-:R0:W-:Y:S04]  /*10e70*/  STS.U16 [R8+UR6+0x3500], R0 ;  /* 0x0035000008007988 */ /* 0x0101e80008000406 */
[----:B0-----:R-:W4:Y:S04]  /*10e80*/  LDL.LU R0, [R1+0x48] ;  /* 0x0000480001007983 */ /* 0x001f280000300800 */
[----:B---3--:R-:W-:Y:S04]  /*10e90*/  STS.U16 [R8+UR6+0x500], R7 ;  /* 0x0005000708007988 */ /* 0x008fe80008000406 */
[----:B------:R0:W-:Y:S04]  /*10ea0*/  STS.U16 [R8+UR6+0x4400], R5 ;  /* 0x0044000508007988 */ /* 0x0001e80008000406 */
[----:B0-----:R-:W3:Y:S01]  /*10eb0*/  LDL.LU R5, [R1+0x44] ;  /* 0x0000440001057983 */ /* 0x001ee20000300800 */
[----:B-----5:R-:W-:-:S05]  /*10ec0*/  LOP3.LUT R7, R15, 0x30, RZ, 0x3c, !PT ;  /* 0x000000300f077812 */ /* 0x020fca00078e3cff */
[----:B------:R0:W-:Y:S04]  /*10ed0*/  STL [R1+0x2a6c], R7 ;  /* 0x002a6c0701007387 */ /* 0x0001e80000100800 */
[----:B0-----:R-:W5:Y:S04]  /*10ee0*/  LDL.LU R7, [R1+0x40] ;  /* 0x0000400001077983 */ /* 0x001f680000300800 */
[----:B------:R0:W-:Y:S04]  /*10ef0*/  STL [R1+0x2a68], R15 ;  /* 0x002a680f01007387 */ /* 0x0001e80000100800 */
[----:B------:R1:W-:Y:S04]  /*10f00*/  STS.U16 [R8+UR6+0x1400], R29 ;  /* 0x0014001d08007988 */ /* 0x0003e80008000406 */
[----:B------:R1:W-:Y:S04]  /*10f10*/  STS.U16 [R8+UR6+0x2400], R26 ;  /* 0x0024001a08007988 */ /* 0x0003e80008000406 */
[----:B0-----:R-:W5:Y:S04]  /*10f20*/  LDL.LU R15, [R1+0x4ac] ;  /* 0x0004ac00010f7983 */ /* 0x001f680000300800 */
[----:B-1----:R-:W5:Y:S04]  /*10f30*/  LDL.LU R29, [R1+0x36c] ;  /* 0x00036c00011d7983 */ /* 0x002f680000300800 */
        /* <DEDUP_REMOVED lines=8> */
[----:B--2---:R0:W-:Y:S04]  /*10fc0*/  STS.U16 [R8+UR6+0xe400], R6 ;  /* 0x00e4000608007988 */ /* 0x0041e80008000406 */
[----:B0-----:R-:W2:Y:S04]  /*10fd0*/  LDL.LU R6, [R1+0x328] ;  /* 0x0003280001067983 */ /* 0x001ea80000300800 */
        /* <DEDUP_REMOVED lines=14> */
[----:B----4-:R0:W-:Y:S04]  /*110c0*/  STS.U16 [R8+UR6+0xe500], R0 ;  /* 0x00e5000008007988 */ /* 0x0101e80008000406 */
[----:B0-----:R-:W4:Y:S04]  /*110d0*/  LDL.LU R0, [R1+0x324] ;  /* 0x0003240001007983 */ /* 0x001f280000300800 */
[----:B------:R-:W4:Y:S04]  /*110e0*/  LDL.LU R9, [R1+0x2f4] ;  /* 0x0002f40001097983 */ /* 0x000f280000300800 */
        /* <DEDUP_REMOVED lines=19> */
[----:B---3--:R0:W-:Y:S04]  /*11220*/  STS.U16 [R8+UR6+0xf400], R5 ;  /* 0x00f4000508007988 */ /* 0x0081e80008000406 */
[----:B------:R-:W3:Y:S04]  /*11230*/  LDL.LU R3, [R1+0x64] ;  /* 0x0000640001037983 */ /* 0x000ee80000300800 */
[----:B0-----:R-:W3:Y:S04]  /*11240*/  LDL.LU R5, [R1+0x50] ;  /* 0x0000500001057983 */ /* 0x001ee80000300800 */
[----:B-----5:R0:W-:Y:S04]  /*11250*/  STS.U16 [R8+UR6+0xf500], R7 ;  /* 0x00f5000708007988 */ /* 0x0201e80008000406 */
[----:B0-----:R-:W5:Y:S04]  /*11260*/  LDL.LU R7, [R1+0x2a6c] ;  /* 0x002a6c0001077983 */ /* 0x001f680000300800 */
[----:B------:R-:W3:Y:S04]  /*11270*/  LDL.LU R8, [R1+0x4a8] ;  /* 0x0004a80001087983 */ /* 0x000ee80000300800 */
[----:B-----5:R0:W-:Y:S04]  /*11280*/  STS.U16 [R7+UR6+0x600], R15 ;  /* 0x0006000f07007988 */ /* 0x0201e80008000406 */
[----:B--2---:R1:W-:Y:S04]  /*11290*/  STS.U16 [R7+UR6+0x2600], R6 ;  /* 0x0026000607007988 */ /* 0x0043e80008000406 */
[----:B----4-:R2:W-:Y:S04]  /*112a0*/  STS.U16 [R7+UR6+0x2700], R0 ;  /* 0x0027000007007988 */ /* 0x0105e80008000406 */
[----:B0-----:R-:W4:Y:S04]  /*112b0*/  LDL.LU R15, [R1+0x2a68] ;  /* 0x002a6800010f7983 */ /* 0x001f280000300800 */
[----:B-1----:R-:W5:Y:S04]  /*112c0*/  LDL.LU R6, [R1+0x34] ;  /* 0x0000340001067983 */ /* 0x002f680000300800 */
[----:B--2---:R-:W2:Y:S04]  /*112d0*/  LDL.LU R0, [R1+0x30] ;  /* 0x0000300001007983 */ /* 0x004ea80000300800 */
[----:B------:R0:W-:Y:S04]  /*112e0*/  STS.U16 [R7+UR6+0xc700], R4 ;  /* 0x00c7000407007988 */ /* 0x0001e80008000406 */
[----:B0-----:R-:W3:Y:S04]  /*112f0*/  LDL.LU R4, [R1+0x4a4] ;  /* 0x0004a40001047983 */ /* 0x001ee80000300800 */
[----:B---3--:R0:W-:Y:S04]  /*11300*/  STL [R1+0x2a60], R4 ;  /* 0x002a600401007387 */ /* 0x0081e80000100800 */
[----:B0-----:R-:W3:Y:S04]  /*11310*/  LDL.LU R4, [R1+0x28] ;  /* 0x0000280001047983 */ /* 0x001ee80000300800 */
[----:B-----5:R-:W-:Y:S04]  /*11320*/  STS.U16 [R7+UR6+0xe600], R6 ;  /* 0x00e6000607007988 */ /* 0x020fe80008000406 */
[----:B------:R-:W-:Y:S04]  /*11330*/  STS.U16 [R7+UR6+0x1600], R29 ;  /* 0x0016001d07007988 */ /* 0x000fe80008000406 */
[----:B------:R-:W-:Y:S04]  /*11340*/  STS.U16 [R7+UR6+0x1700], R26 ;  /* 0x0017001a07007988 */ /* 0x000fe80008000406 */
[----:B------:R-:W-:Y:S04]  /*11350*/  STS.U16 [R7+UR6+0x3600], R9 ;  /* 0x0036000907007988 */ /* 0x000fe80008000406 */
[----:B------:R-:W-:Y:S04]  /*11360*/  STS.U16 [R7+UR6+0x3700], R10 ;  /* 0x0037000a07007988 */ /* 0x000fe80008000406 */
[----:B---3--:R0:W-:Y:S04]  /*11370*/  STL [R1+0x2a64], R4 ;  /* 0x002a640401007387 */ /* 0x0081e80000100800 */
[----:B0-----:R-:W3:Y:S04]  /*11380*/  LDL.LU R4, [R1+0x2c] ;  /* 0x00002c0001047983 */ /* 0x001ee80000300800 */
[----:B------:R-:W5:Y:S04]  /*11390*/  LDL.LU R6, [R1+0x364] ;  /* 0x0003640001067983 */ /* 0x000f680000300800 */
[----:B------:R-:W5:Y:S04]  /*113a0*/  LDL.LU R29, [R1+0x360] ;  /* 0x00036000011d7983 */ /* 0x000f680000300800 */
[----:B------:R-:W5:Y:S04]  /*113b0*/  LDL.LU R26, [R1+0x320] ;  /* 0x00032000011a7983 */ /* 0x000f680000300800 */
[----:B------:R-:W5:Y:S04]  /*113c0*/  LDL.LU R9, [R1+0x31c] ;  /* 0x00031c0001097983 */ /* 0x000f680000300800 */
[----:B------:R0:W-:Y:S04]  /*113d0*/  STS.U16 [R7+UR6+0x4600], R11 ;  /* 0x0046000b07007988 */ /* 0x0001e80008000406 */
[----:B------:R-:W5:Y:S04]  /*113e0*/  LDL.LU R10, [R1+0x2fc] ;  /* 0x0002fc00010a7983 */ /* 0x000f680000300800 */
        /* <DEDUP_REMOVED lines=36> */
[----:B--2---:R1:W-:Y:S04]  /*11630*/  STS.U16 [R7+UR6+0xe700], R0 ;  /* 0x00e7000007007988 */ /* 0x0043e80008000406 */
[----:B0-----:R-:W2:Y:S04]  /*11640*/  LDL.LU R5, [R1+0xa0] ;  /* 0x0000a00001057983 */ /* 0x001ea80000300800 */
[----:B-1----:R-:W2:Y:S04]  /*11650*/  LDL.LU R0, [R1+0x3c] ;  /* 0x00003c0001007983 */ /* 0x002ea80000300800 */
[----:B---3--:R0:W-:Y:S04]  /*11660*/  STS.U16 [R7+UR6+0xf600], R4 ;  /* 0x00f6000407007988 */ /* 0x0081e80008000406 */
[----:B0-----:R-:W3:Y:S04]  /*11670*/  LDL.LU R4, [R1+0x2a64] ;  /* 0x002a640001047983 */ /* 0x001ee80000300800 */
[----:B------:R-:W-:Y:S04]  /*11680*/  STS.U16 [R7+UR6+0x700], R8 ;  /* 0x0007000807007988 */ /* 0x000fe80008000406 */
[----:B---3--:R0:W-:Y:S04]  /*11690*/  STS.U16 [R7+UR6+0xf700], R4 ;  /* 0x00f7000407007988 */ /* 0x0081e80008000406 */
[----:B0-----:R-:W3:Y:S04]  /*116a0*/  LDL.LU R4, [R1+0x2a60] ;  /* 0x002a600001047983 */ /* 0x001ee80000300800 */
[----:B------:R-:W3:Y:S01]  /*116b0*/  LDL.LU R7, [R1+0x4a0] ;  /* 0x0004a00001077983 */ /* 0x000ee20000300800 */
[----:B----4-:R-:W-:-:S05]  /*116c0*/  LOP3.LUT R8, R15, 0x40, RZ, 0x3c, !PT ;  /* 0x000000400f087812 */ /* 0x010fca00078e3cff */
[----:B-----5:R-:W-:Y:S04]  /*116d0*/  STS.U16 [R8+UR6+0x1800], R6 ;  /* 0x0018000608007988 */ /* 0x020fe80008000406 */
[----:B------:R-:W-:Y:S04]  /*116e0*/  STS.U16 [R8+UR6+0xc800], R3 ;  /* 0x00c8000308007988 */ /* 0x000fe80008000406 */
[----:B--2---:R-:W-:Y:S04]  /*116f0*/  STS.U16 [R8+UR6+0xc900], R5 ;  /* 0x00c9000508007988 */ /* 0x004fe80008000406 */
[----:B------:R-:W-:Y:S04]  /*11700*/  STS.U16 [R8+UR6+0xd800], R0 ;  /* 0x00d8000008007988 */ /* 0x000fe80008000406 */
[----:B---3--:R0:W-:Y:S04]  /*11710*/  STS.U16 [R8+UR6+0x800], R4 ;  /* 0x0008000408007988 */ /* 0x0081e80008000406 */
[----:B0-----:R-:W2:Y:S04]  /*11720*/  LDL.LU R4, [R1+0x38] ;  /* 0x0000380001047983 */ /* 0x001ea80000300800 */
[----:B------:R-:W3:Y:S04]  /*11730*/  LDL.LU R6, [R1+0x20] ;  /* 0x0000200001067983 */ /* 0x000ee80000300800 */
[----:B------:R-:W4:Y:S04]  /*11740*/  LDL.LU R3, [R1+0x1c] ;  /* 0x00001c0001037983 */ /* 0x000f280000300800 */
[----:B------:R-:W5:Y:S04]  /*11750*/  LDL.LU R5, [R1+0x18] ;  /* 0x0000180001057983 */ /* 0x000f680000300800 */
[----:B------:R0:W-:Y:S04]  /*11760*/  STS.U16 [R8+UR6+0x900], R7 ;  /* 0x0009000708007988 */ /* 0x0001e80008000406 */
[----:B------:R-:W5:Y:S04]  /*11770*/  LDL.LU R0, [R1+0x14] ;  /* 0x0000140001007983 */ /* 0x000f680000300800 */
[----:B------:R1:W-:Y:S01]  /*11780*/  STL [R1+0x2a5c], R15 ;  /* 0x002a5c0f01007387 */ /* 0x0003e20000100800 */
[----:B0-----:R-:W-:-:S03]  /*11790*/  LOP3.LUT R7, R15, 0x50, RZ, 0x3c, !PT ;  /* 0x000000500f077812 */ /* 0x001fc600078e3cff */
[----:B------:R0:W-:Y:S04]  /*117a0*/  STS.U16 [R8+UR6+0x1900], R29 ;  /* 0x0019001d08007988 */ /* 0x0001e80008000406 */
[----:B------:R0:W-:Y:S04]  /*117b0*/  STS.U16 [R8+UR6+0x2800], R26 ;  /* 0x0028001a08007988 */ /* 0x0001e80008000406 */
[----:B-1----:R-:W5:Y:S04]  /*117c0*/  LDL.LU R15, [R1+0x49c] ;  /* 0x00049c00010f7983 */ /* 0x002f680000300800 */
[----:B0-----:R-:W5:Y:S04]  /*117d0*/  LDL.LU R29, [R1+0x4b8] ;  /* 0x0004b800011d7983 */ /* 0x001f680000300800 */
        /* <DEDUP_REMOVED lines=38> */
[----:B0-----:R-:W5:Y:S04]  /*11a40*/  LDL.LU R13, [R1+0xe4] ;  /* 0x0000e400010d7983 */ /* 0x001f680000300800 */
[----:B--2---:R0:W-:Y:S04]  /*11a50*/  STS.U16 [R8+UR6+0xd900], R4 ;  /* 0x00d9000408007988 */ /* 0x0041e80008000406 */
[----:B---3--:R1:W-:Y:S04]  /*11a60*/  STS.U16 [R8+UR6+0xe800], R6 ;  /* 0x00e8000608007988 */ /* 0x0083e80008000406 */
[----:B0-----:R-:W2:Y:S04]  /*11a70*/  LDL.LU R4, [R1+0xe0] ;  /* 0x0000e00001047983 */ /* 0x001ea80000300800 */
[----:B-1----:R-:W3:Y:S04]  /*11a80*/  LDL.LU R6, [R1+0xa8] ;  /* 0x0000a80001067983 */ /* 0x002ee80000300800 */
[----:B----4-:R-:W-:Y:S04]  /*11a90*/  STS.U16 [R8+UR6+0xe900], R3 ;  /* 0x00e9000308007988 */ /* 0x010fe80008000406 */
[----:B-----5:R-:W-:Y:S04]  /*11aa0*/  STS.U16 [R8+UR6+0xf800], R5 ;  /* 0x00f8000508007988 */ /* 0x020fe80008000406 */
[----:B------:R0:W-:Y:S04]  /*11ab0*/  STS.U16 [R8+UR6+0xf900], R0 ;  /* 0x00f9000008007988 */ /* 0x0001e80008000406 */
[----:B0-----:R-:W4:Y:S04]  /*11ac0*/  LDL.LU R8, [R1+0x498] ;  /* 0x0004980001087983 */ /* 0x001f280000300800 */
[----:B------:R-:W5:Y:S04]  /*11ad0*/  LDL.LU R3, [R1+0x94] ;  /* 0x0000940001037983 */ /* 0x000f680000300800 */
[----:B------:R-:W4:Y:S04]  /*11ae0*/  LDL.LU R5, [R1+0x24] ;  /* 0x0000240001057983 */ /* 0x000f280000300800 */
[----:B------:R-:W4:Y:S04]  /*11af0*/  LDL.LU R0, [R1+0x10] ;  /* 0x0000100001007983 */ /* 0x000f280000300800 */
[----:B------:R0:W-:Y:S04]  /*11b00*/  STS.U16 [R7+UR6+0xa00], R15 ;  /* 0x000a000f07007988 */ /* 0x0001e80008000406 */
[----:B------:R1:W-:Y:S04]  /*11b10*/  STS.U16 [R7+UR6+0x1a00], R29 ;  /* 0x001a001d07007988 */ /* 0x0003e80008000406 */
[----:B0-----:R-:W4:Y:S04]  /*11b20*/  LDL.LU R15, [R1+0x2a5c] ;  /* 0x002a5c00010f7983 */ /* 0x001f280000300800 */
[----:B-1----:R-:W4:Y:S04]  /*11b30*/  LDL.LU R29, [R1+0x8] ;  /* 0x00000800011d7983 */ /* 0x002f280000300800 */
[----:B------:R0:W-:Y:S04]  /*11b40*/  STS.U16 [R7+UR6+0x6a00], R21 ;  /* 0x006a001507007988 */ /* 0x0001e80008000406 */
[----:B0-----:R-:W4:Y:S04]  /*11b50*/  LDL.LU R21, [R1+0x4] ;  /* 0x0000040001157983 */ /* 0x001f280000300800 */
[----:B---3--:R0:W-:Y:S04]  /*11b60*/  STS.U16 [R7+UR6+0xca00], R6 ;  /* 0x00ca000607007988 */ /* 0x0081e80008000406 */
[----:B0-----:R-:W3:Y:S04]  /*11b70*/  LDL.LU R6, [R1] ;  /* 0x0000000001067983 */ /* 0x001ee80000300800 */
[----:B------:R0:W-:Y:S04]  /*11b80*/  STS.U16 [R7+UR6+0x6b00], R28 ;  /* 0x006b001c07007988 */ /* 0x0001e80008000406 */
[----:B------:R1:W-:Y:S04]  /*11b90*/  STS.U16 [R7+UR6+0x7b00], R14 ;  /* 0x007b000e07007988 */ /* 0x0003e80008000406 */
[----:B------:R2:W-:Y:S04]  /*11ba0*/  STS.U16 [R7+UR6+0xab00], R17 ;  /* 0x00ab001107007988 */ /* 0x0005e80008000406 */
[----:B0-----:R-:W3:Y:S04]  /*11bb0*/  LDL.LU R28, [R1+0x494] ;  /* 0x00049400011c7983 */ /* 0x001ee80000300800 */
[----:B-1----:R-:W3:Y:S04]  /*11bc0*/  LDL.LU R14, [R1+0x490] ;  /* 0x00049000010e7983 */ /* 0x002ee80000300800 */
[----:B------:R0:W-:Y:S04]  /*11bd0*/  STS.U16 [R7+UR6+0xba00], R13 ;  /* 0x00ba000d07007988 */ /* 0x0001e80008000406 */
[----:B--2---:R-:W2:Y:S04]  /*11be0*/  LDL.LU R17, [R1+0x354] ;  /* 0x0003540001117983 */ /* 0x004ea80000300800 */
[----:B------:R1:W-:Y:S04]  /*11bf0*/  STS.U16 [R7+UR6+0xbb00], R4 ;  /* 0x00bb000407007988 */ /* 0x0003e80008000406 */
[----:B0-----:R-:W2:Y:S04]  /*11c00*/  LDL.LU R13, [R1+0x34c] ;  /* 0x00034c00010d7983 */ /* 0x001ea80000300800 */
[----:B-----5:R0:W-:Y:S04]  /*11c10*/  STS.U16 [R7+UR6+0xcb00], R3 ;  /* 0x00cb000307007988 */ /* 0x0201e80008000406 */
[----:B-1----:R-:W5:Y:S04]  /*11c20*/  LDL.LU R4, [R1+0x310] ;  /* 0x0003100001047983 */ /* 0x002f680000300800 */
[----:B----4-:R1:W-:Y:S04]  /*11c30*/  STS.U16 [R7+UR6+0xda00], R5 ;  /* 0x00da000507007988 */ /* 0x0103e80008000406 */
        /* <DEDUP_REMOVED lines=32> */
[----:B------:R1:W-:Y:S04]  /*11e40*/  STS.U16 [R7+UR6+0xaa00], R19 ;  /* 0x00aa001307007988 */ /* 0x0003e80008000406 */
[----:B0-----:R-:W4:Y:S01]  /*11e50*/  LDL.LU R23, [R1+0x90] ;  /* 0x0000900001177983 */ /* 0x001f220000300800 */
[----:B-1----:R-:W-:-:S03]  /*11e60*/  LOP3.LUT R8, R15, 0x60, RZ, 0x3c, !PT ;  /* 0x000000600f087812 */ /* 0x002fc600078e3cff */
[----:B------:R0:W-:Y:S04]  /*11e70*/  STS.U16 [R7+UR6+0xea00], R29 ;  /* 0x00ea001d07007988 */ /* 0x0001e80008000406 */
[----:B------:R-:W4:Y:S04]  /*11e80*/  LDL.LU R19, [R1+0x8c] ;  /* 0x00008c0001137983 */ /* 0x000f280000300800 */
[----:B------:R-:W4:Y:S04]  /*11e90*/  LDL.LU R15, [R1+0x25c] ;  /* 0x00025c00010f7983 */ /* 0x000f280000300800 */
[----:B0-----:R-:W4:Y:S04]  /*11ea0*/  LDL.LU R29, [R1+0x2a58] ;  /* 0x002a5800011d7983 */ /* 0x001f280000300800 */
[----:B------:R0:W-:Y:S04]  /*11eb0*/  STS.U16 [R7+UR6+0xeb00], R21 ;  /* 0x00eb001507007988 */ /* 0x0001e80008000406 */
[----:B0-----:R-:W4:Y:S04]  /*11ec0*/  LDL.LU R21, [R1+0x2a54] ;  /* 0x002a540001157983 */ /* 0x001f280000300800 */
[----:B---3--:R0:W-:Y:S04]  /*11ed0*/  STS.U16 [R7+UR6+0xfa00], R6 ;  /* 0x00fa000607007988 */ /* 0x0081e80008000406 */
[----:B0-----:R-:W3:Y:S04]  /*11ee0*/  LDL.LU R6, [R1+0x2a50] ;  /* 0x002a500001067983 */ /* 0x001ee80000300800 */
[----:B---3--:R0:W-:Y:S04]  /*11ef0*/  STS.U16 [R7+UR6+0xfb00], R6 ;  /* 0x00fb000607007988 */ /* 0x0081e80008000406 */
[----:B------:R1:W-:Y:S04]  /*11f00*/  STS.U16 [R8+UR6+0xc00], R28 ;  /* 0x000c001c08007988 */ /* 0x0003e80008000406 */
[----:B------:R3:W-:Y:S04]  /*11f10*/  STS.U16 [R8+UR6+0xd00], R14 ;  /* 0x000d000e08007988 */ /* 0x0007e80008000406 */
[----:B0-----:R-:W4:Y:S04]  /*11f20*/  LDL.LU R6, [R1+0x29c] ;  /* 0x00029c0001067983 */ /* 0x001f280000300800 */
[----:B------:R-:W4:Y:S04]  /*11f30*/  LDL.LU R7, [R1+0x298] ;  /* 0x0002980001077983 */ /* 0x000f280000300800 */
[----:B-1----:R-:W4:Y:S04]  /*11f40*/  LDL.LU R28, [R1+0x2a4c] ;  /* 0x002a4c00011c7983 */ /* 0x002f280000300800 */
[----:B---3--:R-:W3:Y:S04]  /*11f50*/  LDL.LU R14, [R1+0x2a48] ;  /* 0x002a4800010e7983 */ /* 0x008ee80000300800 */
[----:B--2---:R0:W-:Y:S04]  /*11f60*/  STS.U16 [R8+UR6+0x1c00], R17 ;  /* 0x001c001108007988 */ /* 0x0041e80008000406 */
[----:B------:R1:W-:Y:S04]  /*11f70*/  STS.U16 [R8+UR6+0x1d00], R13 ;  /* 0x001d000d08007988 */ /* 0x0003e80008000406 */
[----:B-----5:R2:W-:Y:S04]  /*11f80*/  STS.U16 [R8+UR6+0x2c00], R4 ;  /* 0x002c000408007988 */ /* 0x0205e80008000406 */
[----:B0-----:R-:W5:Y:S04]  /*11f90*/  LDL.LU R17, [R1+0x2a44] ;  /* 0x002a440001117983 */ /* 0x001f680000300800 */
[----:B-1----:R-:W3:Y:S04]  /*11fa0*/  LDL.LU R13, [R1+0x2a40] ;  /* 0x002a4000010d7983 */ /* 0x002ee80000300800 */
[----:B--2---:R-:W2:Y:S04]  /*11fb0*/  LDL.LU R4, [R1+0x2a3c] ;  /* 0x002a3c0001047983 */ /* 0x004ea80000300800 */
[----:B----4-:R0:W-:Y:S04]  /*11fc0*/  STS.U16 [R8+UR6+0x2d00], R3 ;  /* 0x002d000308007988 */ /* 0x0101e80008000406 */
[----:B------:R1:W-:Y:S04]  /*11fd0*/  STS.U16 [R8+UR6+0x3c00], R5 ;  /* 0x003c000508007988 */ /* 0x0003e80008000406 */
[----:B------:R4:W-:Y:S04]  /*11fe0*/  STS.U16 [R8+UR6+0x3d00], R0 ;  /* 0x003d000008007988 */ /* 0x0009e80008000406 */
[----:B0-----:R-:W5:Y:S04]  /*11ff0*/  LDL.LU R3, [R1+0x2a38] ;  /* 0x002a380001037983 */ /* 0x001f680000300800 */
[----:B-1----:R-:W3:Y:S04]  /*12000*/  LDL.LU R5, [R1+0x2a34] ;  /* 0x002a340001057983 */ /* 0x002ee80000300800 */
[----:B----4-:R-:W4:Y:S04]  /*12010*/  LDL.LU R0, [R1+0x2a30] ;  /* 0x002a300001007983 */ /* 0x010f280000300800 */
[----:B------:R0:W-:Y:S04]  /*12020*/  STS.U16 [R8+UR6+0xbc00], R25 ;  /* 0x00bc001908007988 */ /* 0x0001e80008000406 */
[----:B------:R-:W-:Y:S04]  /*12030*/  STS.U16 [R8+UR6+0xbd00], R24 ;  /* 0x00bd001808007988 */ /* 0x000fe80008000406 */
[----:B------:R1:W-:Y:S04]  /*12040*/  STS.U16 [R8+UR6+0x9c00], R20 ;  /* 0x009c001408007988 */ /* 0x0003e80008000406 */
[----:B0-----:R-:W2:Y:S04]  /*12050*/  LDL.LU R25, [R1+0x48c] ;  /* 0x00048c0001197983 */ /* 0x001ea80000300800 */
[----:B------:R0:W-:Y:S01]  /*12060*/  STS.U16 [R8+UR6+0xcc00], R23 ;  /* 0x00cc001708007988 */ /* 0x0001e20008000406 */
[----:B-1----:R-:W-:-:S03]  /*12070*/  SHF.L.U32 R20, R21, 0x1, RZ ;  /* 0x0000000115147819 */ /* 0x002fc600000006ff */
[----:B------:R-:W2:Y:S04]  /*12080*/  LDL.LU R24, [R1+0x488] ;  /* 0x0004880001187983 */ /* 0x000ea80000300800 */
[----:B------:R1:W-:Y:S04]  /*12090*/  STS.U16 [R8+UR6+0xcd00], R19 ;  /* 0x00cd001308007988 */ /* 0x0003e80008000406 */
[----:B0-----:R-:W2:Y:S04]  /*120a0*/  LDL.LU R23, [R1+0x348] ;  /* 0x0003480001177983 */ /* 0x001ea80000300800 */
[----:B------:R-:W2:Y:S04]  /*120b0*/  LDL.LU R21, [R1+0x344] ;  /* 0x0003440001157983 */ /* 0x000ea80000300800 */
[----:B-1----:R-:W2:Y:S04]  /*120c0*/  LDL.LU R19, [R1+0x308] ;  /* 0x0003080001137983 */ /* 0x002ea80000300800 */
[----:B----4-:R0:W-:Y:S04]  /*120d0*/  STS.U16 [R8+UR6+0xdc00], R0 ;  /* 0x00dc000008007988 */ /* 0x0101e80008000406 */
[----:B0-----:R-:W4:Y:S04]  /*120e0*/  LDL.LU R0, [R1+0x304] ;  /* 0x0003040001007983 */ /* 0x001f280000300800 */
[----:B------:R0:W-:Y:S04]  /*120f0*/  STS.U16 [R8+UR6+0x4c00], R6 ;  /* 0x004c000608007988 */ /* 0x0001e80008000406 */
[----:B------:R1:W-:Y:S04]  /*12100*/  STS.U16 [R8+UR6+0x4d00], R7 ;  /* 0x004d000708007988 */ /* 0x0003e80008000406 */
[----:B------:R5:W-:Y:S04]  /*12110*/  STS.U16 [R8+UR6+0x5c00], R15 ;  /* 0x005c000f08007988 */ /* 0x000be80008000406 */
[----:B0-----:R-:W4:Y:S04]  /*12120*/  LDL.LU R6, [R1+0x210] ;  /* 0x0002100001067983 */ /* 0x001f280000300800 */
[----:B-1----:R-:W4:Y:S04]  /*12130*/  LDL.LU R7, [R1+0x20c] ;  /* 0x00020c0001077983 */ /* 0x002f280000300800 */
        /* <DEDUP_REMOVED lines=15> */
[----:B0-----:R-:W5:Y:S01]  /*12230*/  LDL.LU R18, [R1+0xfc] ;  /* 0x0000fc0001127983 */ /* 0x001f620000300800 */
[----:B------:R-:W-:-:S03]  /*12240*/  LOP3.LUT R20, R20, 0x70, RZ, 0x3c, !PT ;  /* 0x0000007014147812 */ /* 0x000fc600078e3cff */
[----:B------:R0:W-:Y:S04]  /*12250*/  STS.U16 [R8+UR6+0xac00], R27 ;  /* 0x00ac001b08007988 */ /* 0x0001e80008000406 */
[----:B-1----:R-:W5:Y:S04]  /*12260*/  LDL.LU R22, [R1+0xc8] ;  /* 0x0000c80001167983 */ /* 0x002f680000300800 */
[----:B------:R1:W-:Y:S04]  /*12270*/  STS.U16 [R8+UR6+0xad00], R2 ;  /* 0x00ad000208007988 */ /* 0x0003e80008000406 */
[----:B0-----:R-:W5:Y:S04]  /*12280*/  LDL.LU R27, [R1+0xc4] ;  /* 0x0000c400011b7983 */ /* 0x001f680000300800 */
[----:B---3--:R0:W-:Y:S04]  /*12290*/  STS.U16 [R8+UR6+0xdd00], R5 ;  /* 0x00dd000508007988 */ /* 0x0081e80008000406 */
[----:B-1----:R-:W3:Y:S04]  /*122a0*/  LDL.LU R2, [R1+0x88] ;  /* 0x0000880001027983 */ /* 0x002ee80000300800 */
[----:B------:R1:W-:Y:S04]  /*122b0*/  STS.U16 [R8+UR6+0xec00], R3 ;  /* 0x00ec000308007988 */ /* 0x0003e80008000406 */
[----:B0-----:R-:W3:Y:S04]  /*122c0*/  LDL.LU R5, [R1+0x248] ;  /* 0x0002480001057983 */ /* 0x001ee80000300800 */
[----:B--2---:R0:W-:Y:S04]  /*122d0*/  STS.U16 [R8+UR6+0xed00], R4 ;  /* 0x00ed000408007988 */ /* 0x0041e80008000406 */
[----:B-1----:R-:W2:Y:S04]  /*122e0*/  LDL.LU R3, [R1+0x24c] ;  /* 0x00024c0001037983 */ /* 0x002ea80000300800 */
[----:B------:R1:W-:Y:S04]  /*122f0*/  STS.U16 [R8+UR6+0xfc00], R13 ;  /* 0x00fc000d08007988 */ /* 0x0003e80008000406 */
[----:B0-----:R-:W2:Y:S04]  /*12300*/  LDL.LU R4, [R1+0x284] ;  /* 0x0002840001047983 */ /* 0x001ea80000300800 */
[----:B------:R0:W-:Y:S04]  /*12310*/  STS.U16 [R8+UR6+0xfd00], R17 ;  /* 0x00fd001108007988 */ /* 0x0001e80008000406 */
[----:B-1----:R-:W2:Y:S04]  /*12320*/  LDL.LU R13, [R1+0x28c] ;  /* 0x00028c00010d7983 */ /* 0x002ea80000300800 */
[----:B------:R1:W-:Y:S04]  /*12330*/  STS.U16 [R20+UR6+0xe00], R25 ;  /* 0x000e001914007988 */ /* 0x0003e80008000406 */
[----:B0-----:R-:W2:Y:S04]  /*12340*/  LDL.LU R17, [R1+0x2e4] ;  /* 0x0002e40001117983 */ /* 0x001ea80000300800 */
[----:B------:R-:W2:Y:S04]  /*12350*/  LDL.LU R8, [R1+0x2d4] ;  /* 0x0002d40001087983 */ /* 0x000ea80000300800 */
[----:B-1----:R-:W2:Y:S04]  /*12360*/  LDL.LU R25, [R1+0x2a2c] ;  /* 0x002a2c0001197983 */ /* 0x002ea80000300800 */
[----:B------:R0:W-:Y:S04]  /*12370*/  STS.U16 [R20+UR6+0xf00], R24 ;  /* 0x000f001814007988 */ /* 0x0001e80008000406 */
[----:B------:R1:W-:Y:S04]  /*12380*/  STS.U16 [R20+UR6+0x1e00], R23 ;  /* 0x001e001714007988 */ /* 0x0003e80008000406 */
[----:B------:R1:W-:Y:S04]  /*12390*/  STS.U16 [R20+UR6+0x1f00], R21 ;  /* 0x001f001514007988 */ /* 0x0003e80008000406 */
[----:B0-----:R-:W2:Y:S04]  /*123a0*/  LDL.LU R24, [R1+0x2a28] ;  /* 0x002a280001187983 */ /* 0x001ea80000300800 */
[----:B-1----:R-:W2:Y:S04]  /*123b0*/  LDL.LU R23, [R1+0x2a24] ;  /* 0x002a240001177983 */ /* 0x002ea80000300800 */
[----:B------:R-:W2:Y:S04]  /*123c0*/  LDL.LU R21, [R1+0x2a20] ;  /* 0x002a200001157983 */ /* 0x000ea80000300800 */
[----:B------:R0:W-:Y:S04]  /*123d0*/  STS.U16 [R20+UR6+0x2e00], R19 ;  /* 0x002e001314007988 */ /* 0x0001e80008000406 */
[----:B0-----:R-:W2:Y:S04]  /*123e0*/  LDL.LU R19, [R1+0x2a1c] ;  /* 0x002a1c0001137983 */ /* 0x001ea80000300800 */
[----:B----4-:R0:W-:Y:S04]  /*123f0*/  STS.U16 [R20+UR6+0x2f00], R0 ;  /* 0x002f000014007988 */ /* 0x0101e80008000406 */
[----:B0-----:R-:W4:Y:S04]  /*12400*/  LDL.LU R0, [R1+0x2a18] ;  /* 0x002a180001007983 */ /* 0x001f280000300800 */
[----:B------:R-:W-:Y:S04]  /*12410*/  STS.U16 [R20+UR6+0xff00], R14 ;  /* 0x00ff000e14007988 */ /* 0x000fe80008000406 */
[----:B------:R-:W-:Y:S04]  /*12420*/  STS.U16 [R20+UR6+0x6e00], R6 ;  /* 0x006e000614007988 */ /* 0x000fe80008000406 */
[----:B------:R-:W-:Y:S04]  /*12430*/  STS.U16 [R20+UR6+0x6f00], R7 ;  /* 0x006f000714007988 */ /* 0x000fe80008000406 */
[----:B-----5:R-:W-:Y:S04]  /*12440*/  STS.U16 [R20+UR6+0x7e00], R15 ;  /* 0x007e000f14007988 */ /* 0x020fe80008000406 */
        /* <DEDUP_REMOVED lines=9> */
[----:B---3--:R-:W-:Y:S04]  /*124e0*/  STS.U16 [R20+UR6+0xce00], R2 ;  /* 0x00ce000214007988 */ /* 0x008fe80008000406 */
[----:B------:R-:W-:Y:S04]  /*124f0*/  STS.U16 [R20+UR6+0x5f00], R5 ;  /* 0x005f000514007988 */ /* 0x000fe80008000406 */
[----:B--2---:R-:W-:Y:S04]  /*12500*/  STS.U16 [R20+UR6+0x5e00], R3 ;  /* 0x005e000314007988 */ /* 0x004fe80008000406 */
        /* <DEDUP_REMOVED lines=9> */
[----:B----4-:R0:W-:Y:S01]  /*125a0*/  STS.U16 [R20+UR6+0xcf00], R0 ;  /* 0x00cf000014007988 */ /* 0x0101e20008000406 */
[----:B------:R-:W-:Y:S06]  /*125b0*/  BAR.SYNC.DEFER_BLOCKING 0x0 ;  /* 0x0000000000007b1d */ /* 0x000fec0000010000 */
[----:B------:R-:W1:Y:S04]  /*125c0*/  LDSM.16.M88.4 R24, [R28+UR6+0x4000] ;  /* 0x004000061c18783b */ /* 0x000e680008000200 */
[----:B------:R-:W2:Y:S01]  /*125d0*/  LDSM.16.M88.4 R8, [R28+UR6] ;  /* 0x000000061c08783b */ /* 0x000ea20008000200 */
[----:B0-----:R-:W-:-:S03]  /*125e0*/  LOP3.LUT R0, R29, 0x20, RZ, 0x3c, !PT ;  /* 0x000000201d007812 */ /* 0x001fc600078e3cff */
[----:B------:R-:W-:Y:S04]  /*125f0*/  LDSM.16.MT88.4 R12, [R29+UR6+0x10000] ;  /* 0x010000061d0c783b */ /* 0x000fe80008004200 */
[----:B------:R-:W-:Y:S04]  /*12600*/  LDSM.16.MT88.4 R16, [R0+UR6+0x10000] ;  /* 0x010000060010783b */ /* 0x000fe80008004200 */
[----:B-1----:R-:W-:Y:S04]  /*12610*/  STL [R1+0x29f8], R27 ;  /* 0x0029f81b01007387 */ /* 0x002fe80000100800 */
[----:B------:R-:W-:Y:S01]  /*12620*/  STL [R1+0x140], R0 ;  /* 0x0001400001007387 */ /* 0x000fe20000100800 */
[----:B--2---:R-:W-:Y:S01]  /*12630*/  IMAD.MOV.U32 R5, RZ, RZ, R8 ;  /* 0x000000ffff057224 */ /* 0x004fe200078e0008 */
[----:B------:R-:W-:-:S02]  /*12640*/  MOV R4, R9 ;  /* 0x0000000900047202 */ /* 0x000fc40000000f00 */
[----:B------:R-:W-:Y:S04]  /*12650*/  STL.64 [R1+0x28], R10 ;  /* 0x0000280a01007387 */ /* 0x000fe80000100a00 */
[----:B------:R-:W0:Y:S02]  /*12660*/  LDSM.16.M88.4 R8, [R28+UR6+0x8000] ;  /* 0x008000061c08783b */ /* 0x000e240008000200 */
[----:B0-----:R-:W-:Y:S02]  /*12670*/  MOV R3, R9 ;  /* 0x0000000900037202 */ /* 0x001fe40000000f00 */
[----:B------:R-:W-:Y:S01]  /*12680*/  STL [R1+0x18], R10 ;  /* 0x0000180a01007387 */ /* 0x000fe20000100800 */
[----:B------:R-:W-:Y:S01]  /*12690*/  MOV R21, R8 ;  /* 0x0000000800157202 */ /* 0x000fe20000000f00 */
[----:B------:R-:W-:-:S02]  /*126a0*/  IMAD.MOV.U32 R2, RZ, RZ, R11 ;  /* 0x000000ffff027224 */ /* 0x000fc400078e000b */
[----:B------:R-:W0:Y:S04]  /*126b0*/  LDSM.16.M88.4 R8, [R28+UR6+0xc000] ;  /* 0x00c000061c08783b */ /* 0x000e280008000200 */
[----:B------:R1:W-:Y:S02]  /*126c0*/  STL [R1+0x29c0], R2 ;  /* 0x0029c00201007387 */ /* 0x0003e40000100800 */
[----:B-1----:R-:W-:Y:S02]  /*126d0*/  MOV R2, R3 ;  /* 0x0000000300027202 */ /* 0x002fe40000000f00 */
[----:B0-----:R-:W-:Y:S01]  /*126e0*/  STL.64 [R1+0x30], R8 ;  /* 0x0000300801007387 */ /* 0x001fe20000100a00 */
[----:B------:R-:W-:Y:S02]  /*126f0*/  MOV R20, R8 ;  /* 0x0000000800147202 */ /* 0x000fe40000000f00 */
[----:B------:R-:W-:Y:S01]  /*12700*/  MOV R3, R9 ;  /* 0x0000000900037202 */ /* 0x000fe20000000f00 */
[----:B------:R-:W-:Y:S04]  /*12710*/  STL.64 [R1+0x38], R10 ;  /* 0x0000380a01007387 */ /* 0x000fe80000100a00 */
[----:B------:R-:W0:Y:S04]  /*12720*/  LDSM.16.MT88.4 R8, [R29+UR6+0x10400] ;  /* 0x010400061d08783b */ /* 0x000e280008004200 */
[----:B0-----:R-:W-:Y:S04]  /*12730*/  STL.64 [R1+0x29f0], R10 ;  /* 0x0029f00a01007387 */ /* 0x001fe80000100a00 */
[----:B------:R0:W-:Y:S02]  /*12740*/  STL.64 [R1+0x29e8], R8 ;  /* 0x0029e80801007387 */ /* 0x0001e40000100a00 */
[----:B0-----:R-:W-:Y:S01]  /*12750*/  IMAD.MOV.U32 R8, RZ, RZ, R5 ;  /* 0x000000ffff087224 */ /* 0x001fe200078e0005 */
[----:B------:R-:W-:-:S02]  /*12760*/  MOV R9, R4 ;  /* 0x0000000400097202 */ /* 0x000fc40000000f00 */
[----:B------:R-:W0:Y:S04]  /*12770*/  LDSM.16.MT88.4 R4, [R0+UR6+0x10400] ;  /* 0x010400060004783b */ /* 0x000e280008004200 */
[----:B0-----:R-:W-:Y:S04]  /*12780*/  STL.64 [R1+0x29e0], R6 ;  /* 0x0029e00601007387 */ /* 0x001fe80000100a00 */
[----:B------:R0:W-:Y:S02]  /*12790*/  STL.64 [R1+0x29d8], R4 ;  /* 0x0029d80401007387 */ /* 0x0001e40000100a00 */
[----:B0-----:R-:W-:-:S15]  /*127a0*/  HMMA.16816.F32 R4, R12, R24, RZ ;  /* 0x000000180c04723c */ /* 0x001fde00000018ff */
[----:B------:R-:W-:-:S08]  /*127b0*/  NOP ;  /* 0x0000000000007918 */ /* 0x000fd00000000000 */
[----:B------:R0:W-:Y:S04]  /*127c0*/  STL.64 [R1+0x2a08], R6 ;  /* 0x002a080601007387 */ /* 0x0001e80000100a00 */
[----:B------:R1:W-:Y:S01]  /*127d0*/  STL.64 [R1+0x2a00], R4 ;  /* 0x002a000401007387 */ /* 0x0003e20000100a00 */
[----:B0-----:R-:W-:Y:S02]  /*127e0*/  MOV R7, R21 ;  /* 0x0000001500077202 */ /* 0x001fe40000000f00 */
[----:B-1----:R-:W-:Y:S02]  /*127f0*/  MOV R4, R20 ;  /* 0x0000001400047202 */ /* 0x002fe40000000f00 */
[----:B------:R-:W-:Y:S01]  /*12800*/  HMMA.16816.F32 R20, R16, R24, RZ ;  /* 0x000000181014723c */ /* 0x000fe200000018ff */
[----:B------:R-:W-:Y:S01]  /*12810*/  IMAD.MOV.U32 R5, RZ, RZ, R3 ;  /* 0x000000ffff057224 */ /* 0x000fe200078e0003 */
[----:B------:R-:W-:-:S04]  /*12820*/  LOP3.LUT R3, R28, 0x40, RZ, 0x3c, !PT ;  /* 0x000000401c037812 */ /* 0x000fc800078e3cff */
[----:B------:R-:W-:Y:S04]  /*12830*/  STL.64 [R1+0x2a10], R4 ;  /* 0x002a100401007387 */ /* 0x000fe80000100a00 */
[----:B------:R0:W-:-:S14]  /*12840*/  STL [R1+0x2948], R28 ;  /* 0x0029481c01007387 */ /* 0x0001dc0000100800 */
[----:B------:R-:W-:Y:S01]  /*12850*/  MOV R27, R20 ;  /* 0x00000014001b7202 */ /* 0x000fe20000000f00 */
[----:B------:R-:W-:Y:S01]  /*12860*/  IMAD.MOV.U32 R10, RZ, RZ, R23 ;  /* 0x000000ffff0a7224 */ /* 0x000fe200078e0017 */
[----:B0-----:R-:W-:Y:S02]  /*12870*/  MOV R28, R21 ;  /* 0x00000015001c7202 */ /* 0x001fe40000000f00 */
[----:B------:R-:W-:Y:S02]  /*12880*/  MOV R11, R22 ;  /* 0x00000016000b7202 */ /* 0x000fe40000000f00 */
[----:B------:R-:W0:Y:S04]  /*12890*/  LDSM.16.MT88.4 R20, [R29+UR6+0x10800] ;  /* 0x010800061d14783b */ /* 0x000e280008004200 */
[----:B------:R-:W-:Y:S04]  /*128a0*/  STL [R1+0x29c8], R29 ;  /* 0x0029c81d01007387 */ /* 0x000fe80000100800 */
[----:B0-----:R-:W-:Y:S04]  /*128b0*/  STL.64 [R1+0x2970], R22 ;  /* 0x0029701601007387 */ /* 0x001fe80000100a00 */
[----:B------:R0:W-:Y:S02]  /*128c0*/  STL.64 [R1+0x2968], R20 ;  /* 0x0029681401007387 */ /* 0x0001e40000100a00 */
[----:B0-----:R-:W-:-:S02]  /*128d0*/  MOV R20, R7 ;  /* 0x0000000700147202 */ /* 0x001fc40000000f00 */
[----:B------:R-:W0:Y:S04]  /*128e0*/  LDSM.16.M88.4 R4, [R3+UR6+0x4000] ;  /* 0x004000060304783b */ /* 0x000e280008000200 */
[----:B0-----:R-:W-:Y:S04]  /*128f0*/  STL.64 [R1+0xa0], R4 ;  /* 0x0000a00401007387 */ /* 0x001fe80000100a00 */
[----:B------:R-:W-:Y:S04]  /*12900*/  STL.64 [R1+0xa8], R6 ;  /* 0x0000a80601007387 */ /* 0x000fe80000100a00 */
[----:B------:R-:W0:Y:S04]  /*12910*/  LDSM.16.MT88.4 R4, [R0+UR6+0x10800] ;  /* 0x010800060004783b */ /* 0x000e280008004200 */
[----:B------:R-:W-:Y:S01]  /*12920*/  STL [R1+0x29c4], R0 ;  /* 0x0029c40001007387 */ /* 0x000fe20000100800 */
[----:B------:R-:W-:-:S03]  /*12930*/  MOV R21, R2 ;  /* 0x0000000200157202 */ /* 0x000fc60000000f00 */
[----:B0-----:R-:W-:Y:S04]  /*12940*/  STL.64 [R1], R4 ;  /* 0x0000000401007387 */ /* 0x001fe80000100a00 */
[----:B------:R0:W-:Y:S02]  /*12950*/  STL.64 [R1+0x8], R6 ;  /* 0x0000080601007387 */ /* 0x0001e40000100a00 */
[----:B0-----:R-:W-:-:S15]  /*12960*/  HMMA.16816.F32 R4, R12, R8, RZ ;  /* 0x000000080c04723c */ /* 0x001fde00000018ff */
[----:B------:R-:W-:-:S08]  /*12970*/  NOP ;  /* 0x0000000000007918 */ /* 0x000fd00000000000 */
[----:B------:R0:W-:Y:S01]  /*12980*/  STL [R1+0x94], R5 ;  /* 0x0000940501007387 */ /* 0x0001e20000100800 */
[----:B------:R-:W-:Y:S01]  /*12990*/  MOV R2, R4 ;  /* 0x0000000400027202 */ /* 0x000fe20000000f00 */
[----:B------:R-:W-:Y:S01]  /*129a0*/  IMAD.MOV.U32 R25, RZ, RZ, R6 ;  /* 0x000000ffff197224 */ /* 0x000fe200078e0006 */
[----:B------:R-:W-:Y:S02]  /*129b0*/  MOV R24, R7 ;  /* 0x0000000700187202 */ /* 0x000fe40000000f00 */
[----:B0-----:R-:W-:Y:S03]  /*129c0*/  HMMA.16816.F32 R4, R12, R20, RZ ;  /* 0x000000140c04723c */ /* 0x001fe600000018ff */
[----:B------:R-:W-:Y:S04]  /*129d0*/  STL [R1+0x29d4], R24 ;  /* 0x0029d41801007387 */ /* 0x000fe80000100800 */
[----:B------:R-:W-:Y:S04]  /*129e0*/  STL [R1+0x29d0], R25 ;  /* 0x0029d01901007387 */ /* 0x000fe80000100800 */
[----:B------:R-:W-:-:S12]  /*129f0*/  STL [R1+0x29cc], R2 ;  /* 0x0029cc0201007387 */ /* 0x000fd80000100800 */
[----:B------:R0:W-:Y:S04]  /*12a00*/  STL.64 [R1+0x80], R4 ;  /* 0x0000800401007387 */ /* 0x0001e80000100a00 */
[----:B0-----:R-:W2:Y:S01]  /*12a10*/  LDL.LU.64 R4, [R1+0x2a10] ;  /* 0x002a100001047983 */ /* 0x001ea20000300a00 */
[----:B------:R-:W-:Y:S02]  /*12a20*/  MOV R29, R6 ;  /* 0x00000006001d7202 */ /* 0x000fe40000000f00 */
[----:B------:R-:W-:Y:S02]  /*12a30*/  MOV R0, R7 ;  /* 0x0000000700007202 */ /* 0x000fe40000000f00 */
[----:B------:R-:W3:Y:S01]  /*12a40*/  LDL.LU.64 R6, [R1+0x2a08] ;  /* 0x002a080001067983 */ /* 0x000ee20000300a00 */
[----:B--2---:R-:W-:Y:S03]  /*12a50*/  HMMA.16816.F32 R12, R12, R4, RZ ;  /* 0x000000040c0c723c */ /* 0x004fe600000018ff */
[----:B------:R-:W3:-:S15]  /*12a60*/  LDL.LU.64 R4, [R1+0x2a00] ;  /* 0x002a000001047983 */ /* 0x000ede0000300a00 */
[----:B------:R-:W-:-:S06]  /*12a70*/  NOP ;  /* 0x0000000000007918 */ /* 0x000fcc0000000000 */
[----:B------:R-:W-:Y:S02]  /*12a80*/  MOV R25, R14 ;  /* 0x0000000e00197202 */ /* 0x000fe40000000f00 */
[----:B------:R-:W-:Y:S02]  /*12a90*/  MOV R2, R15 ;  /* 0x0000000f00027202 */ /* 0x000fe40000000f00 */
[----:B------:R-:W-:Y:S02]  /*12aa0*/  MOV R14, R11 ;  /* 0x0000000b000e7202 */ /* 0x000fe40000000f00 */
[----:B------:R-:W-:Y:S02]  /*12ab0*/  MOV R15, R10 ;  /* 0x0000000a000f7202 */ /* 0x000fe40000000f00 */
[----:B------:R-:W-:Y:S01]  /*12ac0*/  HMMA.16816.F32 R8, R16, R8, RZ ;  /* 0x000000081008723c */ /* 0x000fe200000018ff */
[----:B------:R0:W-:Y:S02]  /*12ad0*/  STL [R1+0x70], R12 ;  /* 0x0000700c01007387 */ /* 0x0001e40000100800 */
[----:B0-----:R-:W-:-:S02]  /*12ae0*/  MOV R12, R27 ;  /* 0x0000001b000c7202 */ /* 0x001fc40000000f00 */
[----:B------:R-:W3:-:S15]  /*12af0*/  LDL.LU R27, [R1+0x29f8] ;  /* 0x0029f800011b7983 */ /* 0x000ede0000300800 */
[----:B------:R-:W-:-:S03]  /*12b00*/  NOP ;  /* 0x0000000000007918 */ /* 0x000fc60000000000 */
[----:B------:R-:W-:Y:S04]  /*12b10*/  STL.64 [R1+0x60], R8 ;  /* 0x0000600801007387 */ /* 0x000fe80000100a00 */
[----:B------:R0:W-:Y:S04]  /*12b20*/  STL.64 [R1+0x68], R10 ;  /* 0x0000680a01007387 */ /* 0x0001e80000100a00 */
[----:B0-----:R-:W3:Y:S04]  /*12b30*/  LDL.LU.64 R10, [R1+0x29f0] ;  /* 0x0029f000010a7983 */ /* 0x001ee80000300a00 */
[----:B------:R-:W3:Y:S01]  /*12b40*/  LDL.LU.64 R8, [R1+0x29e8] ;  /* 0x0029e80001087983 */ /* 0x000ee20000300a00 */
[----:B------:R-:W-:Y:S01]  /*12b50*/  HMMA.16816.F32 R20, R16, R20, RZ ;  /* 0x000000141014723c */ /* 0x000fe200000018ff */
[----:B------:R-:W-:-:S02]  /*12b60*/  IMAD.MOV.U32 R24, RZ, RZ, R13 ;  /* 0x000000ffff187224 */ /* 0x000fc400078e000d */
[----:B------:R-:W-:-:S15]  /*12b70*/  IMAD.MOV.U32 R13, RZ, RZ, R28 ;  /* 0x000000ffff0d7224 */ /* 0x000fde00078e001c */
[----:B------:R-:W-:-:S05]  /*12b80*/  NOP ;  /* 0x0000000000007918 */ /* 0x000fca0000000000 */
[----:B------:R0:W-:Y:S04]  /*12b90*/  STL.64 [R1+0x2980], R22 ;  /* 0x0029801601007387 */ /* 0x0001e80000100a00 */
[----:B------:R1:W-:Y:S04]  /*12ba0*/  STL.64 [R1+0x2978], R20 ;  /* 0x0029781401007387 */ /* 0x0003e80000100a00 */
[----:B0-----:R-:W2:Y:S04]  /*12bb0*/  LDL.LU R22, [R1+0x28] ;  /* 0x0000280001167983 */ /* 0x001ea80000300800 */
[----:B------:R-:W2:Y:S01]  /*12bc0*/  LDL.LU R23, [R1+0x2c] ;  /* 0x00002c0001177983 */ /* 0x000ea20000300800 */
[----:B---3--:R-:W-:-:S15]  /*12bd0*/  HMMA.16816.F32 R4, R8, R26, R4 ;  /* 0x0000001a0804723c */ /* 0x008fde0000001804 */
[----:B------:R-:W-:-:S08]  /*12be0*/  NOP ;  /* 0x0000000000007918 */ /* 0x000fd00000000000 */
[----:B------:R-:W-:Y:S01]  /*12bf0*/  STL [R1+0x50], R4 ;  /* 0x0000500401007387 */ /* 0x000fe20000100800 */
[----:B------:R-:W-:Y:S01]  /*12c00*/  MOV R28, R5 ;  /* 0x00000005001c7202 */ /* 0x000fe20000000f00 */
[----:B-1----:R-:W-:Y:S01]  /*12c10*/  IMAD.MOV.U32 R21, RZ, RZ, R6 ;  /* 0x000000ffff157224 */ /* 0x002fe200078e0006 */
[----:B------:R-:W-:Y:S02]  /*12c20*/  MOV R20, R7 ;  /* 0x0000000700147202 */ /* 0x000fe40000000f00 */
[----:B------:R-:W0:Y:S04]  /*12c30*/  LDSM.16.M88.4 R4, [R3+UR6] ;  /* 0x000000060304783b */ /* 0x000e280008000200 */
[----:B0-----:R-:W-:Y:S04]  /*12c40*/  STL.64 [R1+0xe0], R4 ;  /* 0x0000e00401007387 */ /* 0x001fe80000100a00 */
[----:B------:R-:W-:Y:S04]  /*12c50*/  STL.64 [R1+0xe8], R6 ;  /* 0x0000e80601007387 */ /* 0x000fe80000100a00 */
[----:B------:R-:W0:Y:S04]  /*12c60*/  LDSM.16.M88.4 R4, [R3+UR6+0x8000] ;  /* 0x008000060304783b */ /* 0x000e280008000200 */
[----:B0-----:R-:W-:Y:S04]  /*12c70*/  STL.64 [R1+0xf0], R4 ;  /* 0x0000f00401007387 */ /* 0x001fe80000100a00 */
[----:B------:R-:W-:Y:S04]  /*12c80*/  STL.64 [R1+0xf8], R6 ;  /* 0x0000f80601007387 */ /* 0x000fe80000100a00 */
[----:B------:R-:W0:Y:S04]  /*12c90*/  LDSM.16.M88.4 R4, [R3+UR6+0xc000] ;  /* 0x00c000060304783b */ /* 0x000e280008000200 */
[----:B0-----:R-:W-:Y:S04]  /*12ca0*/  STL.64 [R1+0x110], R4 ;  /* 0x0001100401007387 */ /* 0x001fe80000100a00 */
[----:B------:R0:W-:Y:S04]  /*12cb0*/  STL.64 [R1+0x118], R6 ;  /* 0x0001180601007387 */ /* 0x0001e80000100a00 */
[----:B0-----:R-:W3:Y:S04]  /*12cc0*/  LDL.LU.64 R6, [R1+0x29e0] ;  /* 0x0029e00001067983 */ /* 0x001ee80000300a00 */
[----:B------:R-:W3:Y:S04]  /*12cd0*/  LDL.LU.64 R4, [R1+0x29d8] ;  /* 0x0029d80001047983 */ /* 0x000ee80000300a00 */
[----:B------:R-:W-:Y:S01]  /*12ce0*/  STL [R1+0x27ec], R3 ;  /* 0x0027ec0301007387 */ /* 0x000fe20000100800 */
[----:B---3--:R-:W-:Y:S06]  /*12cf0*/  HMMA.16816.F32 R12, R4, R26, R12 ;  /* 0x0000001a040c723c */ /* 0x008fec000000180c */
[----:B------:R-:W-:Y:S04]  /*12d00*/  STL.64 [R1+0x2990], R6 ;  /* 0x0029900601007387 */ /* 0x000fe80000100a00 */
[----:B------:R0:W-:Y:S04]  /*12d10*/  STL.64 [R1+0x2988], R4 ;  /* 0x0029880401007387 */ /* 0x0001e80000100a00 */
[----:B0-----:R-:W3:Y:S04]  /*12d20*/  LDL.LU.64 R4, [R1+0x30] ;  /* 0x0000300001047983 */ /* 0x001ee80000300a00 */
[----:B------:R-:W4:Y:S05]  /*12d30*/  LDL.64 R6, [R1+0x38] ;  /* 0x0000380001067983 */ /* 0x000f2a0000100a00 */
[----:B------:R-:W-:Y:S04]  /*12d40*/  STL.64 [R1+0x2960], R14 ;  /* 0x0029600e01007387 */ /* 0x000fe80000100a00 */
[----:B------:R0:W-:Y:S04]  /*12d50*/  STL.64 [R1+0x2958], R12 ;  /* 0x0029580c01007387 */ /* 0x0001e80000100a00 */
[----:B0-----:R-:W5:Y:S01]  /*12d60*/  LDL.LU.64 R12, [R1+0xa0] ;  /* 0x0000a000010c7983 */ /* 0x001f620000300a00 */
[----:B------:R-:W-:Y:S01]  /*12d70*/  MOV R14, R25 ;  /* 0x00000019000e7202 */ /* 0x000fe20000000f00 */
[----:B------:R-:W-:-:S02]  /*12d80*/  IMAD.MOV.U32 R15, RZ, RZ, R2 ;  /* 0x000000ffff0f7224 */ /* 0x000fc400078e0002 */
[----:B-----5:R0:W-:Y:S04]  /*12d90*/  STL.64 [R1+0x2998], R12 ;  /* 0x0029980c01007387 */ /* 0x0201e80000100a00 */
[----:B0-----:R-:W5:Y:S01]  /*12da0*/  LDL.LU R12, [R1+0x70] ;  /* 0x00007000010c7983 */ /* 0x001f620000300800 */
[----:B------:R-:W-:-:S03]  /*12db0*/  MOV R13, R24 ;  /* 0x00000018000d7202 */ /* 0x000fc60000000f00 */
[----:B------:R-:W2:Y:S04]  /*12dc0*/  LDL.LU R24, [R1+0x29d4] ;  /* 0x0029d40001187983 */ /* 0x000ea80000300800 */
[----:B------:R-:W3:Y:S04]  /*12dd0*/  LDL.LU R25, [R1+0x29d0] ;  /* 0x0029d00001197983 */ /* 0x000ee80000300800 */
[----:B------:R-:W4:Y:S04]  /*12de0*/  LDL.LU R2, [R1+0x29cc] ;  /* 0x0029cc0001027983 */ /* 0x000f280000300800 */
[----:B------:R0:W-:Y:S02]  /*12df0*/  STL.64 [R1+0x29a8], R14 ;  /* 0x0029a80e01007387 */ /* 0x0001e40000100a00 */
[----:B0-----:R-:W-:-:S02]  /*12e00*/  MOV R14, R29 ;  /* 0x0000001d000e7202 */ /* 0x001fc40000000f00 */
[----:B-----5:R0:W-:Y:S04]  /*12e10*/  STL.64 [R1+0x29a0], R12 ;  /* 0x0029a00c01007387 */ /* 0x0201e80000100a00 */
[----:B0-----:R-:W5:Y:S04]  /*12e20*/  LDL.LU R12, [R1+0x80] ;  /* 0x00008000010c7983 */ /* 0x001f680000300800 */
[----:B------:R-:W5:Y:S04]  /*12e30*/  LDL.LU R13, [R1+0x84] ;  /* 0x00008400010d7983 */ /* 0x000f680000300800 */
[----:B------:R-:W4:Y:S01]  /*12e40*/  LDL.LU R29, [R1+0x29c8] ;  /* 0x0029c800011d7983 */ /* 0x000f220000300800 */
[----:B------:R-:W-:-:S03]  /*12e50*/  MOV R15, R0 ;  /* 0x00000000000f7202 */ /* 0x000fc60000000f00 */
[----:B------:R-:W4:Y:S04]  /*12e60*/  LDL.LU R0, [R1+0x29c4] ;  /* 0x0029c40001007983 */ /* 0x000f280000300800 */
[----:B------:R3:W-:Y:S02]  /*12e70*/  STL.64 [R1+0x29b8], R14 ;  /* 0x0029b80e01007387 */ /* 0x0007e40000100a00 */
[----:B---3--:R-:W-:Y:S01]  /*12e80*/  IMAD.MOV.U32 R14, RZ, RZ, R25 ;  /* 0x000000ffff0e7224 */ /* 0x008fe200078e0019 */
[----:B--2---:R-:W-:Y:S01]  /*12e90*/  MOV R15, R24 ;  /* 0x00000018000f7202 */ /* 0x004fe20000000f00 */
[----:B-----5:R0:W-:Y:S04]  /*12ea0*/  STL.64 [R1+0x29b0], R12 ;  /* 0x0029b00c01007387 */ /* 0x0201e80000100a00 */
[----:B----4-:R-:W1:Y:S01]  /*12eb0*/  LDSM.16.MT88.4 R24, [R29+UR6+0x10c00] ;  /* 0x010c00061d18783b */ /* 0x010e620008004200 */
[----:B0-----:R-:W-:-:S03]  /*12ec0*/  MOV R12, R2 ;  /* 0x00000002000c7202 */ /* 0x001fc60000000f00 */
[----:B------:R-:W2:Y:S04]  /*12ed0*/  LDL.LU R2, [R1+0x29c0] ;  /* 0x0029c00001027983 */ /* 0x000ea80000300800 */
[----:B------:R-:W3:Y:S01]  /*12ee0*/  LDL.LU R13, [R1+0x94] ;  /* 0x00009400010d7983 */ /* 0x000ee20000300800 */
[----:B------:R-:W-:Y:S03]  /*12ef0*/  HMMA.16816.F32 R16, R16, R4, RZ ;  /* 0x000000041010723c */ /* 0x000fe600000018ff */
[----:B------:R-:W-:Y:S04]  /*12f00*/  STL [R1+0x294c], R29 ;  /* 0x00294c1d01007387 */ /* 0x000fe80000100800 */
[----:B-1----:R0:W-:Y:S04]  /*12f10*/  STL.64 [R1+0x28d8], R26 ;  /* 0x0028d81a01007387 */ /* 0x0021e80000100a00 */
[----:B------:R-:W-:Y:S04]  /*12f20*/  STL.64 [R1+0x28d0], R24 ;  /* 0x0028d01801007387 */ /* 0x000fe80000100a00 */
[----:B0-----:R-:W4:Y:S08]  /*12f30*/  LDL.LU R26, [R1+0x18] ;  /* 0x00001800011a7983 */ /* 0x001f300000300800 */
[----:B------:R-:W-:Y:S04]  /*12f40*/  STL.64 [R1+0xb0], R16 ;  /* 0x0000b01001007387 */ /* 0x000fe80000100a00 */
[----:B------:R-:W-:Y:S01]  /*12f50*/  STL [R1+0xb8], R18 ;  /* 0x0000b81201007387 */ /* 0x000fe20000100800 */
[----:B--2---:R-:W-:-:S02]  /*12f60*/  MOV R27, R2 ;  /* 0x00000002001b7202 */ /* 0x004fc40000000f00 */
[----:B------:R-:W-:Y:S02]  /*12f70*/  MOV R2, R19 ;  /* 0x0000001300027202 */ /* 0x000fe40000000f00 */
[----:B------:R-:W0:Y:S01]  /*12f80*/  LDSM.16.MT88.4 R16, [R0+UR6+0x10c00] ;  /* 0x010c00060010783b */ /* 0x000e220008004200 */
[----:B---3--:R-:W-:Y:S03]  /*12f90*/  HMMA.16816.F32 R12, R8, R22, R12 ;  /* 0x00000016080c723c */ /* 0x008fe6000000180c */
[----:B------:R-:W-:Y:S04]  /*12fa0*/  STL [R1+0x2950], R2 ;  /* 0x0029500201007387 */ /* 0x000fe80000100800 */
[----:B------:R-:W-:Y:S04]  /*12fb0*/  STL [R1+0x2930], R0 ;  /* 0x0029300001007387 */ /* 0x000fe80000100800 */
[----:B0-----:R-:W-:Y:S04]  /*12fc0*/  STL.64 [R1+0x28c8], R18 ;  /* 0x0028c81201007387 */ /* 0x001fe80000100a00 */
[----:B------:R0:W-:Y:S04]  /*12fd0*/  STL.64 [R1+0x28c0], R16 ;  /* 0x0028c01001007387 */ /* 0x0001e80000100a00 */
[----:B0-----:R-:W2:Y:S01]  /*12fe0*/  LDL.LU R16, [R1+0x50] ;  /* 0x0000500001107983 */ /* 0x001ea20000300800 */
[----:B------:R-:W-:-:S04]  /*12ff0*/  IMAD.MOV.U32 R17, RZ, RZ, R28 ;  /* 0x000000ffff117224 */ /* 0x000fc800078e001c */
[----:B------:R-:W-:Y:S01]  /*13000*/  MOV R28, R15 ;  /* 0x0000000f001c7202 */ /* 0x000fe20000000f00 */
[----:B------:R-:W-:Y:S04]  /*13010*/  STL.64 [R1+0xd0], R12 ;  /* 0x0000d00c01007387 */ /* 0x000fe80000100a00 */
[----:B------:R0:W-:Y:S04]  /*13020*/  STL [R1+0xd8], R14 ;  /* 0x0000d80e01007387 */ /* 0x0001e80000100800 */
[----:B0-----:R-:W4:Y:S04]  /*13030*/  LDL.LU.64 R14, [R1+0x29b8] ;  /* 0x0029b800010e7983 */ /* 0x001f280000300a00 */
[----:B------:R-:W4:Y:S04]  /*13040*/  LDL.LU.64 R12, [R1+0x29b0] ;  /* 0x0029b000010c7983 */ /* 0x000f280000300a00 */
[----:B------:R-:W-:Y:S01]  /*13050*/  STL [R1+0x2954], R28 ;  /* 0x0029541c01007387 */ /* 0x000fe20000100800 */
[----:B----4-:R-:W-:-:S15]  /*13060*/  HMMA.16816.F32 R12, R8, R26, R12 ;  /* 0x0000001a080c723c */ /* 0x010fde000000180c */
[----:B------:R-:W-:-:S08]  /*13070*/  NOP ;  /* 0x0000000000007918 */ /* 0x000fd00000000000 */
[----:B------:R0:W-:Y:S01]  /*13080*/  STL.64 [R1+0x90], R12 ;  /* 0x0000900c01007387 */ /* 0x0001e20000100a00 */
[----:B------:R-:W-:Y:S01]  /*13090*/  IMAD.MOV.U32 R2, RZ, RZ, R14 ;  /* 0x000000ffff027224 */ /* 0x000fe200078e000e */
[----:B------:R-:W-:Y:S02]  /*130a0*/  MOV R29, R15 ;  /* 0x0000000f001d7202 */ /* 0x000fe40000000f00 */
[----:B------:R-:W3:Y:S04]  /*130b0*/  LDL.LU.64 R14, [R1+0x29a8] ;  /* 0x0029a800010e7983 */ /* 0x000ee80000300a00 */
[----:B0-----:R-:W3:Y:S01]  /*130c0*/  LDL.LU.64 R12, [R1+0x29a0] ;  /* 0x0029a000010c7983 */ /* 0x001ee20000300a00 */
[----:B------:R-:W-:Y:S01]  /*130d0*/  MOV R28, R7 ;  /* 0x00000007001c7202 */ /* 0x000fe20000000f00 */
[----:B---3--:R-:W-:Y:S02]  /*130e0*/  HMMA.16816.F32 R8, R8, R6, R12 ;  /* 0x000000060808723c */ /* 0x008fe4000000180c */
[----:B------:R-:W3:Y:S04]  /*130f0*/  LDL.LU.64 R12, [R1+0x2998] ;  /* 0x00299800010c7983 */ /* 0x000ee80000300a00 */
[----:B------:R-:W4:Y:S04]  /*13100*/  LDL.LU.64 R6, [R1+0x2990] ;  /* 0x0029900001067983 */ /* 0x000f280000300a00 */
[----:B------:R-:W4:-:S13]  /*13110*/  LDL.LU.64 R4, [R1+0x2988] ;  /* 0x0029880001047983 */ /* 0x000f1a0000300a00 */
[----:B------:R0:W-:Y:S01]  /*13120*/  STL [R1+0x74], R9 ;  /* 0x0000740901007387 */ /* 0x0001e20000100800 */
[----:B------:R-:W-:-:S03]  /*13130*/  MOV R0, R8 ;  /* 0x0000000800007202 */ /* 0x000fc60000000f00 */
[----:B------:R1:W-:Y:S04]  /*13140*/  STL.64 [R1+0x78], R10 ;  /* 0x0000780a01007387 */ /* 0x0003e80000100a00 */
[----:B------:R-:W4:Y:S04]  /*13150*/  LDL.LU R8, [R1+0x60] ;  /* 0x0000600001087983 */ /* 0x000f280000300800 */
[----:B0-----:R-:W4:Y:S04]  /*13160*/  LDL.LU R9, [R1+0x64] ;  /* 0x0000640001097983 */ /* 0x001f280000300800 */
[----:B-1----:R-:W4:Y:S04]  /*13170*/  LDL.LU R10, [R1+0x68] ;  /* 0x00006800010a7983 */ /* 0x002f280000300800 */
[----:B------:R-:W4:Y:S01]  /*13180*/  LDL.LU R11, [R1+0x6c] ;  /* 0x00006c00010b7983 */ /* 0x000f220000300800 */
[----:B------:R-:W-:-:S02]  /*13190*/  MOV R18, R21 ;  /* 0x0000001500127202 */ /* 0x000fc40000000f00 */
[----:B------:R-:W-:Y:S02]  /*131a0*/  MOV R19, R20 ;  /* 0x0000001400137202 */ /* 0x000fe40000000f00 */
[----:B----4-:R-:W-:-:S15]  /*131b0*/  HMMA.16816.F32 R20, R4, R22, R8 ;  /* 0x000000160414723c */ /* 0x010fde0000001808 */
[----:B------:R-:W-:-:S09]  /*131c0*/  NOP ;  /* 0x0000000000007918 */ /* 0x000fd20000000000 */
[----:B------:R-:W-:Y:S01]  /*131d0*/  MOV R9, R22 ;  /* 0x0000001600097202 */ /* 0x000fe20000000f00 */
[----:B------:R-:W-:Y:S01]  /*131e0*/  IMAD.MOV.U32 R11, RZ, RZ, R20 ;  /* 0x000000ffff0b7224 */ /* 0x000fe200078e0014 */
[----:B------:R-:W-:Y:S02]  /*131f0*/  MOV R8, R23 ;  /* 0x0000001700087202 */ /* 0x000fe40000000f00 */
[----:B------:R-:W-:Y:S01]  /*13200*/  MOV R10, R21 ;  /* 0x00000015000a7202 */ /* 0x000fe20000000f00 */
[----:B------:R-:W4:Y:S04]  /*13210*/  LDL.LU.64 R22, [R1+0x2980] ;  /* 0x0029800001167983 */ /* 0x000f280000300a00 */
[----:B------:R-:W4:Y:S02]  /*13220*/  LDL.LU.64 R20, [R1+0x2978] ;  /* 0x0029780001147983 */ /* 0x000f240000300a00 */
[----:B----4-:R-:W-:Y:S02]  /*13230*/  HMMA.16816.F32 R24, R4, R26, R20 ;  /* 0x0000001a0418723c */ /* 0x010fe40000001814 */
[----:B------:R-:W2:Y:S04]  /*13240*/  LDL.LU.64 R22, [R1+0x2970] ;  /* 0x0029700001167983 */ /* 0x000ea80000300a00 */
[----:B------:R-:W2:Y:S04]  /*13250*/  LDL.LU.64 R20, [R1+0x2968] ;  /* 0x0029680001147983 */ /* 0x000ea80000300a00 */
[----:B------:R-:W-:Y:S04]  /*13260*/  STL.64 [R1+0x2940], R6 ;  /* 0x0029400601007387 */ /* 0x000fe80000100a00 */
[----:B------:R0:W-:Y:S01]  /*13270*/  STL.64 [R1+0x2938], R4 ;  /* 0x0029380401007387 */ /* 0x0001e20000100a00 */
[----:B---3--:R-:W-:-:S03]  /*13280*/  MOV R3, R13 ;  /* 0x0000000d00037202 */ /* 0x008fc60000000f00 */
[----:B0-----:R-:W3:Y:S04]  /*13290*/  LDL.64 R4, [R1] ;  /* 0x0000000001047983 */ /* 0x001ee80000100a00 */
[----:B------:R-:W3:Y:S04]  /*132a0*/  LDL.LU.64 R6, [R1+0x8] ;  /* 0x0000080001067983 */ /* 0x000ee80000300a00 */
[----:B------:R0:W-:Y:S04]  /*132b0*/  STL.64 [R1+0x28e8], R26 ;  /* 0x0028e81a01007387 */ /* 0x0001e80000100a00 */
[----:B------:R1:W-:Y:S01]  /*132c0*/  STL.64 [R1+0x28e0], R24 ;  /* 0x0028e01801007387 */ /* 0x0003e20000100a00 */
[----:B0-----:R-:W-:-:S03]  /*132d0*/  IMAD.MOV.U32 R26, RZ, RZ, R12 ;  /* 0x000000ffff1a7224 */ /* 0x001fc600078e000c */
[----:B-1----:R-:W4:Y:S04]  /*132e0*/  LDL.LU R24, [R1+0xe0] ;  /* 0x0000e00001187983 */ /* 0x002f280000300800 */
[----:B------:R-:W4:Y:S04]  /*132f0*/  LDL.LU R25, [R1+0xe4] ;  /* 0x0000e40001197983 */ /* 0x000f280000300800 */
[----:B------:R-:W3:Y:S01]  /*13300*/  LDL.LU.64 R14, [R1+0x2960] ;  /* 0x00296000010e7983 */ /* 0x000ee20000300a00 */
[----:B--2---:R-:W-:Y:S03]  /*13310*/  HMMA.16816.F32 R16, R20, R12, R16 ;  /* 0x0000000c1410723c */ /* 0x004fe60000001810 */
[----:B------:R-:W3:-:S15]  /*13320*/  LDL.LU.64 R12, [R1+0x2958] ;  /* 0x00295800010c7983 */ /* 0x000ede0000300a00 */
[----:B------:R-:W-:-:S05]  /*13330*/  NOP ;  /* 0x0000000000007918 */ /* 0x000fca0000000000 */
[----:B------:R-:W-:Y:S04]  /*13340*/  STL.64 [R1+0x28f8], R18 ;  /* 0x0028f81201007387 */ /* 0x000fe80000100a00 */
[----:B------:R0:W-:Y:S02]  /*13350*/  STL.64 [R1+0x28f0], R16 ;  /* 0x0028f01001007387 */ /* 0x0001e40000100a00 */
[----:B0-----:R-:W-:Y:S02]  /*13360*/  MOV R16, R26 ;  /* 0x0000001a00107202 */ /* 0x001fe40000000f00 */
[----:B------:R-:W-:Y:S02]  /*13370*/  MOV R17, R3 ;  /* 0x0000000300117202 */ /* 0x000fe40000000f00 */
[----:B------:R-:W-:-:S02]  /*13380*/  MOV R18, R9 ;  /* 0x0000000900127202 */ /* 0x000fc40000000f00 */
[----:B------:R-:W-:-:S03]  /*13390*/  MOV R19, R8 ;  /* 0x0000000800137202 */ /* 0x000fc60000000f00 */
[----:B---3--:R-:W-:Y:S07]  /*133a0*/  HMMA.16816.F32 R12, R4, R16, R12 ;  /* 0x00000010040c723c */ /* 0x008fee000000180c */
[----:B------:R-:W-:Y:S01]  /*133b0*/  IMAD.MOV.U32 R16, RZ, RZ, R11 ;  /* 0x000000ffff107224 */ /* 0x000fe200078e000b */
[----:B------:R-:W-:-:S15]  /*133c0*/  MOV R17, R10 ;  /* 0x0000000a00117202 */ /* 0x000fde0000000f00 */
[----:B------:R-:W-:Y:S04]  /*133d0*/  STL.64 [R1+0x40], R12 ;  /* 0x0000400c01007387 */ /* 0x000fe80000100a00 */
[----:B------:R0:W-:Y:S04]  /*133e0*/  STL.64 [R1+0x48], R14 ;  /* 0x0000480e01007387 */ /* 0x0001e80000100a00 */
[----:B0-----:R-:W2:Y:S01]  /*133f0*/  LDL.LU R14, [R1+0x38] ;  /* 0x00003800010e7983 */ /* 0x001ea20000300800 */
[----:B------:R-:W-:-:S03]  /*13400*/  MOV R15, R28 ;  /* 0x0000001c000f7202 */ /* 0x000fc60000000f00 */
[----:B------:R-:W3:Y:S04]  /*13410*/  LDL.LU R28, [R1+0x2954] ;  /* 0x00295400011c7983 */ /* 0x000ee80000300800 */
[----:B------:R-:W-:Y:S04]  /*13420*/  STL.64 [R1+0x2908], R18 ;  /* 0x0029081201007387 */ /* 0x000fe80000100a00 */
[----:B------:R0:W-:Y:S04]  /*13430*/  STL.64 [R1+0x2900], R16 ;  /* 0x0029001001007387 */ /* 0x0001e80000100a00 */
[----:B0-----:R-:W5:Y:S04]  /*13440*/  LDL R16, [R1+0x110] ;  /* 0x0001100001107983 */ /* 0x001f680000100800 */
[----:B------:R-:W5:Y:S01]  /*13450*/  LDL R17, [R1+0x114] ;  /* 0x0001140001117983 */ /* 0x000f620000100800 */
[----:B------:R-:W-:Y:S01]  /*13460*/  IMAD.MOV.U32 R18, RZ, RZ, R2 ;  /* 0x000000ffff127224 */ /* 0x000fe200078e0002 */
[----:B------:R-:W-:-:S02]  /*13470*/  MOV R19, R29 ;  /* 0x0000001d00137202 */ /* 0x000fc40000000f00 */
[----:B-----5:R0:W-:Y:S04]  /*13480*/  STL.64 [R1+0x2918], R16 ;  /* 0x0029181001007387 */ /* 0x0201e80000100a00 */
[----:B0-----:R-:W5:Y:S04]  /*13490*/  LDL.LU R16, [R1+0x90] ;  /* 0x0000900001107983 */ /* 0x001f680000300800 */
[----:B------:R-:W5:Y:S04]  /*134a0*/  LDL.LU R17, [R1+0x94] ;  /* 0x0000940001117983 */ /* 0x000f680000300800 */
[----:B------:R-:W4:Y:S04]  /*134b0*/  LDL.LU R2, [R1+0x2950] ;  /* 0x0029500001027983 */ /* 0x000f280000300800 */
[----:B------:R-:W2:Y:S04]  /*134c0*/  LDL.LU R29, [R1+0x294c] ;  /* 0x00294c00011d7983 */ /* 0x000ea80000300800 */
[----:B------:R3:W-:Y:S02]  /*134d0*/  STL.64 [R1+0x2928], R18 ;  /* 0x0029281201007387 */ /* 0x0007e40000100a00 */
[----:B---3--:R-:W-:-:S02]  /*134e0*/  MOV R19, R28 ;  /* 0x0000001c00137202 */ /* 0x008fc40000000f00 */
[----:B-----5:R0:W-:Y:S01]  /*134f0*/  STL.64 [R1+0x2920], R16 ;  /* 0x0029201001007387 */ /* 0x0201e20000100a00 */
[----:B------:R-:W-:Y:S01]  /*13500*/  IMAD.MOV.U32 R27, RZ, RZ, R5 ;  /* 0x000000ffff1b7224 */ /* 0x000fe200078e0005 */
[----:B------:R-:W-:Y:S02]  /*13510*/  MOV R26, R6 ;  /* 0x00000006001a7202 */ /* 0x000fe40000000f00 */
[----:B--2---:R-:W1:Y:S04]  /*13520*/  LDSM.16.MT88.4 R8, [R29+UR6+0x11000] ;  /* 0x011000061d08783b */ /* 0x004e680008004200 */
[----:B0-----:R-:W2:Y:S04]  /*13530*/  LDL.LU R16, [R1+0xd0] ;  /* 0x0000d00001107983 */ /* 0x001ea80000300800 */
[----:B------:R-:W2:Y:S04]  /*13540*/  LDL.LU R17, [R1+0xd4] ;  /* 0x0000d40001117983 */ /* 0x000ea80000300800 */
[----:B------:R-:W2:Y:S04]  /*13550*/  LDL.LU R18, [R1+0xd8] ;  /* 0x0000d80001127983 */ /* 0x000ea80000300800 */
[----:B------:R-:W3:Y:S01]  /*13560*/  LDL.LU R28, [R1+0x2948] ;  /* 0x00294800011c7983 */ /* 0x000ee20000300800 */
[----:B------:R-:W-:-:S03]  /*13570*/  MOV R3, R7 ;  /* 0x0000000700037202 */ /* 0x000fc60000000f00 */
[----:B-1----:R0:W-:Y:S04]  /*13580*/  STL [R1+0x2814], R8 ;  /* 0x0028140801007387 */ /* 0x0021e80000100800 */
[----:B------:R1:W-:Y:S04]  /*13590*/  STL [R1+0x2810], R9 ;  /* 0x0028100901007387 */ /* 0x0003e80000100800 */
[----:B------:R5:W-:Y:S04]  /*135a0*/  STL [R1+0x280c], R10 ;  /* 0x00280c0a01007387 */ /* 0x000be80000100800 */
[----:B------:R-:W-:Y:S04]  /*135b0*/  STL [R1+0x2808], R11 ;  /* 0x0028080b01007387 */ /* 0x000fe80000100800 */
[----:B0-----:R-:W2:Y:S04]  /*135c0*/  LDL.LU R8, [R1+0xb0] ;  /* 0x0000b00001087983 */ /* 0x001ea80000300800 */
[----:B-1----:R-:W2:Y:S04]  /*135d0*/  LDL.LU R9, [R1+0xb4] ;  /* 0x0000b40001097983 */ /* 0x002ea80000300800 */
[----:B-----5:R-:W2:Y:S04]  /*135e0*/  LDL.LU R10, [R1+0xb8] ;  /* 0x0000b800010a7983 */ /* 0x020ea80000300800 */
[----:B---3--:R-:W0:Y:S04]  /*135f0*/  LDSM.16.M88.4 R4, [R28+UR6+0x4080] ;  /* 0x004080061c04783b */ /* 0x008e280008000200 */
[----:B0-----:R-:W-:Y:S04]  /*13600*/  STL.64 [R1+0x100], R4 ;  /* 0x0001000401007387 */ /* 0x001fe80000100a00 */
[----:B------:R0:W-:Y:S04]  /*13610*/  STL.64 [R1+0x108], R6 ;  /* 0x0001080601007387 */ /* 0x0001e80000100a00 */
[----:B0-----:R-:W2:Y:S04]  /*13620*/  LDL.LU.64 R6, [R1+0x2940] ;  /* 0x0029400001067983 */ /* 0x001ea80000300a00 */
[----:B------:R-:W2:Y:S01]  /*13630*/  LDL.LU.64 R4, [R1+0x2938] ;  /* 0x0029380001047983 */ /* 0x000ea20000300a00 */
[----:B----4-:R-:W-:-:S07]  /*13640*/  MOV R11, R2 ;  /* 0x00000002000b7202 */ /* 0x010fce0000000f00 */
[----:B--2---:R-:W-:Y:S07]  /*13650*/  HMMA.16816.F32 R12, R4, R14, R8 ;  /* 0x0000000e040c723c */ /* 0x004fee0000001808 */
[----:B------:R-:W-:-:S15]  /*13660*/  IMAD.MOV.U32 R8, RZ, RZ, R0 ;  /* 0x000000ffff087224 */ /* 0x000fde00078e0000 */
[----:B------:R-:W-:-:S02]  /*13670*/  NOP ;  /* 0x0000000000007918 */ /* 0x000fc40000000000 */
[----:B------:R-:W-:-:S05]  /*13680*/  IMAD.MOV.U32 R10, RZ, RZ, R12 ;  /* 0x000000ffff0a7224 */ /* 0x000fca00078e000c */
[----:B------:R0:W-:Y:S04]  /*13690*/  STL [R1+0x2910], R10 ;  /* 0x0029100a01007387 */ /* 0x0001e80000100800 */
[----:B------:R-:W2:Y:S01]  /*136a0*/  LDL.LU R0, [R1+0x2930] ;  /* 0x0029300001007983 */ /* 0x000ea20000300800 */
[----:B------:R-:W-:Y:S02]  /*136b0*/  MOV R5, R13 ;  /* 0x0000000d00057202 */ /* 0x000fe40000000f00 */
[----:B------:R-:W-:Y:S01]  /*136c0*/  MOV R4, R14 ;  /* 0x0000000e00047202 */ /* 0x000fe20000000f00 */
[C---:B------:R-:W-:Y:S01]  /*136d0*/  HMMA.16816.F32 R16, R20.reuse, R24, R16 ;  /* 0x000000181410723c */ /* 0x040fe20000001810 */
[----:B------:R-:W-:Y:S01]  /*136e0*/  MOV R2, R15 ;  /* 0x0000000f00027202 */ /* 0x000fe20000000f00 */
[----:B------:R-:W3:Y:S04]  /*136f0*/  LDL.LU R9, [R1+0x74] ;  /* 0x0000740001097983 */ /* 0x000ee80000300800 */
[----:B0-----:R-:W3:Y:S04]  /*13700*/  LDL.LU R10, [R1+0x78] ;  /* 0x00007800010a7983 */ /* 0x001ee80000300800 */
[----:B------:R-:W3:Y:S04]  /*13710*/  LDL.LU R11, [R1+0x7c] ;  /* 0x00007c00010b7983 */ /* 0x000ee80000300800 */
[----:B------:R-:W4:Y:S04]  /*13720*/  LDL.LU R6, [R1+0xa8] ;  /* 0x0000a80001067983 */ /* 0x000f280000300800 */
[----:B------:R-:W4:Y:S04]  /*13730*/  LDL.LU R7, [R1+0xac] ;  /* 0x0000ac0001077983 */ /* 0x000f280000300800 */
[----:B--2---:R-:W0:Y:S04]  /*13740*/  LDSM.16.MT88.4 R12, [R0+UR6+0x11000] ;  /* 0x01100006000c783b */ /* 0x004e280008004200 */
[----:B------:R-:W-:Y:S04]  /*13750*/  STL [R1+0x2888], R0 ;  /* 0x0028880001007387 */ /* 0x000fe80000100800 */
[----:B0-----:R-:W-:Y:S04]  /*13760*/  STL.64 [R1+0x2800], R14 ;  /* 0x0028000e01007387 */ /* 0x001fe80000100a00 */
[----:B------:R0:W-:Y:S04]  /*13770*/  STL.64 [R1+0x27f8], R12 ;  /* 0x0027f80c01007387 */ /* 0x0001e80000100a00 */
[----:B0-----:R-:W2:Y:S04]  /*13780*/  LDL.LU R12, [R1+0xf0] ;  /* 0x0000f000010c7983 */ /* 0x001ea80000300800 */
[----:B------:R-:W2:Y:S04]  /*13790*/  LDL.LU R13, [R1+0xf4] ;  /* 0x0000f400010d7983 */ /* 0x000ea80000300800 */
[----:B------:R-:W-:Y:S04]  /*137a0*/  STL.64 [R1+0x80], R16 ;  /* 0x0000801001007387 */ /* 0x000fe80000100a00 */
[----:B------:R0:W-:Y:S04]  /*137b0*/  STL.64 [R1+0x88], R18 ;  /* 0x0000881201007387 */ /* 0x0001e80000100a00 */
[----:B0-----:R-:W2:Y:S04]  /*137c0*/  LDL.LU.64 R18, [R1+0x2928] ;  /* 0x0029280001127983 */ /* 0x001ea80000300a00 */
[----:B------:R-:W2:Y:S02]  /*137d0*/  LDL.LU.64 R16, [R1+0x2920] ;  /* 0x0029200001107983 */ /* 0x000ea40000300a00 */
[----:B--2---:R-:W-:-:S15]  /*137e0*/  HMMA.16816.F32 R16, R20, R12, R16 ;  /* 0x0000000c1410723c */ /* 0x004fde0000001810 */
[----:B------:R-:W-:-:S08]  /*137f0*/  NOP ;  /* 0x0000000000007918 */ /* 0x000fd00000000000 */
[----:B------:R0:W-:Y:S04]  /*13800*/  STL.64 [R1+0x90], R16 ;  /* 0x0000901001007387 */ /* 0x0001e80000100a00 */
[----:B------:R3:W-:Y:S04]  /*13810*/  STL.64 [R1+0x98], R18 ;  /* 0x0000981201007387 */ /* 0x0007e80000100a00 */
[----:B0-----:R-:W3:Y:S02]  /*13820*/  LDL.LU.64 R16, [R1+0x2918] ;  /* 0x0029180001107983 */ /* 0x001ee40000300a00 */
[----:B---3--:R-:W-:Y:S02]  /*13830*/  HMMA.16816.F32 R16, R20, R16, R8 ;  /* 0x000000101410723c */ /* 0x008fe40000001808 */
[----:B------:R-:W2:-:S15]  /*13840*/  LDL.LU R10, [R1+0x2910] ;  /* 0x00291000010a7983 */ /* 0x000e9e0000300800 */
[----:B------:R-:W-:-:S07]  /*13850*/  NOP ;  /* 0x0000000000007918 */ /* 0x000fce0000000000 */
[----:B------:R-:W-:Y:S01]  /*13860*/  MOV R23, R16 ;  /* 0x0000001000177202 */ /* 0x000fe20000000f00 */
[----:B------:R-:W-:Y:S01]  /*13870*/  IMAD.MOV.U32 R20, RZ, RZ, R19 ;  /* 0x000000ffff147224 */ /* 0x000fe200078e0013 */
[----:B------:R-:W-:Y:S02]  /*13880*/  MOV R22, R17 ;  /* 0x0000001100167202 */ /* 0x000fe40000000f00 */
[----:B------:R-:W-:Y:S02]  /*13890*/  MOV R21, R18 ;  /* 0x0000001200157202 */ /* 0x000fe40000000f00 */
[----:B------:R-:W3:Y:S04]  /*138a0*/  LDL.LU.64 R18, [R1+0x2908] ;  /* 0x0029080001127983 */ /* 0x000ee80000300a00 */
[----:B------:R-:W3:Y:S04]  /*138b0*/  LDL.LU.64 R16, [R1+0x2900] ;  /* 0x0029000001107983 */ /* 0x000ee80000300a00 */
[----:B------:R-:W-:Y:S04]  /*138c0*/  STL.64 [R1+0x2898], R22 ;  /* 0x0028981601007387 */ /* 0x000fe80000100a00 */
[----:B------:R0:W-:Y:S04]  /*138d0*/  STL.64 [R1+0x2890], R20 ;  /* 0x0028901401007387 */ /* 0x0001e80000100a00 */
[----:B0-----:R-:W3:Y:S01]  /*138e0*/  LDL.LU R20, [R1] ;  /* 0x0000000001147983 */ /* 0x001ee20000300800 */
[----:B------:R-:W-:-:S02]  /*138f0*/  MOV R21, R27 ;  /* 0x0000001b00157202 */ /* 0x000fc40000000f00 */
[----:B------:R-:W-:Y:S02]  /*13900*/  MOV R22, R26 ;  /* 0x0000001a00167202 */ /* 0x000fe40000000f00 */
[----:B------:R-:W-:-:S07]  /*13910*/  MOV R23, R3 ;  /* 0x0000000300177202 */ /* 0x000fce0000000f00 */
[----:B---3--:R-:W-:Y:S01]  /*13920*/  HMMA.16816.F32 R24, R20, R24, R16 ;  /* 0x000000181418723c */ /* 0x008fe20000001810 */
[----:B------:R-:W4:Y:S04]  /*13930*/  LDL.LU.64 R18, [R1+0x28f8] ;  /* 0x0028f80001127983 */ /* 0x000f280000300a00 */
[----:B------:R-:W4:-:S15]  /*13940*/  LDL.LU.64 R16, [R1+0x28f0] ;  /* 0x0028f00001107983 */ /* 0x000f1e0000300a00 */
[----:B------:R-:W-:-:S03]  /*13950*/  NOP ;  /* 0x0000000000007918 */ /* 0x000fc60000000000 */
[----:B------:R0:W-:Y:S01]  /*13960*/  STL [R1+0x3c], R27 ;  /* 0x00003c1b01007387 */ /* 0x0001e20000100800 */
[----:B------:R-:W-:Y:S01]  /*13970*/  MOV R0, R26 ;  /* 0x0000001a00007202 */ /* 0x000fe20000000f00 */
[----:B------:R-:W-:Y:S01]  /*13980*/  IMAD.MOV.U32 R8, RZ, RZ, R24 ;  /* 0x000000ffff087224 */ /* 0x000fe200078e0018 */
[----:B------:R-:W-:Y:S01]  /*13990*/  MOV R9, R25 ;  /* 0x0000001900097202 */ /* 0x000fe20000000f00 */
[----:B0-----:R-:W3:Y:S04]  /*139a0*/  LDL.LU.64 R26, [R1+0x28e8] ;  /* 0x0028e800011a7983 */ /* 0x001ee80000300a00 */
[----:B------:R-:W3:Y:S02]  /*139b0*/  LDL.LU.64 R24, [R1+0x28e0] ;  /* 0x0028e00001187983 */ /* 0x000ee40000300a00 */
[----:B---3--:R-:W-:Y:S02]  /*139c0*/  HMMA.16816.F32 R12, R20, R12, R24 ;  /* 0x0000000c140c723c */ /* 0x008fe40000001818 */
[----:B------:R-:W4:Y:S04]  /*139d0*/  LDL.LU.64 R26, [R1+0x28d8] ;  /* 0x0028d800011a7983 */ /* 0x000f280000300a00 */
[----:B------:R-:W4:-:S15]  /*139e0*/  LDL.LU.64 R24, [R1+0x28d0] ;  /* 0x0028d00001187983 */ /* 0x000f1e0000300a00 */
[----:B------:R-:W-:-:S02]  /*139f0*/  NOP ;  /* 0x0000000000007918 */ /* 0x000fc40000000000 */
[----:B------:R-:W-:Y:S01]  /*13a00*/  STL.64 [R1+0x10], R12 ;  /* 0x0000100c01007387 */ /* 0x000fe20000100a00 */
[----:B------:R-:W-:-:S03]  /*13a10*/  MOV R3, R15 ;  /* 0x0000000f00037202 */ /* 0x000fc60000000f00 */
[----:B------:R-:W-:Y:S04]  /*13a20*/  STL [R1+0x18], R14 ;  /* 0x0000180e01007387 */ /* 0x000fe80000100800 */
[----:B------:R-:W-:Y:S04]  /*13a30*/  STL.64 [R1+0x28b8], R22 ;  /* 0x0028b81601007387 */ /* 0x000fe80000100a00 */
[----:B------:R0:W-:Y:S04]  /*13a40*/  STL.64 [R1+0x28b0], R20 ;  /* 0x0028b01401007387 */ /* 0x0001e80000100a00 */
[----:B0-----:R-:W3:Y:S04]  /*13a50*/  LDL.LU R20, [R1+0x40] ;  /* 0x0000400001147983 */ /* 0x001ee80000300800 */
[----:B------:R-:W3:Y:S04]  /*13a60*/  LDL.LU R21, [R1+0x44] ;  /* 0x0000440001157983 */ /* 0x000ee80000300800 */
[----:B------:R-:W3:Y:S04]  /*13a70*/  LDL.LU R22, [R1+0x48] ;  /* 0x0000480001167983 */ /* 0x000ee80000300800 */
[----:B------:R-:W3:Y:S01]  /*13a80*/  LDL.LU R23, [R1+0x4c] ;  /* 0x00004c0001177983 */ /* 0x000ee20000300800 */
[----:B----4-:R-:W-:Y:S03]  /*13a90*/  HMMA.16816.F32 R12, R24, R6, R16 ;  /* 0x00000006180c723c */ /* 0x010fe60000001810 */
[----:B------:R-:W0:Y:S04]  /*13aa0*/  LDSM.16.M88.4 R16, [R28+UR6+0x80] ;  /* 0x000080061c10783b */ /* 0x000e280008000200 */
[----:B------:R-:W-:Y:S04]  /*13ab0*/  STL.64 [R1+0x28a8], R26 ;  /* 0x0028a81a01007387 */ /* 0x000fe80000100a00 */
[----:B------:R-:W-:-:S12]  /*13ac0*/  STL.64 [R1+0x28a0], R24 ;  /* 0x0028a01801007387 */ /* 0x000fd80000100a00 */
[----:B------:R-:W-:Y:S04]  /*13ad0*/  STL [R1+0x2824], R12 ;  /* 0x0028240c01007387 */ /* 0x000fe80000100800 */
[----:B------:R-:W-:Y:S04]  /*13ae0*/  STL [R1+0x2820], R13 ;  /* 0x0028200d01007387 */ /* 0x000fe80000100800 */
[----:B------:R1:W-:Y:S04]  /*13af0*/  STL [R1+0x281c], R14 ;  /* 0x00281c0e01007387 */ /* 0x0003e80000100800 */
[----:B------:R4:W-:Y:S04]  /*13b00*/  STL [R1+0x2818], R15 ;  /* 0x0028180f01007387 */ /* 0x0009e80000100800 */
[----:B0-----:R-:W-:Y:S01]  /*13b10*/  STL.64 [R1+0xb8], R18 ;  /* 0x0000b81201007387 */ /* 0x001fe20000100a00 */
[----:B-1----:R-:W-:Y:S01]  /*13b20*/  MOV R14, R17 ;  /* 0x00000011000e7202 */ /* 0x002fe20000000f00 */
[----:B----4-:R-:W-:-:S02]  /*13b30*/  IMAD.MOV.U32 R15, RZ, RZ, R16 ;  /* 0x000000ffff0f7224 */ /* 0x010fc400078e0010 */
[----:B------:R-:W0:Y:S01]  /*13b40*/  LDSM.16.M88.4 R16, [R28+UR6+0x8080] ;  /* 0x008080061c10783b */ /* 0x000e220008000200 */
[----:B------:R-:W-:-:S03]  /*13b50*/  MOV R27, R2 ;  /* 0x00000002001b7202 */ /* 0x000fc60000000f00 */
[----:B0-----:R-:W-:Y:S01]  /*13b60*/  STL.64 [R1+0xc0], R16 ;  /* 0x0000c01001007387 */ /* 0x001fe20000100a00 */
[----:B------:R-:W-:-:S03]  /*13b70*/  MOV R2, R19 ;  /* 0x0000001300027202 */ /* 0x000fc60000000f00 */
[----:B------:R-:W-:Y:S04]  /*13b80*/  STL [R1+0xc8], R18 ;  /* 0x0000c81201007387 */ /* 0x000fe80000100800 */
[----:B------:R-:W0:Y:S01]  /*13b90*/  LDSM.16.M88.4 R16, [R28+UR6+0xc080] ;  /* 0x00c080061c10783b */ /* 0x000e220008000200 */
[----:B--2---:R-:W-:-:S03]  /*13ba0*/  IMAD.MOV.U32 R24, RZ, RZ, R10 ;  /* 0x000000ffff187224 */ /* 0x004fc600078e000a */
[----:B------:R-:W-:Y:S04]  /*13bb0*/  STL [R1+0x2734], R2 ;  /* 0x0027340201007387 */ /* 0x000fe80000100800 */
[----:B0-----:R-:W-:Y:S01]  /*13bc0*/  STL.64 [R1+0x130], R16 ;  /* 0x0001301001007387 */ /* 0x001fe20000100a00 */
[----:B------:R-:W-:Y:S01]  /*13bd0*/  MOV R10, R16 ;  /* 0x00000010000a7202 */ /* 0x000fe20000000f00 */
[----:B------:R-:W-:Y:S02]  /*13be0*/  IMAD.MOV.U32 R11, RZ, RZ, R17 ;  /* 0x000000ffff0b7224 */ /* 0x000fe400078e0011 */
[----:B------:R0:W-:Y:S04]  /*13bf0*/  STL.64 [R1+0x138], R18 ;  /* 0x0001381201007387 */ /* 0x0001e80000100a00 */
[----:B0-----:R-:W3:Y:S04]  /*13c00*/  LDL.LU.64 R18, [R1+0x28c8] ;  /* 0x0028c80001127983 */ /* 0x001ee80000300a00 */
[----:B------:R-:W3:Y:S01]  /*13c10*/  LDL.LU.64 R16, [R1+0x28c0] ;  /* 0x0028c00001107983 */ /* 0x000ee20000300a00 */
[----:B------:R-:W-:-:S02]  /*13c20*/  MOV R25, R5 ;  /* 0x0000000500197202 */ /* 0x000fc40000000f00 */
[----:B------:R-:W-:Y:S01]  /*13c30*/  MOV R26, R4 ;  /* 0x00000004001a7202 */ /* 0x000fe20000000f00 */
[----:B------:R-:W-:Y:S04]  /*13c40*/  STL.64 [R1+0x2848], R10 ;  /* 0x0028480a01007387 */ /* 0x000fe80000100a00 */
[----:B------:R-:W-:Y:S01]  /*13c50*/  STL [R1+0x26b8], R28 ;  /* 0x0026b81c01007387 */ /* 0x000fe20000100800 */
[----:B---3--:R-:W-:Y:S03]  /*13c60*/  HMMA.16816.F32 R4, R16, R6, R20 ;  /* 0x000000061004723c */ /* 0x008fe60000001814 */
[----:B------:R-:W2:Y:S04]  /*13c70*/  LDL.LU.64 R22, [R1+0x28b8] ;  /* 0x0028b80001167983 */ /* 0x000ea80000300a00 */
[----:B------:R-:W2:-:S15]  /*13c80*/  LDL.LU.64 R20, [R1+0x28b0] ;  /* 0x0028b00001147983 */ /* 0x000e9e0000300a00 */
[----:B------:R-:W-:-:S01]  /*13c90*/  NOP ;  /* 0x0000000000007918 */ /* 0x000fc20000000000 */
[----:B------:R-:W-:Y:S04]  /*13ca0*/  STL.64 [R1+0x40], R4 ;  /* 0x0000400401007387 */ /* 0x000fe80000100a00 */
[----:B------:R-:W-:Y:S04]  /*13cb0*/  STL.64 [R1+0x2858], R18 ;  /* 0x0028581201007387 */ /* 0x000fe80000100a00 */
[----:B------:R0:W-:Y:S04]  /*13cc0*/  STL.64 [R1+0x2850], R16 ;  /* 0x0028501001007387 */ /* 0x0001e80000100a00 */
[----:B0-----:R-:W2:Y:S04]  /*13cd0*/  LDL.LU.64 R16, [R1+0x110] ;  /* 0x0001100001107983 */ /* 0x001ea80000300a00 */
[----:B------:R-:W3:Y:S01]  /*13ce0*/  LDL.LU.64 R18, [R1+0x118] ;  /* 0x0001180001127983 */ /* 0x000ee20000300a00 */
[----:B------:R-:W-:-:S02]  /*13cf0*/  MOV R12, R6 ;  /* 0x00000006000c7202 */ /* 0x000fc40000000f00 */
[----:B------:R-:W-:Y:S02]  /*13d00*/  MOV R13, R7 ;  /* 0x00000007000d7202 */ /* 0x000fe40000000f00 */
[----:B------:R-:W0:Y:S04]  /*13d10*/  LDSM.16.MT88.4 R4, [R29+UR6+0x11400] ;  /* 0x011400061d04783b */ /* 0x000e280008004200 */
[----:B------:R-:W-:Y:S01]  /*13d20*/  STL [R1+0x27f0], R29 ;  /* 0x0027f01d01007387 */ /* 0x000fe20000100800 */
[----:B------:R-:W-:-:S03]  /*13d30*/  MOV R10, R0 ;  /* 0x00000000000a7202 */ /* 0x000fc60000000f00 */
[----:B0-----:R-:W-:Y:S04]  /*13d40*/  STL.64 [R1+0x2758], R6 ;  /* 0x0027580601007387 */ /* 0x001fe80000100a00 */
[----:B------:R0:W-:Y:S02]  /*13d50*/  STL.64 [R1+0x2750], R4 ;  /* 0x0027500401007387 */ /* 0x0001e40000100a00 */
[----:B0-----:R-:W-:Y:S01]  /*13d60*/  MOV R4, R15 ;  /* 0x0000000f00047202 */ /* 0x001fe20000000f00 */
[----:B------:R-:W-:-:S04]  /*13d70*/  IMAD.MOV.U32 R5, RZ, RZ, R14 ;  /* 0x000000ffff057224 */ /* 0x000fc800078e000e */
[----:B------:R0:W-:Y:S04]  /*13d80*/  STL [R1+0x27e0], R4 ;  /* 0x0027e00401007387 */ /* 0x0001e80000100800 */
[----:B------:R1:W-:Y:S04]  /*13d90*/  STL [R1+0x27e4], R5 ;  /* 0x0027e40501007387 */ /* 0x0003e80000100800 */
[----:B0-----:R-:W4:Y:S04]  /*13da0*/  LDL.LU R4, [R1+0x80] ;  /* 0x0000800001047983 */ /* 0x001f280000300800 */
[----:B-1----:R-:W4:Y:S04]  /*13db0*/  LDL.LU R5, [R1+0x84] ;  /* 0x0000840001057983 */ /* 0x002f280000300800 */
[----:B------:R-:W4:Y:S04]  /*13dc0*/  LDL.LU R6, [R1+0x88] ;  /* 0x0000880001067983 */ /* 0x000f280000300800 */
[----:B------:R-:W4:Y:S01]  /*13dd0*/  LDL.LU R7, [R1+0x8c] ;  /* 0x00008c0001077983 */ /* 0x000f220000300800 */
[----:B--2---:R-:W-:Y:S03]  /*13de0*/  HMMA.16816.F32 R20, R20, R16, R24 ;  /* 0x000000101414723c */ /* 0x004fe60000001818 */
[----:B------:R-:W2:Y:S04]  /*13df0*/  LDL.LU.64 R26, [R1+0x28a8] ;  /* 0x0028a800011a7983 */ /* 0x000ea80000300a00 */
[----:B------:R-:W2:-:S15]  /*13e00*/  LDL.LU.64 R24, [R1+0x28a0] ;  /* 0x0028a00001187983 */ /* 0x000e9e0000300a00 */
[----:B------:R-:W-:-:S01]  /*13e10*/  NOP ;  /* 0x0000000000007918 */ /* 0x000fc20000000000 */
[----:B------:R-:W-:Y:S04]  /*13e20*/  STL.64 [R1+0x60], R20 ;  /* 0x0000601401007387 */ /* 0x000fe80000100a00 */
[----:B------:R0:W-:Y:S04]  /*13e30*/  STL.64 [R1+0x68], R22 ;  /* 0x0000681601007387 */ /* 0x0001e80000100a00 */
[----:B0-----:R-:W5:Y:S04]  /*13e40*/  LDL.LU.64 R22, [R1+0x2898] ;  /* 0x0028980001167983 */ /* 0x001f680000300a00 */
[----:B------:R-:W4:Y:S04]  /*13e50*/  LDL.LU.64 R20, [R1+0x2890] ;  /* 0x0028900001147983 */ /* 0x000f280000300a00 */
[----:B---3--:R0:W-:Y:S04]  /*13e60*/  STL.64 [R1+0x2870], R18 ;  /* 0x0028701201007387 */ /* 0x0081e80000100a00 */
[----:B------:R-:W2:Y:S04]  /*13e70*/  LDL.LU R16, [R1+0x90] ;  /* 0x0000900001107983 */ /* 0x000ea80000300800 */
[----:B------:R-:W2:Y:S04]  /*13e80*/  LDL.LU R17, [R1+0x94] ;  /* 0x0000940001117983 */ /* 0x000ea80000300800 */
[----:B0-----:R-:W2:Y:S04]  /*13e90*/  LDL.LU R18, [R1+0x98] ;  /* 0x0000980001127983 */ /* 0x001ea80000300800 */
[----:B------:R-:W2:Y:S04]  /*13ea0*/  LDL.LU R19, [R1+0x9c] ;  /* 0x00009c0001137983 */ /* 0x000ea80000300800 */
[----:B------:R-:W3:Y:S04]  /*13eb0*/  LDL.LU R0, [R1+0x2888] ;  /* 0x0028880001007983 */ /* 0x000ee80000300800 */
[----:B------:R-:W5:Y:S04]  /*13ec0*/  LDL.LU R11, [R1+0x3c] ;  /* 0x00003c00010b7983 */ /* 0x000f680000300800 */
[----:B-----5:R4:W-:Y:S04]  /*13ed0*/  STL.64 [R1+0x2868], R10 ;  /* 0x0028680a01007387 */ /* 0x0209e80000100a00 */
[----:B------:R0:W-:Y:S01]  /*13ee0*/  STL.64 [R1+0x2860], R8 ;  /* 0x0028600801007387 */ /* 0x0001e20000100a00 */
[----:B----4-:R-:W-:Y:S01]  /*13ef0*/  IMAD.MOV.U32 R10, RZ, RZ, R21 ;  /* 0x000000ffff0a7224 */ /* 0x010fe200078e0015 */
[----:B------:R-:W-:-:S02]  /*13f00*/  MOV R11, R20 ;  /* 0x00000014000b7202 */ /* 0x000fc40000000f00 */
[----:B0-----:R-:W-:Y:S02]  /*13f10*/  MOV R8, R23 ;  /* 0x0000001700087202 */ /* 0x001fe40000000f00 */
[----:B------:R-:W-:Y:S01]  /*13f20*/  MOV R9, R22 ;  /* 0x0000001600097202 */ /* 0x000fe20000000f00 */
[----:B------:R0:W-:Y:S04]  /*13f30*/  STL.64 [R1+0x2880], R10 ;  /* 0x0028800a01007387 */ /* 0x0001e80000100a00 */
[----:B------:R-:W-:Y:S04]  /*13f40*/  STL.64 [R1+0x2878], R8 ;  /* 0x0028780801007387 */ /* 0x000fe80000100a00 */
[----:B---3--:R-:W1:Y:S04]  /*13f50*/  LDSM.16.MT88.4 R20, [R0+UR6+0x11400] ;  /* 0x011400060014783b */ /* 0x008e680008004200 */
[----:B0-----:R-:W2:Y:S04]  /*13f60*/  LDL.LU.64 R10, [R1+0xf8] ;  /* 0x0000f800010a7983 */ /* 0x001ea80000300a00 */
[----:B------:R-:W-:Y:S04]  /*13f70*/  STL [R1+0x27e8], R0 ;  /* 0x0027e80001007387 */ /* 0x000fe80000100800 */
[----:B-1----:R-:W-:Y:S04]  /*13f80*/  STL [R1+0x274c], R20 ;  /* 0x00274c1401007387 */ /* 0x002fe80000100800 */
[----:B------:R-:W-:Y:S04]  /*13f90*/  STL [R1+0x2748], R21 ;  /* 0x0027481501007387 */ /* 0x000fe80000100800 */
[----:B------:R-:W-:Y:S04]  /*13fa0*/  STL [R1+0x2744], R22 ;  /* 0x0027441601007387 */ /* 0x000fe80000100800 */
[----:B------:R0:W-:Y:S04]  /*13fb0*/  STL [R1+0x2740], R23 ;  /* 0x0027401701007387 */ /* 0x0001e80000100800 */
[----:B0-----:R-:W3:Y:S01]  /*13fc0*/  LDL.LU.64 R22, [R1+0xe8] ;  /* 0x0000e80001167983 */ /* 0x001ee20000300a00 */
[----:B--2---:R-:W-:Y:S06]  /*13fd0*/  HMMA.16816.F32 R16, R24, R10, R16 ;  /* 0x0000000a1810723c */ /* 0x004fec0000001810 */
[----:B------:R-:W-:Y:S01]  /*13fe0*/  MOV R15, R10 ;  /* 0x0000000a000f7202 */ /* 0x000fe20000000f00 */
[----:B------:R-:W-:-:S02]  /*13ff0*/  IMAD.MOV.U32 R14, RZ, RZ, R11 ;  /* 0x000000ffff0e7224 */ /* 0x000fc400078e000b */
[----:B------:R-:W2:Y:S04]  /*14000*/  LDL.LU.64 R10, [R1+0x2880] ;  /* 0x00288000010a7983 */ /* 0x000ea80000300a00 */
[----:B------:R-:W2:Y:S10]  /*14010*/  LDL.LU.64 R8, [R1+0x2878] ;  /* 0x0028780001087983 */ /* 0x000eb40000300a00 */
[----:B------:R-:W-:Y:S01]  /*14020*/  STL.64 [R1+0x90], R16 ;  /* 0x0000901001007387 */ /* 0x000fe20000100a00 */
[----:B------:R-:W-:-:S03]  /*14030*/  MOV R29, R19 ;  /* 0x00000013001d7202 */ /* 0x000fc60000000f00 */
[----:B------:R0:W-:Y:S04]  /*14040*/  STL [R1+0x98], R18 ;  /* 0x0000981201007387 */ /* 0x0001e80000100800 */
[----:B0-----:R-:W2:Y:S04]  /*14050*/  LDL.LU.64 R18, [R1+0x2870] ;  /* 0x0028700001127983 */ /* 0x001ea80000300a00 */
[----:B------:R-:W4:Y:S04]  /*14060*/  LDL.LU R20, [R1+0x100] ;  /* 0x0001000001147983 */ /* 0x000f280000300800 */
[----:B------:R-:W4:Y:S01]  /*14070*/  LDL.LU R21, [R1+0x104] ;  /* 0x0001040001157983 */ /* 0x000f220000300800 */
[----:B---3--:R-:W-:Y:S06]  /*14080*/  HMMA.16816.F32 R4, R24, R22, R4 ;  /* 0x000000161804723c */ /* 0x008fec0000001804 */
[----:B------:R-:W-:-:S02]  /*14090*/  MOV R2, R22 ;  /* 0x0000001600027202 */ /* 0x000fc40000000f00 */
[----:B------:R-:W-:-:S15]  /*140a0*/  MOV R0, R23 ;  /* 0x0000001700007202 */ /* 0x000fde0000000f00 */
[----:B------:R-:W-:-:S01]  /*140b0*/  NOP ;  /* 0x0000000000007918 */ /* 0x000fc20000000000 */
[----:B------:R-:W-:Y:S02]  /*140c0*/  MOV R23, R5 ;  /* 0x0000000500177202 */ /* 0x000fe40000000f00 */
[----:B------:R-:W-:-:S05]  /*140d0*/  MOV R22, R6 ;  /* 0x0000000600167202 */ /* 0x000fca0000000f00 */
[----:B------:R-:W-:Y:S04]  /*140e0*/  STL.64 [R1+0x2830], R22 ;  /* 0x0028301601007387 */ /* 0x000fe80000100a00 */
[----:B----4-:R0:W-:Y:S04]  /*140f0*/  STL.64 [R1+0x2828], R20 ;  /* 0x0028281401007387 */ /* 0x0101e80000100a00 */
[----:B0-----:R-:W3:Y:S04]  /*14100*/  LDL.LU R20, [R1+0x10] ;  /* 0x0000100001147983 */ /* 0x001ee80000300800 */
[----:B------:R-:W3:Y:S04]  /*14110*/  LDL.LU R21, [R1+0x14] ;  /* 0x0000140001157983 */ /* 0x000ee80000300800 */
[----:B------:R-:W4:Y:S01]  /*14120*/  LDL.LU R22, [R1+0x18] ;  /* 0x0000180001167983 */ /* 0x000f220000300800 */
[----:B------:R-:W-:Y:S01]  /*14130*/  MOV R23, R3 ;  /* 0x0000000300177202 */ /* 0x000fe20000000f00 */
[----:B--2---:R-:W-:Y:S06]  /*14140*/  HMMA.16816.F32 R24, R24, R18, R8 ;  /* 0x000000121818723c */ /* 0x004fec0000001808 */
[----:B------:R-:W-:Y:S01]  /*14150*/  MOV R6, R18 ;  /* 0x0000001200067202 */ /* 0x000fe20000000f00 */
[----:B----4-:R0:W-:Y:S04]  /*14160*/  STL.64 [R1+0x2840], R22 ;  /* 0x0028401601007387 */ /* 0x0101e80000100a00 */
[----:B---3--:R1:W-:Y:S04]  /*14170*/  STL.64 [R1+0x2838], R20 ;  /* 0x0028381401007387 */ /* 0x0083e80000100a00 */
[----:B------:R-:W1:Y:S01]  /*14180*/  LDL.LU.64 R10, [R1+0x2868] ;  /* 0x00286800010a7983 */ /* 0x000e620000300a00 */
[----:B0-----:R-:W-:-:S03]  /*14190*/  MOV R22, R2 ;  /* 0x0000000200167202 */ /* 0x001fc60000000f00 */
[----:B------:R-:W1:Y:S01]  /*141a0*/  LDL.LU.64 R8, [R1+0x2860] ;  /* 0x0028600001087983 */ /* 0x000e620000300a00 */
[----:B------:R-:W-:-:S03]  /*141b0*/  MOV R2, R19 ;  /* 0x0000001300027202 */ /* 0x000fc60000000f00 */
[----:B------:R-:W1:Y:S04]  /*141c0*/  LDL.LU.64 R18, [R1+0x2858] ;  /* 0x0028580001127983 */ /* 0x000e680000300a00 */
[----:B------:R-:W1:Y:S01]  /*141d0*/  LDL.LU.64 R16, [R1+0x2850] ;  /* 0x0028500001107983 */ /* 0x000e620000300a00 */
[----:B------:R-:W-:Y:S01]  /*141e0*/  IMAD.MOV.U32 R23, RZ, RZ, R0 ;  /* 0x000000ffff177224 */ /* 0x000fe200078e0000 */
[----:B------:R-:W-:Y:S01]  /*141f0*/  MOV R5, R26 ;  /* 0x0000001a00057202 */ /* 0x000fe20000000f00 */
[----:B------:R-:W-:Y:S01]  /*14200*/  IMAD.MOV.U32 R28, RZ, RZ, R4 ;  /* 0x000000ffff1c7224 */ /* 0x000fe200078e0004 */
[----:B------:R-:W-:Y:S01]  /*14210*/  MOV R4, R27 ;  /* 0x0000001b00047202 */ /* 0x000fe20000000f00 */
[----:B------:R-:W-:Y:S01]  /*14220*/  IMAD.MOV.U32 R27, RZ, RZ, R14 ;  /* 0x000000ffff1b7224 */ /* 0x000fe200078e000e */
[----:B------:R-:W-:-:S02]  /*14230*/  MOV R26, R15 ;  /* 0x0000000f001a7202 */ /* 0x000fc40000000f00 */
[----:B-1----:R-:W-:Y:S01]  /*14240*/  HMMA.16816.F32 R20, R16, R22, R8 ;  /* 0x000000161014723c */ /* 0x002fe20000001808 */
[----:B------:R-:W2:-:S15]  /*14250*/  LDL.LU.64 R10, [R1+0x2848] ;  /* 0x00284800010a7983 */ /* 0x000e9e0000300a00 */
[----:B------:R-:W-:-:S08]  /*14260*/  NOP ;  /* 0x0000000000007918 */ /* 0x000fd00000000000 */
[----:B------:R-:W-:Y:S01]  /*14270*/  MOV R8, R22 ;  /* 0x0000001600087202 */ /* 0x000fe20000000f00 */
[----:B------:R-:W-:Y:S01]  /*14280*/  IMAD.MOV.U32 R9, RZ, RZ, R23 ;  /* 0x000000ffff097224 */ /* 0x000fe200078e0017 */
[----:B------:R-:W-:Y:S01]  /*14290*/  MOV R14, R20 ;  /* 0x00000014000e7202 */ /* 0x000fe20000000f00 */
[----:B------:R-:W3:Y:S01]  /*142a0*/  LDL.LU.64 R22, [R1+0x2840] ;  /* 0x0028400001167983 */ /* 0x000ee20000300a00 */
[----:B------:R-:W-:-:S03]  /*142b0*/  MOV R15, R21 ;  /* 0x00000015000f7202 */ /* 0x000fc60000000f00 */
[----:B------:R-:W3:Y:S01]  /*142c0*/  LDL.LU.64 R20, [R1+0x2838] ;  /* 0x0028380001147983 */ /* 0x000ee20000300a00 */
[----:B------:R-:W-:Y:S01]  /*142d0*/  MOV R3, R24 ;  /* 0x0000001800037202 */ /* 0x000fe20000000f00 */
[----:B------:R-:W-:Y:S02]  /*142e0*/  IMAD.MOV.U32 R0, RZ, RZ, R25 ;  /* 0x000000ffff007224 */ /* 0x000fe400078e0019 */
[----:B---3--:R-:W-:Y:S01]  /*142f0*/  HMMA.16816.F32 R24, R16, R26, R20 ;  /* 0x0000001a1018723c */ /* 0x008fe20000001814 */
[----:B------:R-:W3:Y:S04]  /*14300*/  LDL.LU.64 R22, [R1+0x2830] ;  /* 0x0028300001167983 */ /* 0x000ee80000300a00 */
[----:B------:R-:W4:Y:S04]  /*14310*/  LDL.LU.64 R20, [R1+0x2828] ;  /* 0x0028280001147983 */ /* 0x000f280000300a00 */
[----:B------:R0:W-:Y:S04]  /*14320*/  STL.64 [R1+0x27d8], R18 ;  /* 0x0027d81201007387 */ /* 0x0001e80000100a00 */
[----:B------:R1:W-:Y:S01]  /*14330*/  STL.64 [R1+0x27d0], R16 ;  /* 0x0027d01001007387 */ /* 0x0003e20000100a00 */
[----:B0-----:R-:W-:-:S02]  /*14340*/  MOV R18, R12 ;  /* 0x0000000c00127202 */ /* 0x001fc40000000f00 */
[----:B------:R-:W-:Y:S01]  /*14350*/  MOV R19, R13 ;  /* 0x0000000d00137202 */ /* 0x000fe20000000f00 */
[----:B-1----:R-:W5:Y:S04]  /*14360*/  LDL.LU R16, [R1+0x40] ;  /* 0x0000400001107983 */ /* 0x002f680000300800 */
[----:B------:R-:W5:Y:S04]  /*14370*/  LDL.LU R17, [R1+0x44] ;  /* 0x0000440001117983 */ /* 0x000f680000300800 */
[----:B------:R-:W4:Y:S04]  /*14380*/  LDL.LU R12, [R1+0x2824] ;  /* 0x00282400010c7983 */ /* 0x000f280000300800 */
[----:B------:R-:W4:Y:S04]  /*14390*/  LDL.LU R13, [R1+0x2820] ;  /* 0x00282000010d7983 */ /* 0x000f280000300800 */
[----:B------:R0:W-:Y:S04]  /*143a0*/  STL.64 [R1+0x2768], R26 ;  /* 0x0027681a01007387 */ /* 0x0001e80000100a00 */
[----:B------:R1:W-:Y:S01]  /*143b0*/  STL.64 [R1+0x2760], R24 ;  /* 0x0027601801007387 */ /* 0x0003e20000100a00 */
[----:B0-----:R-:W-:-:S02]  /*143c0*/  MOV R26, R8 ;  /* 0x00000008001a7202 */ /* 0x001fc40000000f00 */
[----:B------:R-:W-:Y:S02]  /*143d0*/  MOV R27, R9 ;  /* 0x00000009001b7202 */ /* 0x000fe40000000f00 */
[----:B-1----:R-:W-:Y:S01]  /*143e0*/  MOV R24, R14 ;  /* 0x0000000e00187202 */ /* 0x002fe20000000f00 */
[----:B------:R-:W-:Y:S01]  /*143f0*/  IMAD.MOV.U32 R25, RZ, RZ, R15 ;  /* 0x000000ffff197224 */ /* 0x000fe200078e000f */
[----:B------:R-:W4:Y:S04]  /*14400*/  LDL.LU R14, [R1+0x281c] ;  /* 0x00281c00010e7983 */ /* 0x000f280000300800 */
[----:B------:R-:W4:Y:S04]  /*14410*/  LDL.LU R15, [R1+0x2818] ;  /* 0x00281800010f7983 */ /* 0x000f280000300800 */
[----:B------:R-:W4:Y:S04]  /*14420*/  LDL.LU R8, [R1+0x2814] ;  /* 0x0028140001087983 */ /* 0x000f280000300800 */
[----:B------:R-:W4:Y:S04]  /*14430*/  LDL.LU R9, [R1+0x2810] ;  /* 0x0028100001097983 */ /* 0x000f280000300800 */
[----:B------:R-:W-:Y:S04]  /*14440*/  STL.64 [R1+0x2778], R26 ;  /* 0x0027781a01007387 */ /* 0x000fe80000100a00 */
[----:B------:R2:W-:Y:S02]  /*14450*/  STL.64 [R1+0x2770], R24 ;  /* 0x0027701801007387 */ /* 0x0005e40000100a00 */
[----:B--2---:R-:W-:Y:S01]  /*14460*/  MOV R24, R10 ;  /* 0x0000000a00187202 */ /* 0x004fe20000000f00 */
[----:B------:R-:W-:Y:S01]  /*14470*/  IMAD.MOV.U32 R25, RZ, RZ, R11 ;  /* 0x000000ffff197224 */ /* 0x000fe200078e000b */
[----:B------:R-:W4:Y:S04]  /*14480*/  LDL.LU R10, [R1+0x280c] ;  /* 0x00280c00010a7983 */ /* 0x000f280000300800 */
[----:B------:R-:W4:Y:S04]  /*14490*/  LDL.LU R11, [R1+0x2808] ;  /* 0x00280800010b7983 */ /* 0x000f280000300800 */
[----:B------:R0:W-:Y:S04]  /*144a0*/  STL.64 [R1+0x2790], R24 ;  /* 0x0027901801007387 */ /* 0x0001e80000100a00 */
[----:B0-----:R-:W2:Y:S01]  /*144b0*/  LDL.LU.64 R24, [R1+0xc0] ;  /* 0x0000c00001187983 */ /* 0x001ea20000300a00 */
[----:B------:R-:W-:Y:S01]  /*144c0*/  IMAD.MOV.U32 R27, RZ, RZ, R7 ;  /* 0x000000ffff1b7224 */ /* 0x000fe200078e0007 */
[----:B---3--:R-:W-:Y:S01]  /*144d0*/  MOV R26, R22 ;  /* 0x00000016001a7202 */ /* 0x008fe20000000f00 */
[----:B----4-:R-:W-:Y:S01]  /*144e0*/  HMMA.16816.F32 R12, R8, R20, R12 ;  /* 0x00000014080c723c */ /* 0x010fe2000000180c */
[----:B--2---:R0:W-:Y:S04]  /*144f0*/  STL.64 [R1+0x27a8], R24 ;  /* 0x0027a81801007387 */ /* 0x0041e80000100a00 */
[----:B------:R1:W-:Y:S01]  /*14500*/  STL.64 [R1+0x27b8], R26 ;  /* 0x0027b81a01007387 */ /* 0x0003e20000100a00 */
[----:B0-----:R-:W-:-:S02]  /*14510*/  MOV R24, R28 ;  /* 0x0000001c00187202 */ /* 0x001fc40000000f00 */
[----:B------:R-:W-:Y:S02]  /*14520*/  MOV R25, R23 ;  /* 0x0000001700197202 */ /* 0x000fe40000000f00 */
[----:B-1----:R-:W-:Y:S02]  /*14530*/  MOV R26, R6 ;  /* 0x00000006001a7202 */ /* 0x002fe40000000f00 */
[----:B------:R-:W-:Y:S01]  /*14540*/  MOV R27, R2 ;  /* 0x00000002001b7202 */ /* 0x000fe20000000f00 */
[----:B------:R-:W-:Y:S11]  /*14550*/  STL.64 [R1+0x27b0], R24 ;  /* 0x0027b01801007387 */ /* 0x000ff60000100a00 */
[----:B------:R-:W-:Y:S01]  /*14560*/  MOV R6, R14 ;  /* 0x0000000e00067202 */ /* 0x000fe20000000f00 */
[----:B------:R-:W-:Y:S01]  /*14570*/  IMAD.MOV.U32 R7, RZ, RZ, R13 ;  /* 0x000000ffff077224 */ /* 0x000fe200078e000d */
[----:B------:R-:W-:-:S02]  /*14580*/  MOV R2, R15 ;  /* 0x0000000f00027202 */ /* 0x000fc40000000f00 */
[----:B------:R-:W-:Y:S01]  /*14590*/  MOV R28, R12 ;  /* 0x0000000c001c7202 */ /* 0x000fe20000000f00 */
[----:B------:R-:W5:Y:S04]  /*145a0*/  LDL.LU.64 R14, [R1+0x2800] ;  /* 0x00280000010e7983 */ /* 0x000f680000300a00 */
[----:B------:R-:W5:Y:S04]  /*145b0*/  LDL.LU.64 R12, [R1+0x27f8] ;  /* 0x0027f800010c7983 */ /* 0x000f680000300a00 */
[----:B------:R-:W-:Y:S04]  /*145c0*/  STL.64 [R1+0x27c8], R10 ;  /* 0x0027c80a01007387 */ /* 0x000fe80000100a00 */
[----:B------:R0:W-:Y:S04]  /*145d0*/  STL.64 [R1+0x27c0], R8 ;  /* 0x0027c00801007387 */ /* 0x0001e80000100a00 */
[----:B0-----:R-:W2:Y:S04]  /*145e0*/  LDL.LU R8, [R1+0x60] ;  /* 0x0000600001087983 */ /* 0x001ea80000300800 */
[----:B------:R-:W2:Y:S04]  /*145f0*/  LDL.LU R9, [R1+0x64] ;  /* 0x0000640001097983 */ /* 0x000ea80000300800 */
[----:B------:R-:W2:Y:S04]  /*14600*/  LDL.LU R10, [R1+0x68] ;  /* 0x00006800010a7983 */ /* 0x000ea80000300800 */
[----:B------:R-:W2:Y:S01]  /*14610*/  LDL.LU R11, [R1+0x6c] ;  /* 0x00006c00010b7983 */ /* 0x000ea20000300800 */
[----:B-----5:R-:W-:-:S15]  /*14620*/  HMMA.16816.F32 R16, R12, R20, R16 ;  /* 0x000000140c10723c */ /* 0x020fde0000001810 */
[----:B------:R-:W-:-:S09]  /*14630*/  NOP ;  /* 0x0000000000007918 */ /* 0x000fd20000000000 */
[----:B------:R-:W-:Y:S01]  /*14640*/  MOV R22, R18 ;  /* 0x0000001200167202 */ /* 0x000fe20000000f00 */
[----:B------:R-:W-:Y:S01]  /*14650*/  IMAD.MOV.U32 R21, RZ, RZ, R17 ;  /* 0x000000ffff157224 */ /* 0x000fe200078e0011 */
[----:B------:R-:W-:Y:S02]  /*14660*/  MOV R23, R19 ;  /* 0x0000001300177202 */ /* 0x000fe40000000f00 */
[----:B------:R-:W-:-:S03]  /*14670*/  MOV R20, R16 ;  /* 0x0000001000147202 */ /* 0x000fc60000000f00 */
[----:B------:R0:W-:Y:S04]  /*14680*/  STL.64 [R1+0x27a0], R22 ;  /* 0x0027a01601007387 */ /* 0x0001e80000100a00 */
[----:B------:R1:W-:Y:S01]  /*14690*/  STL.64 [R1+0x2798], R20 ;  /* 0x0027981401007387 */ /* 0x0003e20000100a00 */
[----:B0-----:R-:W-:-:S03]  /*146a0*/  MOV R23, R29 ;  /* 0x0000001d00177202 */ /* 0x001fc60000000f00 */
[----:B-1----:R-:W3:Y:S04]  /*146b0*/  LDL.LU R20, [R1+0x90] ;  /* 0x0000900001147983 */ /* 0x002ee80000300800 */
[----:B------:R-:W3:Y:S04]  /*146c0*/  LDL.LU R21, [R1+0x94] ;  /* 0x0000940001157983 */ /* 0x000ee80000300800 */
[----:B------:R-:W3:Y:S04]  /*146d0*/  LDL.LU R22, [R1+0x98] ;  /* 0x0000980001167983 */ /* 0x000ee80000300800 */
[----:B------:R-:W4:Y:S04]  /*146e0*/  LDL.LU R29, [R1+0x27f0] ;  /* 0x0027f000011d7983 */ /* 0x000f280000300800 */
[----:B------:R-:W-:Y:S04]  /*146f0*/  STL.64 [R1+0x2788], R14 ;  /* 0x0027880e01007387 */ /* 0x000fe80000100a00 */
[----:B------:R0:W-:Y:S02]  /*14700*/  STL.64 [R1+0x2780], R12 ;  /* 0x0027800c01007387 */ /* 0x0001e40000100a00 */
[----:B0-----:R-:W-:-:S02]  /*14710*/  IMAD.MOV.U32 R12, RZ, RZ, R3 ;  /* 0x000000ffff0c7224 */ /* 0x001fc400078e0003 */
[----:B------:R-:W5:Y:S01]  /*14720*/  LDL.LU R3, [R1+0x27ec] ;  /* 0x0027ec0001037983 */ /* 0x000f620000300800 */
[----:B------:R-:W-:Y:S02]  /*14730*/  MOV R13, R0 ;  /* 0x00000000000d7202 */ /* 0x000fe40000000f00 */
[----:B------:R-:W-:Y:S01]  /*14740*/  MOV R14, R5 ;  /* 0x00000005000e7202 */ /* 0x000fe20000000f00 */
[----:B------:R-:W3:Y:S01]  /*14750*/  LDL.LU R0, [R1+0x27e8] ;  /* 0x0027e80001007983 */ /* 0x000ee20000300800 */
[----:B------:R-:W-:-:S03]  /*14760*/  MOV R15, R4 ;  /* 0x00000004000f7202 */ /* 0x000fc60000000f00 */
[----:B------:R-:W3:Y:S04]  /*14770*/  LDL.LU R5, [R1+0x27e4] ;  /* 0x0027e40001057983 */ /* 0x000ee80000300800 */
[----:B------:R-:W3:Y:S04]  /*14780*/  LDL.LU R4, [R1+0x27e0] ;  /* 0x0027e00001047983 */ /* 0x000ee80000300800 */
[----:B----4-:R-:W0:Y:S04]  /*14790*/  LDSM.16.MT88.4 R16, [R29+UR6+0x11800] ;  /* 0x011800061d10783b */ /* 0x010e280008004200 */
[----:B------:R-:W-:Y:S04]  /*147a0*/  STL [R1+0x2738], R29 ;  /* 0x0027381d01007387 */ /* 0x000fe80000100800 */
[----:B0-----:R-:W-:Y:S04]  /*147b0*/  STL.64 [R1], R16 ;  /* 0x0000001001007387 */ /* 0x001fe80000100a00 */
[----:B------:R-:W-:Y:S04]  /*147c0*/  STL.64 [R1+0x8], R18 ;  /* 0x0000081201007387 */ /* 0x000fe80000100a00 */
[----:B-----5:R-:W0:Y:S04]  /*147d0*/  LDSM.16.M88.4 R16, [R3+UR6+0x4080] ;  /* 0x004080060310783b */ /* 0x020e280008000200 */
[----:B0-----:R-:W-:Y:S04]  /*147e0*/  STL.64 [R1+0xe0], R16 ;  /* 0x0000e01001007387 */ /* 0x001fe80000100a00 */
[----:B------:R0:W-:Y:S04]  /*147f0*/  STL.64 [R1+0xe8], R18 ;  /* 0x0000e81201007387 */ /* 0x0001e80000100a00 */
[----:B0-----:R-:W2:Y:S04]  /*14800*/  LDL.LU.64 R18, [R1+0x27d8] ;  /* 0x0027d80001127983 */ /* 0x001ea80000300a00 */
[----:B------:R-:W2:Y:S02]  /*14810*/  LDL.LU.64 R16, [R1+0x27d0] ;  /* 0x0027d00001107983 */ /* 0x000ea40000300a00 */
[----:B--2---:R-:W-:Y:S02]  /*14820*/  HMMA.16816.F32 R16, R16, R26, R8 ;  /* 0x0000001a1010723c */ /* 0x004fe40000001808 */
[----:B------:R-:W2:Y:S04]  /*14830*/  LDL.LU.64 R10, [R1+0x27c8] ;  /* 0x0027c800010a7983 */ /* 0x000ea80000300a00 */
[----:B------:R-:W2:Y:S04]  /*14840*/  LDL.LU.64 R8, [R1+0x27c0] ;  /* 0x0027c00001087983 */ /* 0x000ea80000300a00 */
[----:B------:R-:W2:Y:S04]  /*14850*/  LDL.LU.64 R26, [R1+0x27b8] ;  /* 0x0027b800011a7983 */ /* 0x000ea80000300a00 */
[----:B------:R-:W2:Y:S09]  /*14860*/  LDL.LU.64 R24, [R1+0x27b0] ;  /* 0x0027b00001187983 */ /* 0x000eb20000300a00 */
[----:B------:R-:W-:Y:S04]  /*14870*/  STL.64 [R1+0x60], R16 ;  /* 0x0000601001007387 */ /* 0x000fe80000100a00 */
[----:B------:R-:W-:Y:S04]  /*14880*/  STL.64 [R1+0x68], R18 ;  /* 0x0000681201007387 */ /* 0x000fe80000100a00 */
[----:B---3--:R-:W0:Y:S04]  /*14890*/  LDSM.16.MT88.4 R16, [R0+UR6+0x11800] ;  /* 0x011800060010783b */ /* 0x008e280008004200 */
[----:B------:R-:W-:Y:S04]  /*148a0*/  STL [R1+0x2730], R0 ;  /* 0x0027300001007387 */ /* 0x000fe80000100800 */
[----:B0-----:R-:W-:Y:S04]  /*148b0*/  STL.64 [R1+0x26a8], R18 ;  /* 0x0026a81201007387 */ /* 0x001fe80000100a00 */
[----:B------:R-:W-:Y:S01]  /*148c0*/  STL.64 [R1+0x26a0], R16 ;  /* 0x0026a01001007387 */ /* 0x000fe20000100a00 */
[----:B--2---:R-:W-:-:S15]  /*148d0*/  HMMA.16816.F32 R24, R8, R4, R24 ;  /* 0x000000040818723c */ /* 0x004fde0000001818 */
[----:B------:R-:W-:-:S08]  /*148e0*/  NOP ;  /* 0x0000000000007918 */ /* 0x000fd00000000000 */
[----:B------:R0:W-:Y:S01]  /*148f0*/  STL [R1+0x80], R24 ;  /* 0x0000801801007387 */ /* 0x0001e20000100800 */
[----:B------:R-:W-:-:S03]  /*14900*/  IMAD.MOV.U32 R29, RZ, RZ, R25 ;  /* 0x000000ffff1d7224 */ /* 0x000fc600078e0019 */
[----:B------:R-:W-:Y:S04]  /*14910*/  STL.64 [R1+0x88], R26 ;  /* 0x0000881a01007387 */ /* 0x000fe80000100a00 */
[----:B0-----:R-:W2:Y:S01]  /*14920*/  LDL.LU.64 R24, [R1+0x27a8] ;  /* 0x0027a80001187983 */ /* 0x001ea20000300a00 */
[----:B------:R-:W-:-:S03]  /*14930*/  MOV R19, R2 ;  /* 0x0000000200137202 */ /* 0x000fc60000000f00 */
[----:B------:R-:W-:Y:S01]  /*14940*/  STL [R1+0x273c], R29 ;  /* 0x00273c1d01007387 */ /* 0x000fe20000100800 */
[----:B--2---:R-:W-:Y:S06]  /*14950*/  HMMA.16816.F32 R20, R8, R24, R20 ;  /* 0x000000180814723c */ /* 0x004fec0000001814 */
[----:B------:R-:W-:Y:S02]  /*14960*/  MOV R2, R24 ;  /* 0x0000001800027202 */ /* 0x000fe40000000f00 */
[----:B------:R-:W-:-:S15]  /*14970*/  MOV R0, R25 ;  /* 0x0000001900007202 */ /* 0x000fde0000000f00 */
[----:B------:R-:W-:Y:S04]  /*14980*/  STL.64 [R1+0x90], R20 ;  /* 0x0000901401007387 */ /* 0x000fe80000100a00 */
[----:B------:R0:W-:Y:S04]  /*14990*/  STL.64 [R1+0x98], R22 ;  /* 0x0000981601007387 */ /* 0x0001e80000100a00 */
[----:B0-----:R-:W2:Y:S04]  /*149a0*/  LDL.LU.64 R22, [R1+0x27a0] ;  /* 0x0027a00001167983 */ /* 0x001ea80000300a00 */
[----:B------:R-:W3:Y:S04]  /*149b0*/  LDL.LU.64 R20, [R1+0x2798] ;  /* 0x0027980001147983 */ /* 0x000ee80000300a00 */
[----:B------:R-:W4:Y:S02]  /*149c0*/  LDL.LU.64 R24, [R1+0x2790] ;  /* 0x0027900001187983 */ /* 0x000f240000300a00 */
[----:B----4-:R-:W-:Y:S02]  /*149d0*/  HMMA.16816.F32 R8, R8, R24, R12 ;  /* 0x000000180808723c */ /* 0x010fe4000000180c */
[----:B------:R-:W4:Y:S04]  /*149e0*/  LDL.LU.64 R14, [R1+0x2788] ;  /* 0x00278800010e7983 */ /* 0x000f280000300a00 */
[----:B------:R-:W4:Y:S04]  /*149f0*/  LDL.LU.64 R12, [R1+0x2780] ;  /* 0x00278000010c7983 */ /* 0x000f280000300a00 */
[----:B------:R-:W4:Y:S04]  /*14a00*/  LDL.LU.64 R26, [R1+0x2778] ;  /* 0x00277800011a7983 */ /* 0x000f280000300a00 */
[----:B------:R-:W4:Y:S01]  /*14a10*/  LDL.LU.64 R24, [R1+0x2770] ;  /* 0x0027700001187983 */ /* 0x000f220000300a00 */
[----:B------:R-:W-:-:S02]  /*14a20*/  MOV R17, R7 ;  /* 0x0000000700117202 */ /* 0x000fc40000000f00 */
[----:B------:R-:W-:-:S06]  /*14a30*/  MOV R18, R6 ;  /* 0x0000000600127202 */ /* 0x000fcc0000000f00 */
[----:B------:R0:W-:Y:S04]  /*14a40*/  STL.64 [R1+0x70], R8 ;  /* 0x0000700801007387 */ /* 0x0001e80000100a00 */
[----:B------:R-:W-:Y:S01]  /*14a50*/  STL [R1+0x78], R10 ;  /* 0x0000780a01007387 */ /* 0x000fe20000100800 */
[----:B----4-:R-:W-:Y:S03]  /*14a60*/  HMMA.16816.F32 R4, R12, R4, R24 ;  /* 0x000000040c04723c */ /* 0x010fe60000001818 */
[----:B------:R-:W4:Y:S04]  /*14a70*/  LDL.LU.64 R26, [R1+0x2768] ;  /* 0x00276800011a7983 */ /* 0x000f280000300a00 */
[----:B------:R-:W4:Y:S01]  /*14a80*/  LDL.LU.64 R24, [R1+0x2760] ;  /* 0x0027600001187983 */ /* 0x000f220000300a00 */
[----:B0-----:R-:W-:Y:S01]  /*14a90*/  IMAD.MOV.U32 R8, RZ, RZ, R2 ;  /* 0x000000ffff087224 */ /* 0x001fe200078e0002 */
[----:B------:R-:W-:Y:S01]  /*14aa0*/  MOV R9, R0 ;  /* 0x0000000000097202 */ /* 0x000fe20000000f00 */
[----:B------:R-:W-:Y:S01]  /*14ab0*/  IMAD.MOV.U32 R16, RZ, RZ, R28 ;  /* 0x000000ffff107224 */ /* 0x000fe200078e001c */
[----:B------:R-:W-:-:S12]  /*14ac0*/  MOV R29, R11 ;  /* 0x0000000b001d7202 */ /* 0x000fd80000000f00 */
[----:B------:R0:W-:Y:S01]  /*14ad0*/  STL [R1+0x44], R5 ;  /* 0x0000440501007387 */ /* 0x0001e20000100800 */
[----:B------:R-:W-:Y:S01]  /*14ae0*/  MOV R0, R6 ;  /* 0x0000000600007202 */ /* 0x000fe20000000f00 */
[----:B------:R-:W-:Y:S01]  /*14af0*/  IMAD.MOV.U32 R28, RZ, RZ, R7 ;  /* 0x000000ffff1c7224 */ /* 0x000fe200078e0007 */
[----:B------:R-:W-:Y:S01]  /*14b00*/  MOV R2, R4 ;  /* 0x0000000400027202 */ /* 0x000fe20000000f00 */
[----:B------:R-:W5:Y:S04]  /*14b10*/  LDL.LU.64 R6, [R1+0x2758] ;  /* 0x0027580001067983 */ /* 0x000f680000300a00 */
[----:B0-----:R-:W5:Y:S01]  /*14b20*/  LDL.LU.64 R4, [R1+0x2750] ;  /* 0x0027500001047983 */ /* 0x001f620000300a00 */
[----:B----4-:R-:W-:Y:S03]  /*14b30*/  HMMA.16816.F32 R8, R12, R8, R24 ;  /* 0x000000080c08723c */ /* 0x010fe60000001818 */
[----:B------:R-:W4:Y:S04]  /*14b40*/  LDL.LU R26, [R1+0x108] ;  /* 0x00010800011a7983 */ /* 0x000f280000300800 */
[----:B------:R-:W4:-:S15]  /*14b50*/  LDL.LU R27, [R1+0x10c] ;  /* 0x00010c00011b7983 */ /* 0x000f1e0000300800 */
[----:B------:R-:W-:-:S01]  /*14b60*/  NOP ;  /* 0x0000000000007918 */ /* 0x000fc20000000000 */
[----:B------:R2:W-:Y:S04]  /*14b70*/  STL.64 [R1+0x26d8], R10 ;  /* 0x0026d80a01007387 */ /* 0x0005e80000100a00 */
[----:B------:R3:W-:Y:S01]  /*14b80*/  STL.64 [R1+0x26d0], R8 ;  /* 0x0026d00801007387 */ /* 0x0007e20000100a00 */
[----:B--2---:R-:W-:Y:S01]  /*14b90*/  MOV R10, R22 ;  /* 0x00000016000a7202 */ /* 0x004fe20000000f00 */
[----:B------:R-:W-:Y:S01]  /*14ba0*/  IMAD.MOV.U32 R11, RZ, RZ, R23 ;  /* 0x000000ffff0b7224 */ /* 0x000fe200078e0017 */
[----:B---3--:R-:W-:Y:S02]  /*14bb0*/  MOV R8, R20 ;  /* 0x0000001400087202 */ /* 0x008fe40000000f00 */
[----:B------:R-:W2:Y:S01]  /*14bc0*/  LDL.LU R20, [R1+0x274c] ;  /* 0x00274c0001147983 */ /* 0x000ea20000300800 */
[----:B------:R-:W-:-:S03]  /*14bd0*/  MOV R9, R21 ;  /* 0x0000001500097202 */ /* 0x000fc60000000f00 */
[----:B------:R-:W2:Y:S04]  /*14be0*/  LDL.LU R21, [R1+0x2748] ;  /* 0x0027480001157983 */ /* 0x000ea80000300800 */
[----:B------:R-:W2:Y:S04]  /*14bf0*/  LDL.LU R22, [R1+0x2744] ;  /* 0x0027440001167983 */ /* 0x000ea80000300800 */
[----:B------:R-:W2:Y:S04]  /*14c00*/  LDL.LU R23, [R1+0x2740] ;  /* 0x0027400001177983 */ /* 0x000ea80000300800 */
[----:B-----5:R-:W-:Y:S04]  /*14c10*/  STL.64 [R1+0x2728], R6 ;  /* 0x0027280601007387 */ /* 0x020fe80000100a00 */
[----:B------:R-:W-:Y:S01]  /*14c20*/  STL.64 [R1+0x2720], R4 ;  /* 0x0027200401007387 */ /* 0x000fe20000100a00 */
[----:B----4-:R-:W-:Y:S03]  /*14c30*/  HMMA.16816.F32 R16, R4, R26, R16 ;  /* 0x0000001a0410723c */ /* 0x010fe60000001810 */
[----:B------:R-:W-:-:S15]  /*14c40*/  LDSM.16.M88.4 R4, [R3+UR6+0x8080] ;  /* 0x008080060304783b */ /* 0x000fde0008000200 */
[----:B------:R-:W-:-:S05]  /*14c50*/  NOP ;  /* 0x0000000000007918 */ /* 0x000fca0000000000 */
[----:B------:R-:W-:Y:S04]  /*14c60*/  STL [R1+0x26c8], R16 ;  /* 0x0026c81001007387 */ /* 0x000fe80000100800 */
[----:B------:R-:W-:Y:S04]  /*14c70*/  STL [R1+0x26c4], R17 ;  /* 0x0026c41101007387 */ /* 0x000fe80000100800 */
[----:B------:R-:W-:Y:S04]  /*14c80*/  STL [R1+0x26c0], R18 ;  /* 0x0026c01201007387 */ /* 0x000fe80000100800 */
[----:B------:R-:W-:Y:S04]  /*14c90*/  STL [R1+0x26bc], R19 ;  /* 0x0026bc1301007387 */ /* 0x000fe80000100800 */
[----:B------:R-:W0:Y:S04]  /*14ca0*/  LDSM.16.M88.4 R16, [R3+UR6+0x80] ;  /* 0x000080060310783b */ /* 0x000e280008000200 */
[----:B0-----:R-:W-:Y:S04]  /*14cb0*/  STL.64 [R1+0xa0], R16 ;  /* 0x0000a01001007387 */ /* 0x001fe80000100a00 */
[----:B------:R-:W-:Y:S04]  /*14cc0*/  STL.64 [R1+0xa8], R18 ;  /* 0x0000a81201007387 */ /* 0x000fe80000100a00 */
[----:B------:R-:W0:Y:S04]  /*14cd0*/  LDSM.16.M88.4 R16, [R3+UR6+0xc080] ;  /* 0x00c080060310783b */ /* 0x000e280008000200 */
[----:B------:R-:W-:Y:S04]  /*14ce0*/  STL [R1+0x2540], R3 ;  /* 0x0025400301007387 */ /* 0x000fe80000100800 */
[----:B------:R-:W-:Y:S04]  /*14cf0*/  STL.64 [R1+0xd0], R4 ;  /* 0x0000d00401007387 */ /* 0x000fe80000100a00 */
[----:B------:R2:W-:Y:S02]  /*14d00*/  STL.64 [R1+0xd8], R6 ;  /* 0x0000d80601007387 */ /* 0x0005e40000100a00 */
[----:B--2---:R-:W-:Y:S02]  /*14d10*/  HMMA.16816.F32 R4, R20, R26, R8 ;  /* 0x0000001a1404723c */ /* 0x004fe40000001808 */
[----:B0-----:R0:W-:Y:S04]  /*14d20*/  STL.64 [R1+0x120], R16 ;  /* 0x0001201001007387 */ /* 0x0011e80000100a00 */
[----:B------:R1:W-:-:S15]  /*14d30*/  STL.64 [R1+0x128], R18 ;  /* 0x0001281201007387 */ /* 0x0003de0000100a00 */
[----:B------:R-:W-:-:S03]  /*14d40*/  NOP ;  /* 0x0000000000007918 */ /* 0x000fc60000000000 */
[----:B0-----:R-:W-:Y:S02]  /*14d50*/  MOV R16, R4 ;  /* 0x0000000400107202 */ /* 0x001fe40000000f00 */
[----:B------:R-:W-:Y:S01]  /*14d60*/  MOV R17, R5 ;  /* 0x0000000500117202 */ /* 0x000fe20000000f00 */
[----:B------:R-:W2:Y:S01]  /*14d70*/  LDL.LU R4, [R1+0x60] ;  /* 0x0000600001047983 */ /* 0x000ea20000300800 */
[----:B-1----:R-:W-:Y:S01]  /*14d80*/  MOV R18, R6 ;  /* 0x0000000600127202 */ /* 0x002fe20000000f00 */
[----:B------:R-:W-:Y:S02]  /*14d90*/  IMAD.MOV.U32 R19, RZ, RZ, R7 ;  /* 0x000000ffff137224 */ /* 0x000fe400078e0007 */
[----:B------:R-:W2:Y:S04]  /*14da0*/  LDL.LU R5, [R1+0x64] ;  /* 0x0000640001057983 */ /* 0x000ea80000300800 */
[----:B------:R-:W2:Y:S04]  /*14db0*/  LDL.LU R6, [R1+0x68] ;  /* 0x0000680001067983 */ /* 0x000ea80000300800 */
[----:B------:R-:W2:Y:S04]  /*14dc0*/  LDL.LU R7, [R1+0x6c] ;  /* 0x00006c0001077983 */ /* 0x000ea80000300800 */
[----:B------:R-:W-:Y:S04]  /*14dd0*/  STL.64 [R1+0x26f0], R18 ;  /* 0x0026f01201007387 */ /* 0x000fe80000100a00 */
[----:B------:R0:W-:Y:S04]  /*14de0*/  STL.64 [R1+0x26e8], R16 ;  /* 0x0026e81001007387 */ /* 0x0001e80000100a00 */
[----:B0-----:R-:W2:Y:S04]  /*14df0*/  LDL.LU.64 R16, [R1+0x130] ;  /* 0x0001300001107983 */ /* 0x001ea80000300a00 */
[----:B------:R-:W3:Y:S04]  /*14e00*/  LDL.LU.64 R18, [R1+0x138] ;  /* 0x0001380001127983 */ /* 0x000ee80000300a00 */
[----:B------:R-:W-:Y:S04]  /*14e10*/  STL [R1+0x26e4], R22 ;  /* 0x0026e41601007387 */ /* 0x000fe80000100800 */
[----:B------:R-:W-:Y:S04]  /*14e20*/  STL [R1+0x26e0], R23 ;  /* 0x0026e01701007387 */ /* 0x000fe80000100800 */
[----:B------:R0:W-:Y:S04]  /*14e30*/  STL.64 [R1+0x26f8], R20 ;  /* 0x0026f81401007387 */ /* 0x0001e80000100a00 */
[----:B0-----:R-:W4:Y:S04]  /*14e40*/  LDL.LU R20, [R1+0x70] ;  /* 0x0000700001147983 */ /* 0x001f280000300800 */
[----:B------:R-:W4:Y:S04]  /*14e50*/  LDL.LU R21, [R1+0x74] ;  /* 0x0000740001157983 */ /* 0x000f280000300800 */
[----:B------:R-:W5:Y:S01]  /*14e60*/  LDL.LU R22, [R1+0x78] ;  /* 0x0000780001167983 */ /* 0x000f620000300800 */
[----:B------:R-:W-:-:S03]  /*14e70*/  MOV R23, R29 ;  /* 0x0000001d00177202 */ /* 0x000fc60000000f00 */
[----:B------:R-:W2:Y:S04]  /*14e80*/  LDL.LU R29, [R1+0x273c] ;  /* 0x00273c00011d7983 */ /* 0x000ea80000300800 */
[----:B-----5:R-:W-:Y:S04]  /*14e90*/  STL.64 [R1+0x2708], R22 ;  /* 0x0027081601007387 */ /* 0x020fe80000100a00 */
[----:B----4-:R0:W-:Y:S04]  /*14ea0*/  STL.64 [R1+0x2700], R20 ;  /* 0x0027001401007387 */ /* 0x0101e80000100a00 */
[----:B0-----:R-:W4:Y:S04]  /*14eb0*/  LDL.LU R20, [R1+0x90] ;  /* 0x0000900001147983 */ /* 0x001f280000300800 */
[----:B------:R-:W4:Y:S04]  /*14ec0*/  LDL.LU R21, [R1+0x94] ;  /* 0x0000940001157983 */ /* 0x000f280000300800 */
[----:B------:R-:W5:Y:S04]  /*14ed0*/  LDL.LU R22, [R1+0x98] ;  /* 0x0000980001167983 */ /* 0x000f680000300800 */
[----:B------:R-:W5:Y:S01]  /*14ee0*/  LDL.LU R23, [R1+0x9c] ;  /* 0x00009c0001177983 */ /* 0x000f620000300800 */
[----:B------:R-:W-:Y:S01]  /*14ef0*/  MOV R8, R2 ;  /* 0x0000000200087202 */ /* 0x000fe20000000f00 */
[----:B------:R-:W-:-:S02]  /*14f00*/  IMAD.MOV.U32 R10, RZ, RZ, R0 ;  /* 0x000000ffff0a7224 */ /* 0x000fc400078e0000 */
[----:B-----5:R-:W-:Y:S04]  /*14f10*/  STL.64 [R1+0x2718], R22 ;  /* 0x0027181601007387 */ /* 0x020fe80000100a00 */
[----:B----4-:R0:W-:Y:S04]  /*14f20*/  STL.64 [R1+0x2710], R20 ;  /* 0x0027101401007387 */ /* 0x0101e80000100a00 */
[----:B0-----:R-:W4:Y:S01]  /*14f30*/  LDL.LU R20, [R1+0x80] ;  /* 0x0000800001147983 */ /* 0x001f220000300800 */
[----:B--2---:R-:W-:-:S03]  /*14f40*/  MOV R21, R29 ;  /* 0x0000001d00157202 */ /* 0x004fc60000000f00 */
[----:B------:R-:W2:Y:S04]  /*14f50*/  LDL.LU R29, [R1+0x2738] ;  /* 0x00273800011d7983 */ /* 0x000ea80000300800 */
[----:B------:R-:W4:Y:S04]  /*14f60*/  LDL.LU R22, [R1+0x88] ;  /* 0x0000880001167983 */ /* 0x000f280000300800 */
[----:B------:R-:W4:Y:S04]  /*14f70*/  LDL.LU R23, [R1+0x8c] ;  /* 0x00008c0001177983 */ /* 0x000f280000300800 */
[----:B------:R-:W5:Y:S04]  /*14f80*/  LDL.LU R2, [R1+0x2734] ;  /* 0x0027340001027983 */ /* 0x000f680000300800 */
[----:B------:R-:W3:Y:S04]  /*14f90*/  LDL.LU R9, [R1+0x44] ;  /* 0x0000440001097983 */ /* 0x000ee80000300800 */
[----:B------:R-:W4:Y:S01]  /*14fa0*/  LDL.LU R0, [R1+0x2730] ;  /* 0x0027300001007983 */ /* 0x000f220000300800 */
[----:B------:R-:W-:Y:S01]  /*14fb0*/  HMMA.16816.F32 R12, R12, R16, R4 ;  /* 0x000000100c0c723c */ /* 0x000fe20000001804 */
[----:B------:R-:W-:-:S15]  /*14fc0*/  MOV R11, R28 ;  /* 0x0000001c000b7202 */ /* 0x000fde0000000f00 */
[----:B------:R-:W-:-:S08]  /*14fd0*/  NOP ;  /* 0x0000000000007918 */ /* 0x000fd00000000000 */
[----:B------:R-:W-:Y:S01]  /*14fe0*/  MOV R28, R15 ;  /* 0x0000000f001c7202 */ /* 0x000fe20000000f00 */
[----:B--2---:R-:W0:Y:S04]  /*14ff0*/  LDSM.16.MT88.4 R24, [R29+UR6+0x11c00] ;  /* 0x011c00061d18783b */ /* 0x004e280008004200 */
[----:B0-----:R0:W-:Y:S04]  /*15000*/  STL.64 [R1+0x2628], R26 ;  /* 0x0026281a01007387 */ /* 0x0011e80000100a00 */
[----:B------:R-:W-:Y:S04]  /*15010*/  STL.64 [R1+0x2620], R24 ;  /* 0x0026201801007387 */ /* 0x000fe80000100a00 */
[----:B0-----:R-:W2:Y:S04]  /*15020*/  LDL.LU R26, [R1+0xc8] ;  /* 0x0000c800011a7983 */ /* 0x001ea80000300800 */
[----:B------:R-:W5:Y:S04]  /*15030*/  LDL.LU.64 R6, [R1+0x2728] ;  /* 0x0027280001067983 */ /* 0x000f680000300a00 */
[----:B------:R-:W5:Y:S04]  /*15040*/  LDL.LU.64 R4, [R1+0x2720] ;  /* 0x0027200001047983 */ /* 0x000f680000300a00 */
[----:B------:R-:W-:Y:S04]  /*15050*/  STL.64 [R1+0x50], R12 ;  /* 0x0000500c01007387 */ /* 0x000fe80000100a00 */
[----:B------:R-:W-:Y:S04]  /*15060*/  STL [R1+0x58], R14 ;  /* 0x0000580e01007387 */ /* 0x000fe80000100800 */
[----:B----4-:R-:W0:Y:S04]  /*15070*/  LDSM.16.MT88.4 R12, [R0+UR6+0x11c00] ;  /* 0x011c0006000c783b */ /* 0x010e280008004200 */
[----:B0-----:R0:W-:Y:S04]  /*15080*/  STL.64 [R1+0x25f8], R14 ;  /* 0x0025f80e01007387 */ /* 0x0011e80000100a00 */
[----:B------:R1:W-:Y:S04]  /*15090*/  STL.64 [R1+0x25f0], R12 ;  /* 0x0025f00c01007387 */ /* 0x0003e80000100a00 */
[----:B0-----:R-:W5:Y:S02]  /*150a0*/  LDL.LU.64 R14, [R1+0xb8] ;  /* 0x0000b800010e7983 */ /* 0x001f640000300a00 */
[----:B-----5:R-:W-:-:S15]  /*150b0*/  HMMA.16816.F32 R20, R4, R14, R20 ;  /* 0x0000000e0414723c */ /* 0x020fde0000001814 */
[----:B------:R-:W-:-:S08]  /*150c0*/  NOP ;  /* 0x0000000000007918 */ /* 0x000fd00000000000 */
[----:B------:R0:W-:Y:S01]  /*150d0*/  STL.64 [R1+0x80], R20 ;  /* 0x0000801401007387 */ /* 0x0001e20000100a00 */
[----:B-1----:R-:W-:Y:S02]  /*150e0*/  MOV R13, R22 ;  /* 0x00000016000d7202 */ /* 0x002fe40000000f00 */
[----:B------:R-:W-:Y:S02]  /*150f0*/  MOV R12, R23 ;  /* 0x00000017000c7202 */ /* 0x000fe40000000f00 */
[----:B------:R-:W2:Y:S04]  /*15100*/  LDL.LU.64 R22, [R1+0x2718] ;  /* 0x0027180001167983 */ /* 0x000ea80000300a00 */
[----:B0-----:R-:W2:Y:S01]  /*15110*/  LDL.LU.64 R20, [R1+0x2710] ;  /* 0x0027100001147983 */ /* 0x001ea20000300a00 */
[----:B------:R-:W-:-:S07]  /*15120*/  MOV R27, R2 ;  /* 0x00000002001b7202 */ /* 0x000fce0000000f00 */
[----:B--2---:R-:W-:-:S15]  /*15130*/  HMMA.16816.F32 R20, R4, R26, R20 ;  /* 0x0000001a0414723c */ /* 0x004fde0000001814 */
[----:B------:R-:W-:-:S08]  /*15140*/  NOP ;  /* 0x0000000000007918 */ /* 0x000fd00000000000 */
[----:B------:R-:W-:Y:S04]  /*15150*/  STL.64 [R1+0x90], R20 ;  /* 0x0000901401007387 */ /* 0x000fe80000100a00 */
[----:B------:R0:W-:Y:S04]  /*15160*/  STL.64 [R1+0x98], R22 ;  /* 0x0000981601007387 */ /* 0x0001e80000100a00 */
[----:B0-----:R-:W3:Y:S04]  /*15170*/  LDL.LU.64 R22, [R1+0x2708] ;  /* 0x0027080001167983 */ /* 0x001ee80000300a00 */
[----:B------:R-:W3:Y:S02]  /*15180*/  LDL.LU.64 R20, [R1+0x2700] ;  /* 0x0027000001147983 */ /* 0x000ee40000300a00 */
[----:B---3--:R-:W-:Y:S02]  /*15190*/  HMMA.16816.F32 R4, R4, R18, R20 ;  /* 0x000000120404723c */ /* 0x008fe40000001814 */
[----:B------:R-:W2:Y:S05]  /*151a0*/  LDL.LU.64 R20, [R1+0x26f8] ;  /* 0x0026f80001147983 */ /* 0x000eaa0000300a00 */
[----:B------:R-:W-:Y:S01]  /*151b0*/  IMAD.MOV.U32 R22, RZ, RZ, R18 ;  /* 0x000000ffff167224 */ /* 0x000fe200078e0012 */
[----:B------:R-:W-:-:S02]  /*151c0*/  MOV R23, R19 ;  /* 0x0000001300177202 */ /* 0x000fc40000000f00 */
[----:B------:R-:W3:Y:S04]  /*151d0*/  LDL.LU.64 R18, [R1+0x26f0] ;  /* 0x0026f00001127983 */ /* 0x000ee80000300a00 */
[----:B------:R-:W4:Y:S10]  /*151e0*/  LDL.LU.64 R16, [R1+0x26e8] ;  /* 0x0026e80001107983 */ /* 0x000f340000300a00 */
[----:B------:R-:W-:Y:S01]  /*151f0*/  IMAD.MOV.U32 R3, RZ, RZ, R6 ;  /* 0x000000ffff037224 */ /* 0x000fe200078e0006 */
[----:B------:R-:W-:-:S02]  /*15200*/  MOV R2, R7 ;  /* 0x0000000700027202 */ /* 0x000fc40000000f00 */
[----:B------:R-:W-:Y:S02]  /*15210*/  MOV R6, R22 ;  /* 0x0000001600067202 */ /* 0x000fe40000000f00 */
[----:B------:R-:W2:Y:S01]  /*15220*/  LDL.LU R22, [R1+0x26e4] ;  /* 0x0026e40001167983 */ /* 0x000ea20000300800 */
[----:B------:R-:W-:-:S03]  /*15230*/  MOV R7, R23 ;  /* 0x0000001700077202 */ /* 0x000fc60000000f00 */
[----:B------:R-:W2:Y:S01]  /*15240*/  LDL.LU R23, [R1+0x26e0] ;  /* 0x0026e00001177983 */ /* 0x000ea20000300800 */
[----:B------:R-:W-:Y:S01]  /*15250*/  IMAD.MOV.U32 R25, RZ, RZ, R14 ;  /* 0x000000ffff197224 */ /* 0x000fe200078e000e */
[----:B------:R-:W-:Y:S02]  /*15260*/  MOV R24, R15 ;  /* 0x0000000f00187202 */ /* 0x000fe40000000f00 */
[----:B------:R-:W-:Y:S01]  /*15270*/  MOV R14, R5 ;  /* 0x00000005000e7202 */ /* 0x000fe20000000f00 */
[----:B------:R0:W-:Y:S01]  /*15280*/  STL.64 [R1+0x2688], R6 ;  /* 0x0026880601007387 */ /* 0x0001e20000100a00 */
[----:B------:R-:W-:-:S03]  /*15290*/  MOV R15, R4 ;  /* 0x00000004000f7202 */ /* 0x000fc60000000f00 */
[----:B------:R-:W-:Y:S04]  /*152a0*/  STL [R1+0x267c], R2 ;  /* 0x00267c0201007387 */ /* 0x000fe80000100800 */
[----:B------:R-:W-:Y:S01]  /*152b0*/  STL [R1+0x2678], R3 ;  /* 0x0026780301007387 */ /* 0x000fe20000100800 */
[----:B0-----:R-:W-:Y:S01]  /*152c0*/  IMAD.MOV.U32 R6, RZ, RZ, R25 ;  /* 0x000000ffff067224 */ /* 0x001fe200078e0019 */
[----:B------:R-:W-:Y:S02]  /*152d0*/  MOV R7, R24 ;  /* 0x0000001800077202 */ /* 0x000fe40000000f00 */
[----:B------:R-:W-:Y:S04]  /*152e0*/  STL [R1+0x2674], R14 ;  /* 0x0026740e01007387 */ /* 0x000fe80000100800 */
[----:B------:R-:W-:Y:S04]  /*152f0*/  STL [R1+0x2670], R15 ;  /* 0x0026700f01007387 */ /* 0x000fe80000100800 */
[----:B------:R0:W-:Y:S04]  /*15300*/  STL.64 [R1+0x26b0], R12 ;  /* 0x0026b00c01007387 */ /* 0x0001e80000100a00 */
[----:B0-----:R-:W5:Y:S04]  /*15310*/  LDL.LU.64 R12, [R1] ;  /* 0x00000000010c7983 */ /* 0x001f680000300a00 */
[----:B------:R-:W5:Y:S01]  /*15320*/  LDL.LU.64 R14, [R1+0x8] ;  /* 0x00000800010e7983 */ /* 0x000f620000300a00 */
[----:B--2---:R-:W-:Y:S03]  /*15330*/  HMMA.16816.F32 R4, R20, R6, R8 ;  /* 0x000000061404723c */ /* 0x004fe60000001808 */
[----:B------:R-:W2:Y:S04]  /*15340*/  LDL.LU.64 R10, [R1+0x26d8] ;  /* 0x0026d800010a7983 */ /* 0x000ea80000300a00 */
[----:B------:R-:W2:Y:S04]  /*15350*/  LDL.LU.64 R8, [R1+0x26d0] ;  /* 0x0026d00001087983 */ /* 0x000ea80000300a00 */
[----:B------:R-:W-:-:S12]  /*15360*/  STL.64 [R1+0x2698], R22 ;  /* 0x0026981601007387 */ /* 0x000fd80000100a00 */
[----:B------:R-:W-:Y:S04]  /*15370*/  STL.64 [R1+0x40], R4 ;  /* 0x0000400401007387 */ /* 0x000fe80000100a00 */
[----:B------:R-:W-:Y:S04]  /*15380*/  STL.64 [R1+0x48], R6 ;  /* 0x0000480601007387 */ /* 0x000fe80000100a00 */
[----:B------:R4:W-:Y:S01]  /*15390*/  STL.64 [R1+0x2690], R20 ;  /* 0x0026901401007387 */ /* 0x0009e20000100a00 */
[----:B--2---:R-:W-:Y:S07]  /*153a0*/  HMMA.16816.F32 R24, R20, R26, R8 ;  /* 0x0000001a1418723c */ /* 0x004fee0000001808 */
[----:B----4-:R-:W-:Y:S01]  /*153b0*/  MOV R20, R16 ;  /* 0x0000001000147202 */ /* 0x010fe20000000f00 */
[----:B---3--:R-:W-:Y:S01]  /*153c0*/  IMAD.MOV.U32 R22, RZ, RZ, R18 ;  /* 0x000000ffff167224 */ /* 0x008fe200078e0012 */
[----:B------:R-:W2:Y:S01]  /*153d0*/  LDL.LU R16, [R1+0x26c8] ;  /* 0x0026c80001107983 */ /* 0x000ea20000300800 */
[----:B------:R-:W-:-:S02]  /*153e0*/  MOV R21, R17 ;  /* 0x0000001100157202 */ /* 0x000fc40000000f00 */
[----:B------:R-:W-:Y:S01]  /*153f0*/  MOV R23, R19 ;  /* 0x0000001300177202 */ /* 0x000fe20000000f00 */
[----:B------:R-:W2:Y:S04]  /*15400*/  LDL.LU R17, [R1+0x26c4] ;  /* 0x0026c40001117983 */ /* 0x000ea80000300800 */
[----:B------:R-:W2:Y:S04]  /*15410*/  LDL.LU R18, [R1+0x26c0] ;  /* 0x0026c00001127983 */ /* 0x000ea80000300800 */
[----:B------:R-:W2:Y:S04]  /*15420*/  LDL.LU R19, [R1+0x26bc] ;  /* 0x0026bc0001137983 */ /* 0x000ea80000300800 */
[----:B------:R-:W2:Y:S04]  /*15430*/  LDL.LU R8, [R1+0xe0] ;  /* 0x0000e00001087983 */ /* 0x000ea80000300800 */
[----:B------:R-:W2:Y:S04]  /*15440*/  LDL.LU R9, [R1+0xe4] ;  /* 0x0000e40001097983 */ /* 0x000ea80000300800 */
[----:B------:R-:W-:Y:S04]  /*15450*/  STL.64 [R1+0x2638], R26 ;  /* 0x0026381a01007387 */ /* 0x000fe80000100a00 */
[----:B------:R0:W-:Y:S04]  /*15460*/  STL.64 [R1+0x2630], R24 ;  /* 0x0026301801007387 */ /* 0x0001e80000100a00 */
[----:B0-----:R-:W3:Y:S04]  /*15470*/  LDL.LU R24, [R1+0xa0] ;  /* 0x0000a00001187983 */ /* 0x001ee80000300800 */
[----:B------:R-:W3:Y:S01]  /*15480*/  LDL.LU R25, [R1+0xa4] ;  /* 0x0000a40001197983 */ /* 0x000ee20000300800 */
[----:B------:R-:W-:Y:S01]  /*15490*/  MOV R27, R28 ;  /* 0x0000001c001b7202 */ /* 0x000fe20000000f00 */
[----:B-----5:R-:W-:Y:S01]  /*154a0*/  IMAD.MOV.U32 R6, RZ, RZ, R13 ;  /* 0x000000ffff067224 */ /* 0x020fe200078e000d */
[----:B------:R-:W-:-:S02]  /*154b0*/  MOV R7, R12 ;  /* 0x0000000c00077202 */ /* 0x000fc40000000f00 */
[----:B------:R-:W-:Y:S02]  /*154c0*/  MOV R5, R14 ;  /* 0x0000000e00057202 */ /* 0x000fe40000000f00 */
[----:B------:R-:W-:Y:S01]  /*154d0*/  MOV R4, R15 ;  /* 0x0000000f00047202 */ /* 0x000fe20000000f00 */
[----:B--2---:R-:W-:Y:S01]  /*154e0*/  HMMA.16816.F32 R16, R12, R8, R16 ;  /* 0x000000080c10723c */ /* 0x004fe20000001810 */
[----:B---3--:R0:W-:-:S15]  /*154f0*/  STL.64 [R1+0x2680], R24 ;  /* 0x0026801801007387 */ /* 0x0081de0000100a00 */
[----:B------:R-:W-:-:S08]  /*15500*/  NOP ;  /* 0x0000000000007918 */ /* 0x000fd00000000000 */
[----:B------:R-:W-:Y:S01]  /*15510*/  MOV R14, R18 ;  /* 0x00000012000e7202 */ /* 0x000fe20000000f00 */
[----:B------:R-:W-:Y:S01]  /*15520*/  IMAD.MOV.U32 R3, RZ, RZ, R17 ;  /* 0x000000ffff037224 */ /* 0x000fe200078e0011 */
[----:B------:R-:W-:Y:S02]  /*15530*/  MOV R15, R19 ;  /* 0x00000013000f7202 */ /* 0x000fe40000000f00 */
[----:B------:R-:W-:Y:S01]  /*15540*/  MOV R2, R16 ;  /* 0x0000001000027202 */ /* 0x000fe20000000f00 */
[----:B0-----:R-:W2:Y:S04]  /*15550*/  LDL.LU R24, [R1+0x50] ;  /* 0x0000500001187983 */ /* 0x001ea80000300800 */
[----:B------:R-:W2:Y:S04]  /*15560*/  LDL.LU R25, [R1+0x54] ;  /* 0x0000540001197983 */ /* 0x000ea80000300800 */
[----:B------:R-:W2:Y:S04]  /*15570*/  LDL.LU R26, [R1+0x58] ;  /* 0x00005800011a7983 */ /* 0x000ea80000300800 */
[----:B------:R-:W3:Y:S04]  /*15580*/  LDL.LU R28, [R1+0x26b8] ;  /* 0x0026b800011c7983 */ /* 0x000ee80000300800 */
[----:B------:R-:W4:Y:S04]  /*15590*/  LDL.LU.64 R12, [R1+0x26b0] ;  /* 0x0026b000010c7983 */ /* 0x000f280000300a00 */
[----:B------:R-:W5:Y:S04]  /*155a0*/  LDL.LU.64 R18, [R1+0x26a8] ;  /* 0x0026a80001127983 */ /* 0x000f680000300a00 */
[----:B------:R-:W5:Y:S02]  /*155b0*/  LDL.LU.64 R16, [R1+0x26a0] ;  /* 0x0026a00001107983 */ /* 0x000f640000300a00 */
[----:B-----5:R-:W-:Y:S02]  /*155c0*/  HMMA.16816.F32 R8, R16, R8, R20 ;  /* 0x000000081008723c */ /* 0x020fe40000001814 */
[----:B------:R-:W2:Y:S04]  /*155d0*/  LDL.LU.64 R22, [R1+0x2698] ;  /* 0x0026980001167983 */ /* 0x000ea80000300a00 */
[----:B------:R-:W2:Y:S04]  /*155e0*/  LDL.LU.64 R20, [R1+0x2690] ;  /* 0x0026900001147983 */ /* 0x000ea80000300a00 */
[----:B------:R-:W-:Y:S04]  /*155f0*/  STL.64 [R1+0x2658], R18 ;  /* 0x0026581201007387 */ /* 0x000fe80000100a00 */
[----:B------:R0:W-:Y:S09]  /*15600*/  STL.64 [R1+0x2650], R16 ;  /* 0x0026501001007387 */ /* 0x0001f20000100a00 */
[----:B------:R-:W-:Y:S04]  /*15610*/  STL.64 [R1+0x30], R8 ;  /* 0x0000300801007387 */ /* 0x000fe80000100a00 */
[----:B------:R-:W-:Y:S04]  /*15620*/  STL.64 [R1+0x38], R10 ;  /* 0x0000380a01007387 */ /* 0x000fe80000100a00 */
[----:B------:R-:W1:Y:S01]  /*15630*/  LDSM.16.MT88.4 R8, [R29+UR6+0x12000] ;  /* 0x012000061d08783b */ /* 0x000e620008004200 */
[----:B0-----:R-:W-:Y:S01]  /*15640*/  MOV R16, R7 ;  /* 0x0000000700107202 */ /* 0x001fe20000000f00 */
[----:B------:R-:W-:Y:S01]  /*15650*/  IMAD.MOV.U32 R17, RZ, RZ, R6 ;  /* 0x000000ffff117224 */ /* 0x000fe200078e0006 */
[----:B------:R-:W-:-:S02]  /*15660*/  MOV R18, R5 ;  /* 0x0000000500127202 */ /* 0x000fc40000000f00 */
[----:B------:R-:W-:Y:S02]  /*15670*/  MOV R19, R4 ;  /* 0x0000000400137202 */ /* 0x000fe40000000f00 */
[----:B---3--:R-:W0:Y:S04]  /*15680*/  LDSM.16.M88.4 R4, [R28+UR6+0x4100] ;  /* 0x004100061c04783b */ /* 0x008e280008000200 */
[----:B------:R-:W-:Y:S04]  /*15690*/  STL [R1+0x2600], R29 ;  /* 0x0026001d01007387 */ /* 0x000fe80000100800 */
[----:B-1----:R-:W-:Y:S04]  /*156a0*/  STL [R1+0x2564], R8 ;  /* 0x0025640801007387 */ /* 0x002fe80000100800 */
[----:B------:R-:W-:Y:S04]  /*156b0*/  STL [R1+0x2560], R9 ;  /* 0x0025600901007387 */ /* 0x000fe80000100800 */
[----:B------:R1:W-:Y:S04]  /*156c0*/  STL [R1+0x255c], R10 ;  /* 0x00255c0a01007387 */ /* 0x0003e80000100800 */
[----:B------:R3:W-:Y:S04]  /*156d0*/  STL [R1+0x2558], R11 ;  /* 0x0025580b01007387 */ /* 0x0007e80000100800 */
[----:B-1----:R-:W5:Y:S04]  /*156e0*/  LDL.LU R10, [R1+0xe8] ;  /* 0x0000e800010a7983 */ /* 0x002f680000300800 */
[----:B---3--:R-:W5:Y:S04]  /*156f0*/  LDL.LU R11, [R1+0xec] ;  /* 0x0000ec00010b7983 */ /* 0x008f680000300800 */
[----:B0-----:R-:W-:Y:S04]  /*15700*/  STL.64 [R1+0x110], R4 ;  /* 0x0001100401007387 */ /* 0x001fe80000100a00 */
[----:B------:R0:W-:Y:S04]  /*15710*/  STL.64 [R1+0x118], R6 ;  /* 0x0001180601007387 */ /* 0x0001e80000100a00 */
[----:B0-----:R-:W2:Y:S04]  /*15720*/  LDL.LU.64 R6, [R1+0x2688] ;  /* 0x0026880001067983 */ /* 0x001ea80000300a00 */
[----:B------:R-:W-:Y:S01]  /*15730*/  STL [R1+0x2604], R28 ;  /* 0x0026041c01007387 */ /* 0x000fe20000100800 */
[----:B--2---:R-:W-:Y:S03]  /*15740*/  HMMA.16816.F32 R4, R20, R6, R24 ;  /* 0x000000061404723c */ /* 0x004fe60000001818 */
[----:B------:R-:W2:Y:S04]  /*15750*/  LDL.LU.64 R24, [R1+0x2680] ;  /* 0x0026800001187983 */ /* 0x000ea80000300a00 */
[----:B------:R-:W3:-:S15]  /*15760*/  LDL.LU R20, [R1+0xd0] ;  /* 0x0000d00001147983 */ /* 0x000ede0000300800 */
[----:B------:R-:W-:-:S01]  /*15770*/  NOP ;  /* 0x0000000000007918 */ /* 0x000fc20000000000 */
[----:B------:R-:W-:Y:S04]  /*15780*/  STL.64 [R1+0x50], R4 ;  /* 0x0000500401007387 */ /* 0x000fe80000100a00 */
[----:B------:R-:W-:Y:S04]  /*15790*/  STL.64 [R1+0x58], R6 ;  /* 0x0000580601007387 */ /* 0x000fe80000100a00 */
[----:B------:R-:W0:Y:S04]  /*157a0*/  LDSM.16.MT88.4 R4, [R0+UR6+0x12000] ;  /* 0x012000060004783b */ /* 0x000e280008004200 */
[----:B------:R-:W3:Y:S04]  /*157b0*/  LDL.LU R21, [R1+0xd4] ;  /* 0x0000d40001157983 */ /* 0x000ee80000300800 */
[----:B------:R-:W-:Y:S04]  /*157c0*/  STL [R1+0x25e8], R0 ;  /* 0x0025e80001007387 */ /* 0x000fe80000100800 */
[----:B0-----:R-:W-:Y:S04]  /*157d0*/  STL.64 [R1+0x2550], R6 ;  /* 0x0025500601007387 */ /* 0x001fe80000100a00 */
[----:B------:R0:W-:Y:S04]  /*157e0*/  STL.64 [R1+0x2548], R4 ;  /* 0x0025480401007387 */ /* 0x0001e80000100a00 */
[----:B0-----:R-:W5:Y:S04]  /*157f0*/  LDL.LU R4, [R1+0x80] ;  /* 0x0000800001047983 */ /* 0x001f680000300800 */
[----:B------:R-:W5:Y:S01]  /*15800*/  LDL.LU R5, [R1+0x84] ;  /* 0x0000840001057983 */ /* 0x000f620000300800 */
[----:B----4-:R-:W-:Y:S01]  /*15810*/  MOV R6, R13 ;  /* 0x0000000d00067202 */ /* 0x010fe20000000f00 */
[----:B------:R-:W-:-:S02]  /*15820*/  IMAD.MOV.U32 R7, RZ, RZ, R12 ;  /* 0x000000ffff077224 */ /* 0x000fc400078e000c */
[----:B--2---:R0:W-:Y:S05]  /*15830*/  STL.64 [R1+0x2660], R24 ;  /* 0x0026601801007387 */ /* 0x0041ea0000100a00 */
[----:B-----5:R-:W-:Y:S01]  /*15840*/  HMMA.16816.F32 R4, R16, R24, R4 ;  /* 0x000000181004723c */ /* 0x020fe20000001804 */
[----:B0-----:R-:W2:Y:S05]  /*15850*/  LDL.LU.64 R24, [R1+0x120] ;  /* 0x0001200001187983 */ /* 0x001eaa0000300a00 */
[----:B--2---:R0:W-:Y:S04]  /*15860*/  STL.64 [R1+0x2668], R24 ;  /* 0x0026681801007387 */ /* 0x0041e80000100a00 */
[----:B0-----:R-:W3:Y:S04]  /*15870*/  LDL.LU R24, [R1+0x90] ;  /* 0x0000900001187983 */ /* 0x001ee80000300800 */
[----:B------:R-:W3:Y:S04]  /*15880*/  LDL.LU R25, [R1+0x94] ;  /* 0x0000940001197983 */ /* 0x000ee80000300800 */
[----:B------:R-:W3:Y:S04]  /*15890*/  LDL.LU R26, [R1+0x98] ;  /* 0x00009800011a7983 */ /* 0x000ee80000300800 */
[----:B------:R-:W3:Y:S02]  /*158a0*/  LDL.LU R27, [R1+0x9c] ;  /* 0x00009c00011b7983 */ /* 0x000ee40000300800 */
[----:B------:R-:W-:Y:S01]  /*158b0*/  MOV R13, R4 ;  /* 0x00000004000d7202 */ /* 0x000fe20000000f00 */
[----:B------:R-:W-:Y:S01]  /*158c0*/  IMAD.MOV.U32 R8, RZ, RZ, R7 ;  /* 0x000000ffff087224 */ /* 0x000fe200078e0007 */
[----:B------:R-:W-:Y:S01]  /*158d0*/  MOV R9, R6 ;  /* 0x0000000600097202 */ /* 0x000fe20000000f00 */
[----:B------:R-:W-:Y:S01]  /*158e0*/  IMAD.MOV.U32 R7, RZ, RZ, R15 ;  /* 0x000000ffff077224 */ /* 0x000fe200078e000f */
[----:B------:R-:W-:-:S02]  /*158f0*/  MOV R12, R5 ;  /* 0x00000005000c7202 */ /* 0x000fc40000000f00 */
[----:B------:R-:W-:Y:S02]  /*15900*/  MOV R4, R2 ;  /* 0x0000000200047202 */ /* 0x000fe40000000f00 */
[----:B------:R-:W-:Y:S01]  /*15910*/  MOV R6, R14 ;  /* 0x0000000e00067202 */ /* 0x000fe20000000f00 */
[----:B------:R-:W2:Y:S01]  /*15920*/  LDL.LU R2, [R1+0x267c] ;  /* 0x00267c0001027983 */ /* 0x000ea20000300800 */
[----:B------:R-:W-:-:S03]  /*15930*/  MOV R5, R3 ;  /* 0x0000000300057202 */ /* 0x000fc60000000f00 */
[----:B------:R-:W4:Y:S04]  /*15940*/  LDL.LU R3, [R1+0x2678] ;  /* 0x0026780001037983 */ /* 0x000f280000300800 */
[----:B------:R-:W5:Y:S04]  /*15950*/  LDL.LU R14, [R1+0x2674] ;  /* 0x00267400010e7983 */ /* 0x000f680000300800 */
[----:B------:R-:W2:Y:S04]  /*15960*/  LDL.LU R15, [R1+0x2670] ;  /* 0x00267000010f7983 */ /* 0x000ea80000300800 */
[----:B------:R-:W-:Y:S04]  /*15970*/  STL.64 [R1+0x2648], R6 ;  /* 0x0026480601007387 */ /* 0x000fe80000100a00 */
[----:B------:R0:W-:Y:S04]  /*15980*/  STL.64 [R1+0x2640], R4 ;  /* 0x0026400401007387 */ /* 0x0001e80000100a00 */
[----:B0-----:R-:W4:Y:S04]  /*15990*/  LDL.LU R4, [R1+0x40] ;  /* 0x0000400001047983 */ /* 0x001f280000300800 */
[----:B------:R-:W4:Y:S04]  /*159a0*/  LDL.LU R5, [R1+0x44] ;  /* 0x0000440001057983 */ /* 0x000f280000300800 */
[----:B------:R-:W4:Y:S04]  /*159b0*/  LDL.LU R6, [R1+0x48] ;  /* 0x0000480001067983 */ /* 0x000f280000300800 */
[----:B------:R-:W4:Y:S04]  /*159c0*/  LDL.LU R7, [R1+0x4c] ;  /* 0x00004c0001077983 */ /* 0x000f280000300800 */
[----:B------:R-:W-:Y:S04]  /*159d0*/  STL [R1+0x2614], R8 ;  /* 0x0026140801007387 */ /* 0x000fe80000100800 */
[----:B------:R-:W-:Y:S04]  /*159e0*/  STL [R1+0x2610], R9 ;  /* 0x0026100901007387 */ /* 0x000fe80000100800 */
[----:B------:R-:W-:Y:S04]  /*159f0*/  STL [R1+0x260c], R12 ;  /* 0x00260c0c01007387 */ /* 0x000fe80000100800 */
[----:B------:R-:W-:Y:S01]  /*15a00*/  STL [R1+0x2608], R13 ;  /* 0x0026080d01007387 */ /* 0x000fe20000100800 */
[----:B---3--:R-:W-:-:S15]  /*15a10*/  HMMA.16816.F32 R24, R16, R20, R24 ;  /* 0x000000141018723c */ /* 0x008fde0000001818 */
[----:B------:R-:W-:-:S08]  /*15a20*/  NOP ;  /* 0x0000000000007918 */ /* 0x000fd00000000000 */
[----:B------:R0:W-:Y:S01]  /*15a30*/  STL [R1+0x80], R24 ;  /* 0x0000801801007387 */ /* 0x0001e20000100800 */
[----:B------:R-:W-:-:S03]  /*15a40*/  MOV R0, R25 ;  /* 0x0000001900007202 */ /* 0x000fc60000000f00 */
[----:B0-----:R-:W3:Y:S01]  /*15a50*/  LDL.LU.64 R24, [R1+0x2668] ;  /* 0x0026680001187983 */ /* 0x001ee20000300a00 */
[----:B--2---:R-:W-:Y:S01]  /*15a60*/  MOV R12, R15 ;  /* 0x0000000f000c7202 */ /* 0x004fe20000000f00 */
[----:B------:R-:W-:Y:S01]  /*15a70*/  IMAD.MOV.U32 R15, RZ, RZ, R2 ;  /* 0x000000ffff0f7224 */ /* 0x000fe200078e0002 */
[----:B-----5:R-:W-:Y:S02]  /*15a80*/  MOV R13, R14 ;  /* 0x0000000e000d7202 */ /* 0x020fe40000000f00 */
[----:B----4-:R-:W-:Y:S02]  /*15a90*/  MOV R14, R3 ;  /* 0x00000003000e7202 */ /* 0x010fe40000000f00 */
[----:B------:R-:W-:-:S05]  /*15aa0*/  MOV R3, R26 ;  /* 0x0000001a00037202 */ /* 0x000fca0000000f00 */
[----:B------:R0:W-:Y:S04]  /*15ab0*/  STL [R1+0x261c], R3 ;  /* 0x00261c0301007387 */ /* 0x0001e80000100800 */
[----:B------:R1:W-:Y:S01]  /*15ac0*/  STL [R1+0x2618], R0 ;  /* 0x0026180001007387 */ /* 0x0003e20000100800 */
[----:B---3--:R-:W-:Y:S07]  /*15ad0*/  HMMA.16816.F32 R16, R16, R24, R12 ;  /* 0x000000181010723c */ /* 0x008fee000000180c */
[----:B------:R-:W-:Y:S01]  /*15ae0*/  IMAD.MOV.U32 R12, RZ, RZ, R24 ;  /* 0x000000ffff0c7224 */ /* 0x000fe200078e0018 */
[----:B------:R-:W-:-:S02]  /*15af0*/  MOV R13, R25 ;  /* 0x00000019000d7202 */ /* 0x000fc40000000f00 */
[----:B------:R-:W2:-:S14]  /*15b00*/  LDL.LU.64 R24, [R1+0x2660] ;  /* 0x0026600001187983 */ /* 0x000e9c0000300a00 */
[----:B------:R-:W-:Y:S01]  /*15b10*/  IMAD.MOV.U32 R15, RZ, RZ, R18 ;  /* 0x000000ffff0f7224 */ /* 0x000fe200078e0012 */
[----:B------:R-:W-:Y:S02]  /*15b20*/  MOV R14, R19 ;  /* 0x00000013000e7202 */ /* 0x000fe40000000f00 */
[----:B------:R-:W-:Y:S01]  /*15b30*/  MOV R28, R16 ;  /* 0x00000010001c7202 */ /* 0x000fe20000000f00 */
[----:B------:R-:W2:Y:S01]  /*15b40*/  LDL.LU.64 R18, [R1+0x2658] ;  /* 0x0026580001127983 */ /* 0x000ea20000300a00 */
[----:B------:R-:W-:-:S03]  /*15b50*/  MOV R29, R17 ;  /* 0x00000011001d7202 */ /* 0x000fc60000000f00 */
[----:B------:R-:W2:Y:S01]  /*15b60*/  LDL.LU.64 R16, [R1+0x2650] ;  /* 0x0026500001107983 */ /* 0x000ea20000300a00 */
[----:B------:R-:W-:Y:S02]  /*15b70*/  MOV R2, R27 ;  /* 0x0000001b00027202 */ /* 0x000fe40000000f00 */
[----:B--2---:R-:W-:Y:S01]  /*15b80*/  HMMA.16816.F32 R24, R16, R24, R4 ;  /* 0x000000181018723c */ /* 0x004fe20000001804 */
[----:B------:R-:W2:Y:S04]  /*15b90*/  LDL.LU.64 R6, [R1+0x2648] ;  /* 0x0026480001067983 */ /* 0x000ea80000300a00 */
[----:B------:R-:W2:-:S15]  /*15ba0*/  LDL.LU.64 R4, [R1+0x2640] ;  /* 0x0026400001047983 */ /* 0x000e9e0000300a00 */
[----:B------:R-:W-:-:S04]  /*15bb0*/  NOP ;  /* 0x0000000000007918 */ /* 0x000fc80000000000 */
[----:B------:R-:W-:Y:S01]  /*15bc0*/  IMAD.MOV.U32 R8, RZ, RZ, R26 ;  /* 0x000000ffff087224 */ /* 0x000fe200078e001a */
[----:B------:R-:W-:Y:S02]  /*15bd0*/  MOV R9, R27 ;  /* 0x0000001b00097202 */ /* 0x000fe40000000f00 */
[----:B0-----:R-:W-:Y:S01]  /*15be0*/  MOV R3, R24 ;  /* 0x0000001800037202 */ /* 0x001fe20000000f00 */
[----:B------:R-:W3:Y:S01]  /*15bf0*/  LDL.LU.64 R26, [R1+0x2638] ;  /* 0x00263800011a7983 */ /* 0x000ee20000300a00 */
[----:B-1----:R-:W-:-:S03]  /*15c00*/  MOV R0, R25 ;  /* 0x0000001900007202 */ /* 0x002fc60000000f00 */
[----:B------:R-:W3:Y:S02]  /*15c10*/  LDL.LU.64 R24, [R1+0x2630] ;  /* 0x0026300001187983 */ /* 0x000ee40000300a00 */
[----:B---3--:R-:W-:Y:S02]  /*15c20*/  HMMA.16816.F32 R20, R16, R20, R24 ;  /* 0x000000141014723c */ /* 0x008fe40000001818 */
[----:B------:R-:W2:Y:S04]  /*15c30*/  LDL.LU.64 R26, [R1+0x2628] ;  /* 0x00262800011a7983 */ /* 0x000ea80000300a00 */
[----:B------:R-:W2:Y:S04]  /*15c40*/  LDL.LU.64 R24, [R1+0x2620] ;  /* 0x0026200001187983 */ /* 0x000ea80000300a00 */
[----:B------:R-:W-:Y:S04]  /*15c50*/  STL.64 [R1+0x25e0], R18 ;  /* 0x0025e01201007387 */ /* 0x000fe80000100a00 */
[----:B------:R-:W-:Y:S09]  /*15c60*/  STL.64 [R1+0x25d8], R16 ;  /* 0x0025d81001007387 */ /* 0x000ff20000100a00 */
[----:B------:R0:W-:Y:S04]  /*15c70*/  STL.64 [R1+0x2570], R22 ;  /* 0x0025701601007387 */ /* 0x0001e80000100a00 */
[----:B------:R1:W-:Y:S04]  /*15c80*/  STL.64 [R1+0x2568], R20 ;  /* 0x0025681401007387 */ /* 0x0003e80000100a00 */
[----:B0-----:R-:W3:Y:S04]  /*15c90*/  LDL.LU R22, [R1+0xa8] ;  /* 0x0000a80001167983 */ /* 0x001ee80000300800 */
[----:B------:R-:W3:Y:S01]  /*15ca0*/  LDL.LU R23, [R1+0xac] ;  /* 0x0000ac0001177983 */ /* 0x000ee20000300800 */
[----:B-1----:R-:W-:-:S02]  /*15cb0*/  MOV R20, R12 ;  /* 0x0000000c00147202 */ /* 0x002fc40000000f00 */
[----:B------:R-:W-:Y:S01]  /*15cc0*/  MOV R21, R13 ;  /* 0x0000000d00157202 */ /* 0x000fe20000000f00 */
[----:B--2---:R-:W-:Y:S01]  /*15cd0*/  HMMA.16816.F32 R4, R24, R10, R4 ;  /* 0x0000000a1804723c */ /* 0x004fe20000001804 */
[----:B---3--:R-:W-:Y:S04]  /*15ce0*/  STL.64 [R1+0x25c0], R22 ;  /* 0x0025c01601007387 */ /* 0x008fe80000100a00 */
[----:B------:R-:W2:Y:S04]  /*15cf0*/  LDL.LU R16, [R1+0x30] ;  /* 0x0000300001107983 */ /* 0x000ea80000300800 */
[----:B------:R-:W2:Y:S04]  /*15d00*/  LDL.LU R17, [R1+0x34] ;  /* 0x0000340001117983 */ /* 0x000ea80000300800 */
[----:B------:R-:W2:Y:S04]  /*15d10*/  LDL.LU R18, [R1+0x38] ;  /* 0x0000380001127983 */ /* 0x000ea80000300800 */
[----:B------:R-:W2:Y:S04]  /*15d20*/  LDL.LU R19, [R1+0x3c] ;  /* 0x00003c0001137983 */ /* 0x000ea80000300800 */
[----:B------:R-:W-:Y:S04]  /*15d30*/  STL.64 [R1+0x25d0], R26 ;  /* 0x0025d01a01007387 */ /* 0x000fe80000100a00 */
[----:B------:R-:W-:Y:S04]  /*15d40*/  STL.64 [R1+0x25c8], R24 ;  /* 0x0025c81801007387 */ /* 0x000fe80000100a00 */
[----:B------:R0:W-:Y:S04]  /*15d50*/  STL.64 [R1+0x2580], R6 ;  /* 0x0025800601007387 */ /* 0x0001e80000100a00 */
[----:B------:R1:W-:Y:S01]  /*15d60*/  STL.64 [R1+0x2578], R4 ;  /* 0x0025780401007387 */ /* 0x0003e20000100a00 */
[----:B0-----:R-:W-:Y:S01]  /*15d70*/  IMAD.MOV.U32 R6, RZ, RZ, R8 ;  /* 0x000000ffff067224 */ /* 0x001fe200078e0008 */
[----:B------:R-:W-:-:S02]  /*15d80*/  MOV R7, R9 ;  /* 0x0000000900077202 */ /* 0x000fc40000000f00 */
[----:B-1----:R-:W-:Y:S02]  /*15d90*/  MOV R4, R3 ;  /* 0x0000000300047202 */ /* 0x002fe40000000f00 */
[----:B------:R-:W3:Y:S01]  /*15da0*/  LDL.LU R3, [R1+0x261c] ;  /* 0x00261c0001037983 */ /* 0x000ee20000300800 */
[----:B------:R-:W-:-:S03]  /*15db0*/  MOV R5, R0 ;  /* 0x0000000000057202 */ /* 0x000fc60000000f00 */
[----:B------:R-:W4:Y:S04]  /*15dc0*/  LDL.LU R0, [R1+0x2618] ;  /* 0x0026180001007983 */ /* 0x000f280000300800 */
[----:B------:R-:W5:Y:S04]  /*15dd0*/  LDL.LU R8, [R1+0x2614] ;  /* 0x0026140001087983 */ /* 0x000f680000300800 */
[----:B------:R-:W2:Y:S04]  /*15de0*/  LDL.LU R9, [R1+0x2610] ;  /* 0x0026100001097983 */ /* 0x000ea80000300800 */
[----:B------:R-:W3:Y:S04]  /*15df0*/  LDL.LU R12, [R1+0x260c] ;  /* 0x00260c00010c7983 */ /* 0x000ee80000300800 */
[----:B------:R-:W4:Y:S04]  /*15e00*/  LDL.LU R13, [R1+0x2608] ;  /* 0x00260800010d7983 */ /* 0x000f280000300800 */
[----:B------:R-:W5:Y:S04]  /*15e10*/  LDL.LU R24, [R1+0x50] ;  /* 0x0000500001187983 */ /* 0x000f680000300800 */
[----:B------:R-:W5:Y:S04]  /*15e20*/  LDL.LU R25, [R1+0x54] ;  /* 0x0000540001197983 */ /* 0x000f680000300800 */
[----:B------:R-:W5:Y:S04]  /*15e30*/  LDL.LU R26, [R1+0x58] ;  /* 0x00005800011a7983 */ /* 0x000f680000300800 */
[----:B------:R-:W5:Y:S04]  /*15e40*/  LDL.LU R27, [R1+0x5c] ;  /* 0x00005c00011b7983 */ /* 0x000f680000300800 */
[----:B------:R-:W-:Y:S04]  /*15e50*/  STL.64 [R1+0x2590], R6 ;  /* 0x0025900601007387 */ /* 0x000fe80000100a00 */
[----:B------:R0:W-:Y:S02]  /*15e60*/  STL.64 [R1+0x2588], R4 ;  /* 0x0025880401007387 */ /* 0x0001e40000100a00 */
[----:B0-----:R-:W-:-:S02]  /*15e70*/  IMAD.MOV.U32 R4, RZ, RZ, R28 ;  /* 0x000000ffff047224 */ /* 0x001fc400078e001c */
[----:B------:R-:W2:Y:S01]  /*15e80*/  LDL.LU R28, [R1+0x2604] ;  /* 0x00260400011c7983 */ /* 0x000ea20000300800 */
[----:B------:R-:W-:Y:S02]  /*15e90*/  MOV R6, R15 ;  /* 0x0000000f00067202 */ /* 0x000fe40000000f00 */
[----:B------:R-:W-:Y:S02]  /*15ea0*/  MOV R7, R14 ;  /* 0x0000000e00077202 */ /* 0x000fe40000000f00 */
[----:B------:R-:W-:Y:S02]  /*15eb0*/  MOV R5, R29 ;  /* 0x0000001d00057202 */ /* 0x000fe40000000f00 */
[----:B------:R-:W5:Y:S04]  /*15ec0*/  LDL.LU R29, [R1+0x2600] ;  /* 0x00260000011d7983 */ /* 0x000f680000300800 */
[----:B------:R0:W-:Y:S04]  /*15ed0*/  STL.64 [R1+0x25a0], R6 ;  /* 0x0025a00601007387 */ /* 0x0001e80000100a00 */
[----:B------:R3:W-:Y:S04]  /*15ee0*/  STL.64 [R1+0x2598], R4 ;  /* 0x0025980401007387 */ /* 0x0007e80000100a00 */
[----:B0-----:R-:W5:Y:S01]  /*15ef0*/  LDL.LU.64 R6, [R1+0xd8] ;  /* 0x0000d80001067983 */ /* 0x001f620000300a00 */
[----:B---3--:R-:W-:Y:S01]  /*15f00*/  MOV R5, R12 ;  /* 0x0000000c00057202 */ /* 0x008fe20000000f00 */
[----:B----4-:R-:W-:-:S02]  /*15f10*/  IMAD.MOV.U32 R4, RZ, RZ, R13 ;  /* 0x000000ffff047224 */ /* 0x010fc400078e000d */
[----:B--2---:R-:W0:Y:S04]  /*15f20*/  LDSM.16.M88.4 R12, [R28+UR6+0x100] ;  /* 0x000100061c0c783b */ /* 0x004e280008000200 */
[----:B-----5:R-:W-:Y:S04]  /*15f30*/  STL.64 [R1+0x25b8], R6 ;  /* 0x0025b80601007387 */ /* 0x020fe80000100a00 */
        /* <DEDUP_REMOVED lines=8> */
[----:B0-----:R-:W2:Y:S04]  /*15fc0*/  LDL.LU.64 R14, [R1+0x25f8] ;  /* 0x0025f800010e7983 */ /* 0x001ea80000300a00 */
[----:B------:R-:W2:Y:S01]  /*15fd0*/  LDL.LU.64 R12, [R1+0x25f0] ;  /* 0x0025f000010c7983 */ /* 0x000ea20000300a00 */
[----:B------:R-:W-:-:S02]  /*15fe0*/  MOV R6, R9 ;  /* 0x0000000900067202 */ /* 0x000fc40000000f00 */
[----:B------:R-:W-:Y:S01]  /*15ff0*/  MOV R7, R8 ;  /* 0x0000000800077202 */ /* 0x000fe20000000f00 */
[----:B------:R-:W-:Y:S01]  /*16000*/  STL [R1+0x23f0], R28 ;  /* 0x0023f01c01007387 */ /* 0x000fe20000100800 */
[----:B--2---:R-:W-:-:S15]  /*16010*/  HMMA.16816.F32 R16, R12, R10, R16 ;  /* 0x0000000a0c10723c */ /* 0x004fde0000001810 */
[----:B------:R-:W-:-:S09]  /*16020*/  NOP ;  /* 0x0000000000007918 */ /* 0x000fd20000000000 */
[----:B------:R-:W-:Y:S01]  /*16030*/  IMAD.MOV.U32 R8, RZ, RZ, R16 ;  /* 0x000000ffff087224 */ /* 0x000fe200078e0010 */
[----:B------:R-:W-:Y:S02]  /*16040*/  MOV R9, R17 ;  /* 0x0000001100097202 */ /* 0x000fe40000000f00 */
[----:B------:R-:W-:Y:S02]  /*16050*/  MOV R10, R18 ;  /* 0x00000012000a7202 */ /* 0x000fe40000000f00 */
[----:B------:R-:W-:Y:S02]  /*16060*/  MOV R11, R19 ;  /* 0x00000013000b7202 */ /* 0x000fe40000000f00 */
[----:B------:R-:W0:Y:S04]  /*16070*/  LDSM.16.MT88.4 R16, [R29+UR6+0x12400] ;  /* 0x012400061d10783b */ /* 0x000e280008004200 */
[----:B------:R-:W-:Y:S04]  /*16080*/  STL.64 [R1+0x25b0], R14 ;  /* 0x0025b00e01007387 */ /* 0x000fe80000100a00 */
[----:B------:R1:W-:Y:S04]  /*16090*/  STL.64 [R1+0x25a8], R12 ;  /* 0x0025a80c01007387 */ /* 0x0003e80000100a00 */
[----:B-1----:R-:W2:Y:S01]  /*160a0*/  LDL.LU R12, [R1+0x80] ;  /* 0x00008000010c7983 */ /* 0x002ea20000300800 */
[----:B------:R-:W-:-:S03]  /*160b0*/  IMAD.MOV.U32 R13, RZ, RZ, R0 ;  /* 0x000000ffff0d7224 */ /* 0x000fc600078e0000 */
[----:B------:R-:W3:Y:S04]  /*160c0*/  LDL.LU R0, [R1+0x25e8] ;  /* 0x0025e80001007983 */ /* 0x000ee80000300800 */
[----:B0-----:R-:W-:Y:S04]  /*160d0*/  STL.64 [R1], R16 ;  /* 0x0000001001007387 */ /* 0x001fe80000100a00 */
[----:B------:R0:W-:Y:S04]  /*160e0*/  STL.64 [R1+0x8], R18 ;  /* 0x0000081201007387 */ /* 0x0001e80000100a00 */
[----:B0-----:R-:W4:Y:S04]  /*160f0*/  LDL.LU.64 R18, [R1+0x25e0] ;  /* 0x0025e00001127983 */ /* 0x001f280000300a00 */
[----:B------:R-:W4:Y:S01]  /*16100*/  LDL.LU.64 R16, [R1+0x25d8] ;  /* 0x0025d80001107983 */ /* 0x000f220000300a00 */
[----:B------:R-:W-:Y:S01]  /*16110*/  MOV R14, R3 ;  /* 0x00000003000e7202 */ /* 0x000fe20000000f00 */
[----:B----4-:R-:W-:Y:S02]  /*16120*/  HMMA.16816.F32 R16, R16, R20, R24 ;  /* 0x000000141010723c */ /* 0x010fe40000001818 */
[----:B------:R-:W4:Y:S04]  /*16130*/  LDL.LU.64 R26, [R1+0x25d0] ;  /* 0x0025d000011a7983 */ /* 0x000f280000300a00 */
[----:B------:R-:W4:Y:S04]  /*16140*/  LDL.LU.64 R24, [R1+0x25c8] ;  /* 0x0025c80001187983 */ /* 0x000f280000300a00 */
[----:B------:R-:W4:-:S13]  /*16150*/  LDL.LU.64 R22, [R1+0x25c0] ;  /* 0x0025c00001167983 */ /* 0x000f1a0000300a00 */
[----:B------:R-:W-:Y:S01]  /*16160*/  STL.64 [R1+0x50], R16 ;  /* 0x0000501001007387 */ /* 0x000fe20000100a00 */
[----:B------:R-:W-:-:S03]  /*16170*/  MOV R3, R19 ;  /* 0x0000001300037202 */ /* 0x000fc60000000f00 */
[----:B------:R-:W-:Y:S04]  /*16180*/  STL [R1+0x58], R18 ;  /* 0x0000581201007387 */ /* 0x000fe80000100800 */
[----:B---3--:R-:W0:Y:S04]  /*16190*/  LDSM.16.MT88.4 R16, [R0+UR6+0x12400] ;  /* 0x012400060010783b */ /* 0x008e280008004200 */
[----:B0-----:R0:W-:Y:S04]  /*161a0*/  STL.64 [R1+0x24b8], R18 ;  /* 0x0024b81201007387 */ /* 0x0011e80000100a00 */
[----:B------:R-:W-:Y:S04]  /*161b0*/  STL.64 [R1+0x24b0], R16 ;  /* 0x0024b01001007387 */ /* 0x000fe80000100a00 */
[----:B0-----:R-:W3:Y:S01]  /*161c0*/  LDL.LU.64 R18, [R1+0x128] ;  /* 0x0001280001127983 */ /* 0x001ee20000300a00 */
[----:B----4-:R-:W-:-:S15]  /*161d0*/  HMMA.16816.F32 R4, R24, R22, R4 ;  /* 0x000000161804723c */ /* 0x010fde0000001804 */
[----:B------:R-:W-:-:S08]  /*161e0*/  NOP ;  /* 0x0000000000007918 */ /* 0x000fd00000000000 */
[----:B------:R-:W-:Y:S04]  /*161f0*/  STL.64 [R1+0x70], R4 ;  /* 0x0000700401007387 */ /* 0x000fe80000100a00 */
[----:B------:R0:W-:Y:S04]  /*16200*/  STL.64 [R1+0x78], R6 ;  /* 0x0000780601007387 */ /* 0x0001e80000100a00 */
[----:B0-----:R-:W2:Y:S01]  /*16210*/  LDL.LU.64 R6, [R1+0x25b8] ;  /* 0x0025b80001067983 */ /* 0x001ea20000300a00 */
[----:B------:R-:W-:-:S07]  /*16220*/  MOV R15, R2 ;  /* 0x00000002000f7202 */ /* 0x000fce0000000f00 */
[----:B--2---:R-:W-:Y:S06]  /*16230*/  HMMA.16816.F32 R12, R24, R6, R12 ;  /* 0x00000006180c723c */ /* 0x004fec000000180c */
[----:B------:R-:W-:Y:S01]  /*16240*/  IMAD.MOV.U32 R21, RZ, RZ, R6 ;  /* 0x000000ffff157224 */ /* 0x000fe200078e0006 */
[----:B------:R-:W-:-:S15]  /*16250*/  MOV R20, R7 ;  /* 0x0000000700147202 */ /* 0x000fde0000000f00 */
[----:B------:R-:W-:-:S01]  /*16260*/  NOP ;  /* 0x0000000000007918 */ /* 0x000fc20000000000 */
[----:B------:R-:W-:Y:S04]  /*16270*/  STL.64 [R1+0x90], R12 ;  /* 0x0000900c01007387 */ /* 0x000fe80000100a00 */
[----:B------:R0:W-:Y:S04]  /*16280*/  STL.64 [R1+0x98], R14 ;  /* 0x0000980e01007387 */ /* 0x0001e80000100a00 */
[----:B0-----:R-:W2:Y:S04]  /*16290*/  LDL.LU.64 R14, [R1+0x25b0] ;  /* 0x0025b000010e7983 */ /* 0x001ea80000300a00 */
[----:B------:R-:W2:Y:S04]  /*162a0*/  LDL.LU.64 R12, [R1+0x25a8] ;  /* 0x0025a800010c7983 */ /* 0x000ea80000300a00 */
[----:B------:R-:W3:Y:S04]  /*162b0*/  LDL.LU.64 R6, [R1+0x25a0] ;  /* 0x0025a00001067983 */ /* 0x000ee80000300a00 */
[----:B------:R-:W3:Y:S02]  /*162c0*/  LDL.LU.64 R4, [R1+0x2598] ;  /* 0x0025980001047983 */ /* 0x000ee40000300a00 */
[----:B---3--:R-:W-:Y:S02]  /*162d0*/  HMMA.16816.F32 R24, R24, R18, R4 ;  /* 0x000000121818723c */ /* 0x008fe40000001804 */
[----:B------:R-:W2:Y:S04]  /*162e0*/  LDL.LU.64 R6, [R1+0x2590] ;  /* 0x0025900001067983 */ /* 0x000ea80000300a00 */
[----:B------:R-:W2:Y:S01]  /*162f0*/  LDL.LU.64 R4, [R1+0x2588] ;  /* 0x0025880001047983 */ /* 0x000ea20000300a00 */
[----:B------:R-:W-:-:S02]  /*16300*/  MOV R2, R18 ;  /* 0x0000001200027202 */ /* 0x000fc40000000f00 */
[----:B------:R-:W-:-:S15]  /*16310*/  MOV R0, R19 ;  /* 0x0000001300007202 */ /* 0x000fde0000000f00 */
[----:B------:R-:W-:Y:S01]  /*16320*/  MOV R17, R26 ;  /* 0x0000001a00117202 */ /* 0x000fe20000000f00 */
[----:B------:R-:W-:Y:S01]  /*16330*/  IMAD.MOV.U32 R26, RZ, RZ, R21 ;  /* 0x000000ffff1a7224 */ /* 0x000fe200078e0015 */
[----:B------:R-:W-:Y:S02]  /*16340*/  MOV R16, R27 ;  /* 0x0000001b00107202 */ /* 0x000fe40000000f00 */
[----:B------:R-:W-:Y:S01]  /*16350*/  MOV R27, R20 ;  /* 0x00000014001b7202 */ /* 0x000fe20000000f00 */
[----:B------:R-:W-:Y:S01]  /*16360*/  IMAD.MOV.U32 R19, RZ, RZ, R24 ;  /* 0x000000ffff137224 */ /* 0x000fe200078e0018 */
[----:B------:R-:W-:-:S05]  /*16370*/  MOV R18, R25 ;  /* 0x0000001900127202 */ /* 0x000fca0000000f00 */
[----:B------:R-:W-:Y:S04]  /*16380*/  STL [R1+0x251c], R18 ;  /* 0x00251c1201007387 */ /* 0x000fe80000100800 */
[----:B------:R-:W-:Y:S01]  /*16390*/  STL [R1+0x2518], R19 ;  /* 0x0025181301007387 */ /* 0x000fe20000100800 */
[----:B--2---:R-:W-:Y:S03]  /*163a0*/  HMMA.16816.F32 R20, R12, R22, R4 ;  /* 0x000000160c14723c */ /* 0x004fe60000001804 */
[----:B------:R-:W2:Y:S04]  /*163b0*/  LDL.LU.64 R6, [R1+0x2580] ;  /* 0x0025800001067983 */ /* 0x000ea80000300a00 */
[----:B------:R-:W2:-:S15]  /*163c0*/  LDL.LU.64 R4, [R1+0x2578] ;  /* 0x0025780001047983 */ /* 0x000e9e0000300a00 */
[----:B------:R-:W-:-:S01]  /*163d0*/  NOP ;  /* 0x0000000000007918 */ /* 0x000fc20000000000 */
[----:B------:R-:W-:Y:S01]  /*163e0*/  STL.64 [R1+0x40], R20 ;  /* 0x0000401401007387 */ /* 0x000fe20000100a00 */
[----:B------:R-:W-:-:S03]  /*163f0*/  MOV R28, R23 ;  /* 0x00000017001c7202 */ /* 0x000fc60000000f00 */
[----:B------:R0:W-:Y:S04]  /*16400*/  STL [R1+0x48], R22 ;  /* 0x0000481601007387 */ /* 0x0001e80000100800 */
[----:B0-----:R-:W3:Y:S04]  /*16410*/  LDL.LU.64 R22, [R1+0x2570] ;  /* 0x0025700001167983 */ /* 0x001ee80000300a00 */
[----:B------:R-:W3:Y:S04]  /*16420*/  LDL.LU.64 R20, [R1+0x2568] ;  /* 0x0025680001147983 */ /* 0x000ee80000300a00 */
[----:B------:R-:W-:Y:S04]  /*16430*/  STL.64 [R1+0x2538], R14 ;  /* 0x0025380e01007387 */ /* 0x000fe80000100a00 */
[----:B------:R0:W-:Y:S01]  /*16440*/  STL.64 [R1+0x2530], R12 ;  /* 0x0025300c01007387 */ /* 0x0001e20000100a00 */
[----:B---3--:R-:W-:Y:S07]  /*16450*/  HMMA.16816.F32 R24, R12, R26, R20 ;  /* 0x0000001a0c18723c */ /* 0x008fee0000001814 */
[----:B0-----:R-:W-:Y:S01]  /*16460*/  MOV R12, R8 ;  /* 0x00000008000c7202 */ /* 0x001fe20000000f00 */
[----:B------:R-:W-:Y:S01]  /*16470*/  IMAD.MOV.U32 R13, RZ, RZ, R9 ;  /* 0x000000ffff0d7224 */ /* 0x000fe200078e0009 */
        /* <DEDUP_REMOVED lines=12> */
[----:B--2---:R-:W-:-:S15]  /*16540*/  HMMA.16816.F32 R4, R8, R20, R4 ;  /* 0x000000140804723c */ /* 0x004fde0000001804 */
[----:B------:R-:W-:-:S09]  /*16550*/  NOP ;  /* 0x0000000000007918 */ /* 0x000fd20000000000 */
[----:B------:R-:W-:Y:S01]  /*16560*/  MOV R27, R6 ;  /* 0x00000006001b7202 */ /* 0x000fe20000000f00 */
[----:B------:R-:W-:Y:S01]  /*16570*/  IMAD.MOV.U32 R19, RZ, RZ, R5 ;  /* 0x000000ffff137224 */ /* 0x000fe200078e0005 */
[----:B------:R-:W-:Y:S02]  /*16580*/  MOV R26, R7 ;  /* 0x00000007001a7202 */ /* 0x000fe40000000f00 */
[----:B------:R-:W-:Y:S01]  /*16590*/  MOV R18, R4 ;  /* 0x0000000400127202 */ /* 0x000fe20000000f00 */
[----:B------:R-:W2:Y:S04]  /*165a0*/  LDL.LU.64 R6, [R1+0x2550] ;  /* 0x0025500001067983 */ /* 0x000ea80000300a00 */
[----:B------:R-:W2:Y:S04]  /*165b0*/  LDL.LU.64 R4, [R1+0x2548] ;  /* 0x0025480001047983 */ /* 0x000ea80000300a00 */
[----:B------:R0:W-:Y:S04]  /*165c0*/  STL.64 [R1+0x2528], R10 ;  /* 0x0025280a01007387 */ /* 0x0001e80000100a00 */
[----:B------:R1:W-:Y:S01]  /*165d0*/  STL.64 [R1+0x2520], R8 ;  /* 0x0025200801007387 */ /* 0x0003e20000100a00 */
[----:B0-----:R-:W-:-:S03]  /*165e0*/  MOV R11, R3 ;  /* 0x00000003000b7202 */ /* 0x001fc60000000f00 */
[----:B-1----:R-:W4:Y:S04]  /*165f0*/  LDL.LU R8, [R1+0x50] ;  /* 0x0000500001087983 */ /* 0x002f280000300800 */
[----:B------:R-:W4:Y:S04]  /*16600*/  LDL.LU R9, [R1+0x54] ;  /* 0x0000540001097983 */ /* 0x000f280000300800 */
[----:B------:R-:W4:Y:S04]  /*16610*/  LDL.LU R10, [R1+0x58] ;  /* 0x00005800010a7983 */ /* 0x000f280000300800 */
[----:B------:R-:W5:Y:S01]  /*16620*/  LDL.LU R3, [R1+0x2540] ;  /* 0x0025400001037983 */ /* 0x000f620000300800 */
[----:B--2---:R-:W-:Y:S03]  /*16630*/  HMMA.16816.F32 R20, R4, R20, R12 ;  /* 0x000000140414723c */ /* 0x004fe6000000180c */
[----:B------:R-:W4:Y:S04]  /*16640*/  LDL.LU.64 R14, [R1+0x2538] ;  /* 0x00253800010e7983 */ /* 0x000f280000300a00 */
[----:B------:R-:W4:Y:S04]  /*16650*/  LDL.LU.64 R12, [R1+0x2530] ;  /* 0x00253000010c7983 */ /* 0x000f280000300a00 */
[----:B------:R-:W-:Y:S04]  /*16660*/  STL.64 [R1+0x24e8], R6 ;  /* 0x0024e80601007387 */ /* 0x000fe80000100a00 */
[----:B------:R-:W-:Y:S08]  /*16670*/  STL.64 [R1+0x24e0], R4 ;  /* 0x0024e00401007387 */ /* 0x000ff00000100a00 */
[----:B------:R-:W-:Y:S04]  /*16680*/  STL.64 [R1+0x30], R20 ;  /* 0x0000301401007387 */ /* 0x000fe80000100a00 */
[----:B------:R-:W-:Y:S04]  /*16690*/  STL.64 [R1+0x38], R22 ;  /* 0x0000381601007387 */ /* 0x000fe80000100a00 */
[----:B------:R-:W0:Y:S04]  /*166a0*/  LDSM.16.MT88.4 R20, [R29+UR6+0x12800] ;  /* 0x012800061d14783b */ /* 0x000e280008004200 */
[----:B-----5:R-:W1:Y:S04]  /*166b0*/  LDSM.16.M88.4 R4, [R3+UR6+0x4100] ;  /* 0x004100060304783b */ /* 0x020e680008000200 */
[----:B0-----:R-:W-:Y:S04]  /*166c0*/  STL [R1+0x2418], R20 ;  /* 0x0024181401007387 */ /* 0x001fe80000100800 */
[----:B------:R-:W-:Y:S04]  /*166d0*/  STL [R1+0x2414], R21 ;  /* 0x0024141501007387 */ /* 0x000fe80000100800 */
[----:B------:R-:W-:Y:S04]  /*166e0*/  STL [R1+0x2410], R22 ;  /* 0x0024101601007387 */ /* 0x000fe80000100800 */
[----:B------:R-:W-:Y:S04]  /*166f0*/  STL [R1+0x240c], R23 ;  /* 0x00240c1701007387 */ /* 0x000fe80000100800 */
[----:B-1----:R0:W-:Y:S04]  /*16700*/  STL.64 [R1+0xd0], R4 ;  /* 0x0000d00401007387 */ /* 0x0021e80000100a00 */
[----:B0-----:R-:W2:Y:S01]  /*16710*/  LDL.LU.64 R4, [R1+0x130] ;  /* 0x0001300001047983 */ /* 0x001ea20000300a00 */
[----:B------:R-:W-:Y:S01]  /*16720*/  IMAD.MOV.U32 R22, RZ, RZ, R2 ;  /* 0x000000ffff167224 */ /* 0x000fe200078e0002 */
[----:B------:R-:W-:-:S02]  /*16730*/  MOV R23, R0 ;  /* 0x0000000000177202 */ /* 0x000fc40000000f00 */
[----:B------:R-:W-:Y:S02]  /*16740*/  MOV R0, R7 ;  /* 0x0000000700007202 */ /* 0x000fe40000000f00 */
[----:B------:R-:W-:Y:S02]  /*16750*/  MOV R2, R6 ;  /* 0x0000000600027202 */ /* 0x000fe40000000f00 */
[----:B------:R-:W-:Y:S01]  /*16760*/  LOP3.LUT R7, R29, 0x20, RZ, 0x3c, !PT ;  /* 0x000000201d077812 */ /* 0x000fe200078e3cff */
[----:B----4-:R-:W-:Y:S04]  /*16770*/  HMMA.16816.F32 R20, R12, R22, R8 ;  /* 0x000000160c14723c */ /* 0x010fe80000001808 */
[----:B------:R-:W0:Y:S04]  /*16780*/  LDSM.16.MT88.4 R12, [R7+UR6+0x12800] ;  /* 0x01280006070c783b */ /* 0x000e280008004200 */
[----:B--2---:R1:W-:Y:S04]  /*16790*/  STL.64 [R1+0x2500], R4 ;  /* 0x0025000401007387 */ /* 0x0043e80000100a00 */
[----:B------:R-:W-:Y:S04]  /*167a0*/  STL [R1+0x23a4], R0 ;  /* 0x0023a40001007387 */ /* 0x000fe80000100800 */
[----:B------:R-:W-:Y:S04]  /*167b0*/  STL [R1+0x23a0], R2 ;  /* 0x0023a00201007387 */ /* 0x000fe80000100800 */
[----:B------:R-:W3:Y:S04]  /*167c0*/  LDL.LU.64 R10, [R1+0x2528] ;  /* 0x00252800010a7983 */ /* 0x000ee80000300a00 */
[----:B------:R-:W3:Y:S04]  /*167d0*/  LDL.LU.64 R8, [R1+0x2520] ;  /* 0x0025200001087983 */ /* 0x000ee80000300a00 */
[----:B-1----:R-:W2:Y:S04]  /*167e0*/  LDL.LU R4, [R1+0x90] ;  /* 0x0000900001047983 */ /* 0x002ea80000300800 */
[----:B------:R-:W-:Y:S04]  /*167f0*/  STL.64 [R1+0x50], R20 ;  /* 0x0000501401007387 */ /* 0x000fe80000100a00 */
[----:B------:R1:W-:Y:S04]  /*16800*/  STL.64 [R1+0x58], R22 ;  /* 0x0000581601007387 */ /* 0x0003e80000100a00 */
[----:B------:R-:W2:Y:S04]  /*16810*/  LDL.LU R5, [R1+0x94] ;  /* 0x0000940001057983 */ /* 0x000ea80000300800 */
[----:B------:R-:W4:Y:S04]  /*16820*/  LDL.LU R6, [R1+0x98] ;  /* 0x0000980001067983 */ /* 0x000f280000300800 */
[----:B------:R-:W4:Y:S01]  /*16830*/  LDL.LU R7, [R1+0x9c] ;  /* 0x00009c0001077983 */ /* 0x000f220000300800 */
[----:B-1----:R-:W-:Y:S01]  /*16840*/  MOV R22, R27 ;  /* 0x0000001b00167202 */ /* 0x002fe20000000f00 */
[----:B------:R-:W-:Y:S01]  /*16850*/  IMAD.MOV.U32 R20, RZ, RZ, R18 ;  /* 0x000000ffff147224 */ /* 0x000fe200078e0012 */
[----:B------:R-:W-:-:S02]  /*16860*/  MOV R23, R26 ;  /* 0x0000001a00177202 */ /* 0x000fc40000000f00 */
[----:B------:R-:W-:Y:S01]  /*16870*/  MOV R21, R19 ;  /* 0x0000001300157202 */ /* 0x000fe20000000f00 */
[----:B----4-:R-:W-:Y:S04]  /*16880*/  STL.64 [R1+0x2510], R6 ;  /* 0x0025100601007387 */ /* 0x010fe80000100a00 */
[----:B--2---:R1:W-:Y:S04]  /*16890*/  STL.64 [R1+0x2508], R4 ;  /* 0x0025080401007387 */ /* 0x0043e80000100a00 */
[----:B-1----:R-:W3:Y:S04]  /*168a0*/  LDL.LU R4, [R1+0x70] ;  /* 0x0000700001047983 */ /* 0x002ee80000300800 */
[----:B------:R-:W3:Y:S04]  /*168b0*/  LDL.LU R5, [R1+0x74] ;  /* 0x0000740001057983 */ /* 0x000ee80000300800 */
[----:B------:R-:W3:Y:S04]  /*168c0*/  LDL.LU R6, [R1+0x78] ;  /* 0x0000780001067983 */ /* 0x000ee80000300800 */
[----:B------:R-:W3:Y:S04]  /*168d0*/  LDL.LU R7, [R1+0x7c] ;  /* 0x00007c0001077983 */ /* 0x000ee80000300800 */
[----:B------:R-:W2:Y:S04]  /*168e0*/  LDL.LU R18, [R1+0x251c] ;  /* 0x00251c0001127983 */ /* 0x000ea80000300800 */
[----:B------:R-:W4:Y:S04]  /*168f0*/  LDL.LU R19, [R1+0x2518] ;  /* 0x0025180001137983 */ /* 0x000f280000300800 */
[----:B------:R-:W-:Y:S04]  /*16900*/  STL.64 [R1+0x24d8], R22 ;  /* 0x0024d81601007387 */ /* 0x000fe80000100a00 */
[----:B------:R1:W-:Y:S04]  /*16910*/  STL.64 [R1+0x24d0], R20 ;  /* 0x0024d01401007387 */ /* 0x0003e80000100a00 */
[----:B-1----:R-:W5:Y:S04]  /*16920*/  LDL.LU R20, [R1+0x40] ;  /* 0x0000400001147983 */ /* 0x002f680000300800 */
[----:B------:R-:W5:Y:S04]  /*16930*/  LDL.LU R21, [R1+0x44] ;  /* 0x0000440001157983 */ /* 0x000f680000300800 */
[----:B------:R-:W2:Y:S01]  /*16940*/  LDL.LU R22, [R1+0x48] ;  /* 0x0000480001167983 */ /* 0x000ea20000300800 */
[----:B------:R-:W-:Y:S01]  /*16950*/  IMAD.MOV.U32 R23, RZ, RZ, R28 ;  /* 0x000000ffff177224 */ /* 0x000fe200078e001c */
[----:B---3--:R-:W-:-:S15]  /*16960*/  HMMA.16816.F32 R4, R8, R24, R4 ;  /* 0x000000180804723c */ /* 0x008fde0000001804 */
[----:B------:R-:W-:-:S09]  /*16970*/  NOP ;  /* 0x0000000000007918 */ /* 0x000fd20000000000 */
[----:B------:R-:W-:Y:S01]  /*16980*/  IMAD.MOV.U32 R0, RZ, RZ, R7 ;  /* 0x000000ffff007224 */ /* 0x000fe200078e0007 */
[----:B------:R-:W-:Y:S02]  /*16990*/  MOV R2, R6 ;  /* 0x0000000600027202 */ /* 0x000fe40000000f00 */
[----:B------:R-:W-:Y:S01]  /*169a0*/  MOV R28, R4 ;  /* 0x00000004001c7202 */ /* 0x000fe20000000f00 */
[----:B--2---:R1:W-:Y:S04]  /*169b0*/  STL.64 [R1+0x24f8], R22 ;  /* 0x0024f81601007387 */ /* 0x0043e80000100a00 */
[----:B-----5:R4:W-:Y:S01]  /*169c0*/  STL.64 [R1+0x24f0], R20 ;  /* 0x0024f01401007387 */ /* 0x0209e20000100a00 */
[----:B-1----:R-:W-:Y:S01]  /*169d0*/  MOV R22, R17 ;  /* 0x0000001100167202 */ /* 0x002fe20000000f00 */
[----:B------:R-:W-:-:S02]  /*169e0*/  IMAD.MOV.U32 R23, RZ, RZ, R16 ;  /* 0x000000ffff177224 */ /* 0x000fc400078e0010 */
[----:B------:R-:W2:Y:S01]  /*169f0*/  LDL.LU.64 R16, [R1] ;  /* 0x0000000001107983 */ /* 0x000ea20000300a00 */
[----:B----4-:R-:W-:Y:S02]  /*16a00*/  MOV R20, R19 ;  /* 0x0000001300147202 */ /* 0x010fe40000000f00 */
[----:B------:R-:W-:Y:S02]  /*16a10*/  MOV R21, R18 ;  /* 0x0000001200157202 */ /* 0x000fe40000000f00 */
[----:B------:R-:W3:Y:S04]  /*16a20*/  LDL.LU.64 R18, [R1+0x8] ;  /* 0x0000080001127983 */ /* 0x000ee80000300a00 */
[----:B0-----:R-:W-:Y:S04]  /*16a30*/  STL [R1+0x2404], R12 ;  /* 0x0024040c01007387 */ /* 0x001fe80000100800 */
[----:B------:R-:W-:Y:S04]  /*16a40*/  STL [R1+0x2400], R13 ;  /* 0x0024000d01007387 */ /* 0x000fe80000100800 */
[----:B------:R0:W-:Y:S04]  /*16a50*/  STL [R1+0x23fc], R14 ;  /* 0x0023fc0e01007387 */ /* 0x0001e80000100800 */
[----:B------:R-:W-:Y:S04]  /*16a60*/  STL [R1+0x23f8], R15 ;  /* 0x0023f80f01007387 */ /* 0x000fe80000100800 */
[----:B------:R-:W4:Y:S01]  /*16a70*/  LDL.LU.64 R6, [R1+0x2510] ;  /* 0x0025100001067983 */ /* 0x000f220000300a00 */
[----:B0-----:R-:W-:-:S03]  /*16a80*/  MOV R14, R5 ;  /* 0x00000005000e7202 */ /* 0x001fc60000000f00 */
[----:B------:R-:W4:Y:S04]  /*16a90*/  LDL.LU.64 R4, [R1+0x2508] ;  /* 0x0025080001047983 */ /* 0x000f280000300a00 */
[----:B------:R-:W-:Y:S04]  /*16aa0*/  STL [R1+0x2494], R0 ;  /* 0x0024940001007387 */ /* 0x000fe80000100800 */
[----:B------:R-:W-:Y:S04]  /*16ab0*/  STL [R1+0x2490], R2 ;  /* 0x0024900201007387 */ /* 0x000fe80000100800 */
[----:B------:R-:W-:Y:S04]  /*16ac0*/  STL [R1+0x248c], R14 ;  /* 0x00248c0e01007387 */ /* 0x000fe80000100800 */
[----:B------:R-:W4:Y:S04]  /*16ad0*/  LDL.LU.64 R12, [R1+0xf0] ;  /* 0x0000f000010c7983 */ /* 0x000f280000300a00 */
[----:B------:R-:W-:Y:S01]  /*16ae0*/  STL [R1+0x2488], R28 ;  /* 0x0024881c01007387 */ /* 0x000fe20000100800 */
[----:B----4-:R-:W-:-:S15]  /*16af0*/  HMMA.16816.F32 R4, R8, R12, R4 ;  /* 0x0000000c0804723c */ /* 0x010fde0000001804 */
[----:B------:R-:W-:-:S08]  /*16b00*/  NOP ;  /* 0x0000000000007918 */ /* 0x000fd00000000000 */
[----:B------:R0:W-:Y:S04]  /*16b10*/  STL.64 [R1+0x90], R4 ;  /* 0x0000900401007387 */ /* 0x0001e80000100a00 */
[----:B------:R1:W-:Y:S04]  /*16b20*/  STL.64 [R1+0x98], R6 ;  /* 0x0000980601007387 */ /* 0x0003e80000100a00 */
[----:B0-----:R-:W4:Y:S01]  /*16b30*/  LDL.LU.64 R4, [R1+0x2500] ;  /* 0x0025000001047983 */ /* 0x001f220000300a00 */
[----:B------:R-:W-:Y:S02]  /*16b40*/  MOV R26, R12 ;  /* 0x0000000c001a7202 */ /* 0x000fe40000000f00 */
[----:B------:R-:W-:Y:S01]  /*16b50*/  MOV R15, R13 ;  /* 0x0000000d000f7202 */ /* 0x000fe20000000f00 */
[----:B----4-:R-:W-:Y:S01]  /*16b60*/  HMMA.16816.F32 R8, R8, R4, R20 ;  /* 0x000000040808723c */ /* 0x010fe20000001814 */
[----:B------:R-:W4:Y:S05]  /*16b70*/  LDL.LU.64 R22, [R1+0x24f8] ;  /* 0x0024f80001167983 */ /* 0x000f2a0000300a00 */
[----:B------:R-:W-:Y:S01]  /*16b80*/  MOV R12, R4 ;  /* 0x00000004000c7202 */ /* 0x000fe20000000f00 */
[----:B------:R-:W-:Y:S01]  /*16b90*/  IMAD.MOV.U32 R13, RZ, RZ, R5 ;  /* 0x000000ffff0d7224 */ /* 0x000fe200078e0005 */
[----:B------:R-:W4:Y:S04]  /*16ba0*/  LDL.LU.64 R20, [R1+0x24f0] ;  /* 0x0024f00001147983 */ /* 0x000f280000300a00 */
[----:B-1----:R-:W4:Y:S04]  /*16bb0*/  LDL.LU.64 R6, [R1+0x24e8] ;  /* 0x0024e80001067983 */ /* 0x002f280000300a00 */
[----:B------:R-:W4:Y:S08]  /*16bc0*/  LDL.LU.64 R4, [R1+0x24e0] ;  /* 0x0024e00001047983 */ /* 0x000f300000300a00 */
[----:B------:R-:W-:-:S02]  /*16bd0*/  MOV R0, R8 ;  /* 0x0000000800007202 */ /* 0x000fc40000000f00 */
[----:B------:R-:W-:Y:S02]  /*16be0*/  MOV R8, R26 ;  /* 0x0000001a00087202 */ /* 0x000fe40000000f00 */
[----:B------:R-:W-:-:S05]  /*16bf0*/  MOV R2, R9 ;  /* 0x0000000900027202 */ /* 0x000fca0000000f00 */
[----:B------:R-:W-:Y:S04]  /*16c00*/  STL [R1+0x249c], R2 ;  /* 0x00249c0201007387 */ /* 0x000fe80000100800 */
[----:B------:R-:W-:Y:S01]  /*16c10*/  STL [R1+0x2498], R0 ;  /* 0x0024980001007387 */ /* 0x000fe20000100800 */
[----:B----4-:R-:W-:Y:S03]  /*16c20*/  HMMA.16816.F32 R24, R4, R24, R20 ;  /* 0x000000180418723c */ /* 0x010fe60000001814 */
[----:B------:R-:W4:Y:S04]  /*16c30*/  LDL.LU.64 R22, [R1+0x24d8] ;  /* 0x0024d80001167983 */ /* 0x000f280000300a00 */
[----:B------:R-:W4:-:S15]  /*16c40*/  LDL.LU.64 R20, [R1+0x24d0] ;  /* 0x0024d00001147983 */ /* 0x000f1e0000300a00 */
[----:B------:R-:W-:-:S01]  /*16c50*/  NOP ;  /* 0x0000000000007918 */ /* 0x000fc20000000000 */
[----:B------:R-:W-:Y:S04]  /*16c60*/  STL.64 [R1+0x40], R24 ;  /* 0x0000401801007387 */ /* 0x000fe80000100a00 */
[----:B------:R0:W-:Y:S04]  /*16c70*/  STL.64 [R1+0x48], R26 ;  /* 0x0000481a01007387 */ /* 0x0001e80000100a00 */
[----:B0-----:R-:W5:Y:S04]  /*16c80*/  LDL.LU.64 R26, [R1+0x24c8] ;  /* 0x0024c800011a7983 */ /* 0x001f680000300a00 */
[----:B------:R-:W5:Y:S01]  /*16c90*/  LDL.LU.64 R24, [R1+0x24c0] ;  /* 0x0024c00001187983 */ /* 0x000f620000300a00 */
[----:B------:R-:W-:-:S03]  /*16ca0*/  MOV R9, R15 ;  /* 0x0000000f00097202 */ /* 0x000fc60000000f00 */
[----:B------:R-:W-:Y:S04]  /*16cb0*/  STL.64 [R1+0x24a8], R6 ;  /* 0x0024a80601007387 */ /* 0x000fe80000100a00 */
[----:B------:R0:W-:Y:S01]  /*16cc0*/  STL.64 [R1+0x24a0], R4 ;  /* 0x0024a00401007387 */ /* 0x0001e20000100a00 */
[----:B-----5:R-:W-:Y:S03]  /*16cd0*/  HMMA.16816.F32 R24, R4, R8, R24 ;  /* 0x000000080418723c */ /* 0x020fe60000001818 */
[----:B0-----:R-:W5:Y:S04]  /*16ce0*/  LDL.LU R4, [R1+0x30] ;  /* 0x0000300001047983 */ /* 0x001f680000300800 */
[----:B------:R-:W5:Y:S04]  /*16cf0*/  LDL.LU R5, [R1+0x34] ;  /* 0x0000340001057983 */ /* 0x000f680000300800 */
[----:B------:R-:W5:Y:S04]  /*16d00*/  LDL.LU R6, [R1+0x38] ;  /* 0x0000380001067983 */ /* 0x000f680000300800 */
[----:B------:R-:W5:Y:S08]  /*16d10*/  LDL.LU R7, [R1+0x3c] ;  /* 0x00003c0001077983 */ /* 0x000f700000300800 */
[----:B------:R0:W-:Y:S04]  /*16d20*/  STL.64 [R1+0x2428], R26 ;  /* 0x0024281a01007387 */ /* 0x0001e80000100a00 */
[----:B------:R-:W-:Y:S04]  /*16d30*/  STL.64 [R1+0x2420], R24 ;  /* 0x0024201801007387 */ /* 0x000fe80000100a00 */
[----:B0-----:R-:W2:Y:S04]  /*16d40*/  LDL.LU R26, [R1+0xc8] ;  /* 0x0000c800011a7983 */ /* 0x001ea80000300800 */
[----:B------:R-:W2:Y:S04]  /*16d50*/  LDL.LU R27, [R1+0xcc] ;  /* 0x0000cc00011b7983 */ /* 0x000ea80000300800 */
[----:B--2---:R0:W-:Y:S04]  /*16d60*/  STL.64 [R1+0x2480], R26 ;  /* 0x0024801a01007387 */ /* 0x0041e80000100a00 */
[----:B0-----:R-:W4:Y:S04]  /*16d70*/  LDL.LU R26, [R1+0x118] ;  /* 0x00011800011a7983 */ /* 0x001f280000300800 */
[----:B------:R-:W4:Y:S01]  /*16d80*/  LDL.LU R27, [R1+0x11c] ;  /* 0x00011c00011b7983 */ /* 0x000f220000300800 */
[----:B------:R-:W-:Y:S01]  /*16d90*/  MOV R14, R10 ;  /* 0x0000000a000e7202 */ /* 0x000fe20000000f00 */
[----:B------:R-:W-:Y:S01]  /*16da0*/  IMAD.MOV.U32 R28, RZ, RZ, R11 ;  /* 0x000000ffff1c7224 */ /* 0x000fe200078e000b */
[----:B------:R-:W-:Y:S01]  /*16db0*/  MOV R11, R16 ;  /* 0x00000010000b7202 */ /* 0x000fe20000000f00 */
[----:B------:R-:W-:Y:S01]  /*16dc0*/  IMAD.MOV.U32 R10, RZ, RZ, R17 ;  /* 0x000000ffff0a7224 */ /* 0x000fe200078e0011 */
[----:B---3--:R-:W-:-:S02]  /*16dd0*/  MOV R9, R18 ;  /* 0x0000001200097202 */ /* 0x008fc40000000f00 */
[----:B------:R-:W-:Y:S01]  /*16de0*/  MOV R8, R19 ;  /* 0x0000001300087202 */ /* 0x000fe20000000f00 */
[----:B----4-:R-:W-:Y:S01]  /*16df0*/  HMMA.16816.F32 R20, R16, R26, R20 ;  /* 0x0000001a1014723c */ /* 0x010fe20000001814 */
[----:B------:R-:W0:-:S15]  /*16e00*/  LDSM.16.M88.4 R16, [R3+UR6+0x100] ;  /* 0x000100060310783b */ /* 0x000e1e0008000200 */
[----:B------:R-:W-:-:S07]  /*16e10*/  NOP ;  /* 0x0000000000007918 */ /* 0x000fce0000000000 */
[----:B------:R-:W-:Y:S04]  /*16e20*/  STL.64 [R1+0x20], R20 ;  /* 0x0000201401007387 */ /* 0x000fe80000100a00 */
[----:B------:R1:W-:Y:S04]  /*16e30*/  STL.64 [R1+0x28], R22 ;  /* 0x0000281601007387 */ /* 0x0003e80000100a00 */
[----:B0-----:R-:W-:Y:S01]  /*16e40*/  STL [R1+0x104], R17 ;  /* 0x0001041101007387 */ /* 0x001fe20000100800 */
[----:B-1----:R-:W-:-:S03]  /*16e50*/  MOV R23, R16 ;  /* 0x0000001000177202 */ /* 0x002fc60000000f00 */
[----:B------:R-:W-:Y:S04]  /*16e60*/  STL.64 [R1+0x108], R18 ;  /* 0x0001081201007387 */ /* 0x000fe80000100a00 */
[----:B------:R-:W0:Y:S02]  /*16e70*/  LDSM.16.M88.4 R16, [R3+UR6+0x8100] ;  /* 0x008100060310783b */ /* 0x000e240008000200 */
[----:B0-----:R-:W-:Y:S02]  /*16e80*/  IMAD.MOV.U32 R2, RZ, RZ, R16 ;  /* 0x000000ffff027224 */ /* 0x001fe400078e0010 */
[----:B------:R-:W-:Y:S01]  /*16e90*/  STL.64 [R1+0xb8], R18 ;  /* 0x0000b81201007387 */ /* 0x000fe20000100a00 */
[----:B------:R-:W-:-:S03]  /*16ea0*/  MOV R0, R17 ;  /* 0x0000001100007202 */ /* 0x000fc60000000f00 */
[----:B------:R-:W0:Y:S04]  /*16eb0*/  LDSM.16.M88.4 R16, [R3+UR6+0xc100] ;  /* 0x00c100060310783b */ /* 0x000e280008000200 */
[----:B0-----:R-:W-:Y:S01]  /*16ec0*/  STL.64 [R1+0x120], R16 ;  /* 0x0001201001007387 */ /* 0x001fe20000100a00 */
[----:B------:R-:W-:-:S03]  /*16ed0*/  MOV R15, R16 ;  /* 0x00000010000f7202 */ /* 0x000fc60000000f00 */
[----:B------:R0:W-:Y:S04]  /*16ee0*/  STL.64 [R1+0x128], R18 ;  /* 0x0001281201007387 */ /* 0x0001e80000100a00 */
[----:B0-----:R-:W5:Y:S04]  /*16ef0*/  LDL.LU.64 R18, [R1+0x24b8] ;  /* 0x0024b80001127983 */ /* 0x001f680000300a00 */
[----:B------:R-:W5:Y:S04]  /*16f00*/  LDL.LU.64 R16, [R1+0x24b0] ;  /* 0x0024b00001107983 */ /* 0x000f680000300a00 */
[----:B------:R-:W-:Y:S04]  /*16f10*/  STL [R1+0x2408], R15 ;  /* 0x0024080f01007387 */ /* 0x000fe80000100800 */
[----:B------:R-:W-:Y:S01]  /*16f20*/  STL [R1+0x2280], R3 ;  /* 0x0022800301007387 */ /* 0x000fe20000100800 */
[----:B-----5:R-:W-:Y:S03]  /*16f30*/  HMMA.16816.F32 R24, R16, R26, R4 ;  /* 0x0000001a1018723c */ /* 0x020fe60000001804 */
[----:B------:R-:W2:Y:S04]  /*16f40*/  LDL.LU.64 R6, [R1+0x24a8] ;  /* 0x0024a80001067983 */ /* 0x000ea80000300a00 */
[----:B------:R-:W2:-:S15]  /*16f50*/  LDL.LU.64 R4, [R1+0x24a0] ;  /* 0x0024a00001047983 */ /* 0x000e9e0000300a00 */
[----:B------:R-:W-:-:S01]  /*16f60*/  NOP ;  /* 0x0000000000007918 */ /* 0x000fc20000000000 */
[----:B------:R0:W-:Y:S04]  /*16f70*/  STL [R1+0x30], R24 ;  /* 0x0000301801007387 */ /* 0x0001e80000100800 */
[----:B------:R1:W-:Y:S04]  /*16f80*/  STL.64 [R1+0x2448], R18 ;  /* 0x0024481201007387 */ /* 0x0003e80000100a00 */
[----:B------:R3:W-:Y:S01]  /*16f90*/  STL.64 [R1+0x2440], R16 ;  /* 0x0024401001007387 */ /* 0x0007e20000100a00 */
[----:B------:R-:W-:Y:S01]  /*16fa0*/  MOV R22, R27 ;  /* 0x0000001b00167202 */ /* 0x000fe20000000f00 */
[----:B------:R-:W-:Y:S01]  /*16fb0*/  IMAD.MOV.U32 R21, RZ, RZ, R26 ;  /* 0x000000ffff157224 */ /* 0x000fe200078e001a */
[----:B------:R-:W-:Y:S01]  /*16fc0*/  MOV R20, R25 ;  /* 0x0000001900147202 */ /* 0x000fe20000000f00 */
[----:B0-----:R-:W2:Y:S01]  /*16fd0*/  LDL.LU R24, [R1+0x50] ;  /* 0x0000500001187983 */ /* 0x001ea20000300800 */
[----:B-1----:R-:W-:Y:S01]  /*16fe0*/  IMAD.MOV.U32 R18, RZ, RZ, R9 ;  /* 0x000000ffff127224 */ /* 0x002fe200078e0009 */
[----:B------:R-:W-:-:S02]  /*16ff0*/  MOV R19, R8 ;  /* 0x0000000800137202 */ /* 0x000fc40000000f00 */
[----:B------:R-:W2:Y:S01]  /*17000*/  LDL.LU R25, [R1+0x54] ;  /* 0x0000540001197983 */ /* 0x000ea20000300800 */
[----:B---3--:R-:W-:Y:S02]  /*17010*/  MOV R16, R11 ;  /* 0x0000000b00107202 */ /* 0x008fe40000000f00 */
[----:B------:R-:W-:Y:S01]  /*17020*/  MOV R17, R10 ;  /* 0x0000000a00117202 */ /* 0x000fe20000000f00 */
[----:B------:R-:W2:Y:S04]  /*17030*/  LDL.LU R26, [R1+0x58] ;  /* 0x00005800011a7983 */ /* 0x000ea80000300800 */
[----:B------:R-:W0:Y:S04]  /*17040*/  LDSM.16.MT88.4 R8, [R29+UR6+0x12c00] ;  /* 0x012c00061d08783b */ /* 0x000e280008004200 */
[----:B------:R-:W2:Y:S04]  /*17050*/  LDL.LU R27, [R1+0x5c] ;  /* 0x00005c00011b7983 */ /* 0x000ea80000300800 */
[----:B------:R-:W-:Y:S04]  /*17060*/  STL.64 [R1+0x2438], R22 ;  /* 0x0024381601007387 */ /* 0x000fe80000100a00 */
[----:B------:R-:W-:Y:S04]  /*17070*/  STL.64 [R1+0x2430], R20 ;  /* 0x0024301401007387 */ /* 0x000fe80000100a00 */
[----:B0-----:R-:W-:Y:S04]  /*17080*/  STL.64 [R1+0x2340], R10 ;  /* 0x0023400a01007387 */ /* 0x001fe80000100a00 */
[----:B------:R0:W-:Y:S02]  /*17090*/  STL.64 [R1+0x2338], R8 ;  /* 0x0023380801007387 */ /* 0x0001e40000100a00 */
[----:B0-----:R-:W-:-:S02]  /*170a0*/  MOV R8, R2 ;  /* 0x0000000200087202 */ /* 0x001fc40000000f00 */
[----:B------:R-:W3:Y:S01]  /*170b0*/  LDL.LU R2, [R1+0x249c] ;  /* 0x00249c0001027983 */ /* 0x000ee20000300800 */
[----:B------:R-:W-:-:S03]  /*170c0*/  MOV R9, R0 ;  /* 0x0000000000097202 */ /* 0x000fc60000000f00 */
[----:B------:R-:W-:Y:S04]  /*170d0*/  STL [R1+0x23a8], R8 ;  /* 0x0023a80801007387 */ /* 0x000fe80000100800 */
[----:B------:R-:W-:Y:S04]  /*170e0*/  STL [R1+0x23f4], R29 ;  /* 0x0023f41d01007387 */ /* 0x000fe80000100800 */
[----:B------:R-:W4:Y:S04]  /*170f0*/  LDL.LU R0, [R1+0x2498] ;  /* 0x0024980001007983 */ /* 0x000f280000300800 */
[----:B------:R-:W5:Y:S04]  /*17100*/  LDL.LU R20, [R1+0x40] ;  /* 0x0000400001147983 */ /* 0x000f680000300800 */
[----:B------:R-:W5:Y:S04]  /*17110*/  LDL.LU R21, [R1+0x44] ;  /* 0x0000440001157983 */ /* 0x000f680000300800 */
[----:B------:R-:W2:Y:S04]  /*17120*/  LDL.LU R22, [R1+0x48] ;  /* 0x0000480001167983 */ /* 0x000ea80000300800 */
[----:B------:R-:W2:Y:S04]  /*17130*/  LDL.LU R23, [R1+0x4c] ;  /* 0x00004c0001177983 */ /* 0x000ea80000300800 */
[----:B--2---:R0:W-:Y:S04]  /*17140*/  STL.64 [R1+0x2458], R22 ;  /* 0x0024581601007387 */ /* 0x0041e80000100a00 */
[----:B-----5:R4:W-:Y:S01]  /*17150*/  STL.64 [R1+0x2450], R20 ;  /* 0x0024501401007387 */ /* 0x0209e20000100a00 */
[----:B0-----:R-:W-:-:S02]  /*17160*/  MOV R22, R14 ;  /* 0x0000000e00167202 */ /* 0x001fc40000000f00 */
[----:B------:R-:W-:Y:S01]  /*17170*/  MOV R23, R28 ;  /* 0x0000001c00177202 */ /* 0x000fe20000000f00 */
[----:B----4-:R-:W-:Y:S01]  /*17180*/  IMAD.MOV.U32 R20, RZ, RZ, R0 ;  /* 0x000000ffff147224 */ /* 0x010fe200078e0000 */
[----:B---3--:R-:W-:Y:S01]  /*17190*/  MOV R21, R2 ;  /* 0x0000000200157202 */ /* 0x008fe20000000f00 */
[----:B------:R-:W2:Y:S04]  /*171a0*/  LDL.LU R0, [R1+0x2494] ;  /* 0x0024940001007983 */ /* 0x000ea80000300800 */
[----:B------:R-:W3:Y:S04]  /*171b0*/  LDL.LU R2, [R1+0x2490] ;  /* 0x0024900001027983 */ /* 0x000ee80000300800 */
[----:B------:R-:W4:Y:S04]  /*171c0*/  LDL.LU R14, [R1+0x248c] ;  /* 0x00248c00010e7983 */ /* 0x000f280000300800 */
[----:B------:R-:W5:Y:S04]  /*171d0*/  LDL.LU R28, [R1+0x2488] ;  /* 0x00248800011c7983 */ /* 0x000f680000300800 */
[----:B------:R-:W-:Y:S04]  /*171e0*/  STL.64 [R1+0x2468], R22 ;  /* 0x0024681601007387 */ /* 0x000fe80000100a00 */
[----:B------:R0:W-:Y:S04]  /*171f0*/  STL.64 [R1+0x2460], R20 ;  /* 0x0024601401007387 */ /* 0x0001e80000100a00 */
[----:B0-----:R-:W2:Y:S04]  /*17200*/  LDL.LU R20, [R1+0x90] ;  /* 0x0000900001147983 */ /* 0x001ea80000300800 */
[----:B------:R-:W2:Y:S04]  /*17210*/  LDL.LU R21, [R1+0x94] ;  /* 0x0000940001157983 */ /* 0x000ea80000300800 */
[----:B------:R-:W3:Y:S04]  /*17220*/  LDL.LU R22, [R1+0x98] ;  /* 0x0000980001167983 */ /* 0x000ee80000300800 */
[----:B------:R-:W3:Y:S01]  /*17230*/  LDL.LU R23, [R1+0x9c] ;  /* 0x00009c0001177983 */ /* 0x000ee20000300800 */
[----:B------:R-:W-:Y:S01]  /*17240*/  HMMA.16816.F32 R4, R4, R12, R24 ;  /* 0x0000000c0404723c */ /* 0x000fe20000001818 */
[----:B------:R-:W-:-:S02]  /*17250*/  LOP3.LUT R8, R29, 0x20, RZ, 0x3c, !PT ;  /* 0x000000201d087812 */ /* 0x000fc400078e3cff */
[----:B---3--:R-:W-:Y:S04]  /*17260*/  STL.64 [R1+0x2478], R22 ;  /* 0x0024781601007387 */ /* 0x008fe80000100a00 */
[----:B--2---:R5:W-:Y:S04]  /*17270*/  STL.64 [R1+0x2470], R20 ;  /* 0x0024701401007387 */ /* 0x004be80000100a00 */
[----:B------:R-:W2:-:S13]  /*17280*/  LDL.LU.64 R26, [R1+0x2480] ;  /* 0x00248000011a7983 */ /* 0x000e9a0000300a00 */
[----:B------:R-:W-:Y:S01]  /*17290*/  IMAD.MOV.U32 R15, RZ, RZ, R6 ;  /* 0x000000ffff0f7224 */ /* 0x000fe200078e0006 */
[----:B------:R-:W-:Y:S01]  /*172a0*/  MOV R12, R7 ;  /* 0x00000007000c7202 */ /* 0x000fe20000000f00 */
[----:B------:R-:W-:Y:S04]  /*172b0*/  STL.64 [R1+0x60], R4 ;  /* 0x0000600401007387 */ /* 0x000fe80000100a00 */
[----:B------:R-:W0:Y:S01]  /*172c0*/  LDSM.16.MT88.4 R4, [R8+UR6+0x12c00] ;  /* 0x012c00060804783b */ /* 0x000e220008004200 */
[----:B-----5:R-:W-:Y:S01]  /*172d0*/  IMAD.MOV.U32 R20, RZ, RZ, R28 ;  /* 0x000000ffff147224 */ /* 0x020fe200078e001c */
[----:B----4-:R-:W-:Y:S02]  /*172e0*/  MOV R21, R14 ;  /* 0x0000000e00157202 */ /* 0x010fe40000000f00 */
[----:B------:R-:W-:-:S02]  /*172f0*/  MOV R22, R2 ;  /* 0x0000000200167202 */ /* 0x000fc40000000f00 */
[----:B------:R-:W-:Y:S01]  /*17300*/  MOV R23, R0 ;  /* 0x0000000000177202 */ /* 0x000fe20000000f00 */
[----:B0-----:R0:W-:Y:S04]  /*17310*/  STL.64 [R1+0x2350], R6 ;  /* 0x0023500601007387 */ /* 0x0011e80000100a00 */
[----:B------:R-:W-:Y:S04]  /*17320*/  STL.64 [R1+0x2348], R4 ;  /* 0x0023480401007387 */ /* 0x000fe80000100a00 */
[----:B0-----:R-:W3:Y:S04]  /*17330*/  LDL.LU R6, [R1+0xf8] ;  /* 0x0000f80001067983 */ /* 0x001ee80000300800 */
[----:B------:R-:W3:Y:S01]  /*17340*/  LDL.LU R7, [R1+0xfc] ;  /* 0x0000fc0001077983 */ /* 0x000ee20000300800 */
[----:B--2---:R-:W-:-:S15]  /*17350*/  HMMA.16816.F32 R20, R16, R26, R20 ;  /* 0x0000001a1014723c */ /* 0x004fde0000001814 */
[----:B------:R-:W-:-:S09]  /*17360*/  NOP ;  /* 0x0000000000007918 */ /* 0x000fd20000000000 */
[----:B------:R-:W-:Y:S01]  /*17370*/  IMAD.MOV.U32 R11, RZ, RZ, R22 ;  /* 0x000000ffff0b7224 */ /* 0x000fe200078e0016 */
[----:B------:R-:W-:Y:S02]  /*17380*/  MOV R10, R23 ;  /* 0x00000017000a7202 */ /* 0x000fe40000000f00 */
[----:B------:R-:W-:Y:S01]  /*17390*/  MOV R0, R20 ;  /* 0x0000001400007202 */ /* 0x000fe20000000f00 */
[----:B------:R-:W3:Y:S01]  /*173a0*/  LDL.LU.64 R22, [R1+0x2478] ;  /* 0x0024780001167983 */ /* 0x000ee20000300a00 */
[----:B------:R-:W-:-:S03]  /*173b0*/  MOV R2, R21 ;  /* 0x0000001500027202 */ /* 0x000fc60000000f00 */
[----:B------:R-:W3:Y:S04]  /*173c0*/  LDL.LU.64 R20, [R1+0x2470] ;  /* 0x0024700001147983 */ /* 0x000ee80000300a00 */
[----:B------:R-:W-:Y:S04]  /*173d0*/  STL [R1+0x23d0], R0 ;  /* 0x0023d00001007387 */ /* 0x000fe80000100800 */
[----:B------:R0:W-:Y:S04]  /*173e0*/  STL.64 [R1+0x23b8], R10 ;  /* 0x0023b80a01007387 */ /* 0x0001e80000100a00 */
[----:B------:R-:W-:Y:S04]  /*173f0*/  STL.64 [R1+0x23b0], R8 ;  /* 0x0023b00801007387 */ /* 0x000fe80000100a00 */
[----:B0-----:R-:W2:Y:S04]  /*17400*/  LDL.LU R10, [R1+0x138] ;  /* 0x00013800010a7983 */ /* 0x001ea80000300800 */
[----:B------:R-:W2:Y:S01]  /*17410*/  LDL.LU R11, [R1+0x13c] ;  /* 0x00013c00010b7983 */ /* 0x000ea20000300800 */
[----:B---3--:R-:W-:-:S15]  /*17420*/  HMMA.16816.F32 R20, R16, R6, R20 ;  /* 0x000000061014723c */ /* 0x008fde0000001814 */
[----:B------:R-:W-:-:S08]  /*17430*/  NOP ;  /* 0x0000000000007918 */ /* 0x000fd00000000000 */
[----:B------:R0:W-:Y:S01]  /*17440*/  STL.64 [R1+0x90], R20 ;  /* 0x0000901401007387 */ /* 0x0001e20000100a00 */
[----:B------:R-:W-:Y:S02]  /*17450*/  MOV R29, R22 ;  /* 0x00000016001d7202 */ /* 0x000fe40000000f00 */
[----:B------:R-:W-:Y:S02]  /*17460*/  MOV R28, R23 ;  /* 0x00000017001c7202 */ /* 0x000fe40000000f00 */
[----:B------:R-:W2:Y:S04]  /*17470*/  LDL.LU.64 R22, [R1+0x2468] ;  /* 0x0024680001167983 */ /* 0x000ea80000300a00 */
[----:B0-----:R-:W2:Y:S02]  /*17480*/  LDL.LU.64 R20, [R1+0x2460] ;  /* 0x0024600001147983 */ /* 0x001ea40000300a00 */
[----:B--2---:R-:W-:Y:S02]  /*17490*/  HMMA.16816.F32 R16, R16, R10, R20 ;  /* 0x0000000a1010723c */ /* 0x004fe40000001814 */
[----:B------:R-:W2:Y:S04]  /*174a0*/  LDL.LU.64 R22, [R1+0x2458] ;  /* 0x0024580001167983 */ /* 0x000ea80000300a00 */
[----:B------:R-:W2:-:S15]  /*174b0*/  LDL.LU.64 R20, [R1+0x2450] ;  /* 0x0024500001147983 */ /* 0x000e9e0000300a00 */
[----:B------:R-:W-:-:S03]  /*174c0*/  NOP ;  /* 0x0000000000007918 */ /* 0x000fc60000000000 */
[----:B------:R-:W-:Y:S01]  /*174d0*/  MOV R8, R18 ;  /* 0x0000001200087202 */ /* 0x000fe20000000f00 */
[----:B------:R-:W-:Y:S01]  /*174e0*/  IMAD.MOV.U32 R0, RZ, RZ, R16 ;  /* 0x000000ffff007224 */ /* 0x000fe200078e0010 */
[----:B------:R-:W-:Y:S02]  /*174f0*/  MOV R3, R19 ;  /* 0x0000001300037202 */ /* 0x000fe40000000f00 */
[----:B------:R-:W-:Y:S01]  /*17500*/  MOV R9, R17 ;  /* 0x0000001100097202 */ /* 0x000fe20000000f00 */
[----:B------:R-:W2:Y:S04]  /*17510*/  LDL.LU.64 R18, [R1+0x2448] ;  /* 0x0024480001127983 */ /* 0x000ea80000300a00 */
[----:B------:R-:W2:Y:S04]  /*17520*/  LDL.LU.64 R16, [R1+0x2440] ;  /* 0x0024400001107983 */ /* 0x000ea80000300a00 */
[----:B------:R-:W-:Y:S04]  /*17530*/  STL.64 [R1+0x23c8], R10 ;  /* 0x0023c80a01007387 */ /* 0x000fe80000100a00 */
[----:B------:R0:W-:Y:S04]  /*17540*/  STL.64 [R1+0x23d8], R8 ;  /* 0x0023d80801007387 */ /* 0x0001e80000100a00 */
[----:B0-----:R-:W3:Y:S04]  /*17550*/  LDL.LU R8, [R1+0xd0] ;  /* 0x0000d00001087983 */ /* 0x001ee80000300800 */
[----:B------:R-:W3:Y:S01]  /*17560*/  LDL.LU R9, [R1+0xd4] ;  /* 0x0000d40001097983 */ /* 0x000ee20000300800 */
[----:B--2---:R-:W-:Y:S03]  /*17570*/  HMMA.16816.F32 R24, R16, R26, R20 ;  /* 0x0000001a1018723c */ /* 0x004fe60000001814 */
[----:B------:R-:W2:Y:S04]  /*17580*/  LDL.LU.64 R22, [R1+0x2438] ;  /* 0x0024380001167983 */ /* 0x000ea80000300a00 */
[----:B------:R-:W4:-:S15]  /*17590*/  LDL.LU.64 R20, [R1+0x2430] ;  /* 0x0024300001147983 */ /* 0x000f1e0000300a00 */
[----:B------:R-:W-:-:S02]  /*175a0*/  NOP ;  /* 0x0000000000007918 */ /* 0x000fc40000000000 */
[----:B------:R-:W-:Y:S01]  /*175b0*/  MOV R11, R26 ;  /* 0x0000001a000b7202 */ /* 0x000fe20000000f00 */
[----:B------:R-:W-:Y:S01]  /*175c0*/  IMAD.MOV.U32 R13, RZ, RZ, R24 ;  /* 0x000000ffff0d7224 */ /* 0x000fe200078e0018 */
[----:B------:R-:W-:Y:S02]  /*175d0*/  MOV R10, R27 ;  /* 0x0000001b000a7202 */ /* 0x000fe40000000f00 */
[----:B------:R-:W-:Y:S01]  /*175e0*/  MOV R14, R25 ;  /* 0x00000019000e7202 */ /* 0x000fe20000000f00 */
[----:B------:R-:W5:Y:S04]  /*175f0*/  LDL.LU.64 R26, [R1+0x2428] ;  /* 0x00242800011a7983 */ /* 0x000f680000300a00 */
[----:B------:R-:W5:Y:S02]  /*17600*/  LDL.LU.64 R24, [R1+0x2420] ;  /* 0x0024200001187983 */ /* 0x000f640000300a00 */
[----:B-----5:R-:W-:Y:S02]  /*17610*/  HMMA.16816.F32 R4, R16, R6, R24 ;  /* 0x000000061004723c */ /* 0x020fe40000001818 */
[----:B------:R-:W3:Y:S04]  /*17620*/  LDL.LU R24, [R1+0x20] ;  /* 0x0000200001187983 */ /* 0x000ee80000300800 */
[----:B------:R-:W3:Y:S04]  /*17630*/  LDL.LU R25, [R1+0x24] ;  /* 0x0000240001197983 */ /* 0x000ee80000300800 */
[----:B------:R-:W3:Y:S04]  /*17640*/  LDL.LU R26, [R1+0x28] ;  /* 0x00002800011a7983 */ /* 0x000ee80000300800 */
[----:B------:R-:W3:Y:S04]  /*17650*/  LDL.LU R27, [R1+0x2c] ;  /* 0x00002c00011b7983 */ /* 0x000ee80000300800 */
[----:B------:R4:W-:Y:S04]  /*17660*/  STL.64 [R1+0x23e8], R18 ;  /* 0x0023e81201007387 */ /* 0x0009e80000100a00 */
[----:B------:R0:W-:Y:S01]  /*17670*/  STL.64 [R1+0x23e0], R16 ;  /* 0x0023e01001007387 */ /* 0x0001e20000100a00 */
[----:B----4-:R-:W-:-:S02]  /*17680*/  MOV R18, R21 ;  /* 0x0000001500127202 */ /* 0x010fc40000000f00 */
[----:B--2---:R-:W-:Y:S01]  /*17690*/  MOV R19, R22 ;  /* 0x0000001600137202 */ /* 0x004fe20000000f00 */
[----:B0-----:R-:W2:Y:S01]  /*176a0*/  LDL.LU R16, [R1+0x30] ;  /* 0x0000300001107983 */ /* 0x001ea20000300800 */
[----:B------:R-:W-:-:S03]  /*176b0*/  IMAD.MOV.U32 R17, RZ, RZ, R20 ;  /* 0x000000ffff117224 */ /* 0x000fc600078e0014 */
[----:B------:R-:W3:Y:S04]  /*176c0*/  LDL.LU R20, [R1+0x2418] ;  /* 0x0024180001147983 */ /* 0x000ee80000300800 */
[----:B------:R-:W3:Y:S04]  /*176d0*/  LDL.LU R21, [R1+0x2414] ;  /* 0x0024140001157983 */ /* 0x000ee80000300800 */
[----:B------:R-:W3:Y:S04]  /*176e0*/  LDL.LU R22, [R1+0x2410] ;  /* 0x0024100001167983 */ /* 0x000ee80000300800 */
[----:B------:R-:W-:Y:S04]  /*176f0*/  STL.64 [R1+0x2360], R6 ;  /* 0x0023600601007387 */ /* 0x000fe80000100a00 */
[----:B------:R0:W-:Y:S02]  /*17700*/  STL.64 [R1+0x2358], R4 ;  /* 0x0023580401007387 */ /* 0x0001e40000100a00 */
[----:B0-----:R-:W-:-:S02]  /*17710*/  MOV R4, R23 ;  /* 0x0000001700047202 */ /* 0x001fc40000000f00 */
[----:B------:R-:W3:Y:S04]  /*17720*/  LDL.LU R23, [R1+0x240c] ;  /* 0x00240c0001177983 */ /* 0x000ee80000300800 */
[----:B------:R-:W4:Y:S01]  /*17730*/  LDL.LU R5, [R1+0x104] ;  /* 0x0001040001057983 */ /* 0x000f220000300800 */
[----:B------:R-:W-:Y:S01]  /*17740*/  IMAD.MOV.U32 R6, RZ, RZ, R15 ;  /* 0x000000ffff067224 */ /* 0x000fe200078e000f */
[----:B------:R-:W-:Y:S02]  /*17750*/  MOV R7, R12 ;  /* 0x0000000c00077202 */ /* 0x000fe40000000f00 */
[----:B----4-:R0:W-:Y:S04]  /*17760*/  STL.64 [R1+0x23c0], R4 ;  /* 0x0023c00401007387 */ /* 0x0101e80000100a00 */
[----:B0-----:R-:W4:Y:S04]  /*17770*/  LDL.LU R4, [R1+0x60] ;  /* 0x0000600001047983 */ /* 0x001f280000300800 */
[----:B------:R-:W4:Y:S04]  /*17780*/  LDL.LU R5, [R1+0x64] ;  /* 0x0000640001057983 */ /* 0x000f280000300800 */
[----:B------:R-:W5:Y:S01]  /*17790*/  LDL.LU R15, [R1+0x2408] ;  /* 0x00240800010f7983 */ /* 0x000f620000300800 */
[----:B---3--:R-:W-:Y:S03]  /*177a0*/  HMMA.16816.F32 R24, R20, R8, R24 ;  /* 0x000000081418723c */ /* 0x008fe60000001818 */
[----:B------:R-:W2:-:S15]  /*177b0*/  LDL.LU R12, [R1+0x2404] ;  /* 0x00240400010c7983 */ /* 0x000e9e0000300800 */
[----:B------:R-:W-:-:S05]  /*177c0*/  NOP ;  /* 0x0000000000007918 */ /* 0x000fca0000000000 */
[----:B------:R0:W-:Y:S04]  /*177d0*/  STL.64 [R1+0x2370], R26 ;  /* 0x0023701a01007387 */ /* 0x0001e80000100a00 */
[----:B------:R1:W-:Y:S01]  /*177e0*/  STL.64 [R1+0x2368], R24 ;  /* 0x0023681801007387 */ /* 0x0003e20000100a00 */
[----:B0-----:R-:W-:Y:S01]  /*177f0*/  IMAD.MOV.U32 R26, RZ, RZ, R11 ;  /* 0x000000ffff1a7224 */ /* 0x001fe200078e000b */
[----:B------:R-:W-:Y:S02]  /*17800*/  MOV R27, R10 ;  /* 0x0000000a001b7202 */ /* 0x000fe40000000f00 */
[----:B-1----:R-:W-:Y:S02]  /*17810*/  MOV R24, R13 ;  /* 0x0000000d00187202 */ /* 0x002fe40000000f00 */
[----:B------:R-:W-:Y:S01]  /*17820*/  MOV R25, R14 ;  /* 0x0000000e00197202 */ /* 0x000fe20000000f00 */
[----:B------:R-:W2:Y:S04]  /*17830*/  LDL.LU R13, [R1+0x2400] ;  /* 0x00240000010d7983 */ /* 0x000ea80000300800 */
[----:B------:R-:W2:Y:S04]  /*17840*/  LDL.LU R14, [R1+0x23fc] ;  /* 0x0023fc00010e7983 */ /* 0x000ea80000300800 */
[----:B------:R-:W-:Y:S04]  /*17850*/  STL.64 [R1+0x2380], R26 ;  /* 0x0023801a01007387 */ /* 0x000fe80000100a00 */
[----:B------:R5:W-:Y:S02]  /*17860*/  STL.64 [R1+0x2378], R24 ;  /* 0x0023781801007387 */ /* 0x000be40000100a00 */
[----:B-----5:R-:W-:-:S02]  /*17870*/  MOV R24, R15 ;  /* 0x0000000f00187202 */ /* 0x020fc40000000f00 */
[----:B------:R-:W2:Y:S04]  /*17880*/  LDL.LU R15, [R1+0x23f8] ;  /* 0x0023f800010f7983 */ /* 0x000ea80000300800 */
[----:B------:R-:W3:Y:S01]  /*17890*/  LDL R25, [R1+0x124] ;  /* 0x0001240001197983 */ /* 0x000ee20000100800 */
[----:B------:R-:W-:Y:S01]  /*178a0*/  MOV R26, R29 ;  /* 0x0000001d001a7202 */ /* 0x000fe20000000f00 */
[----:B------:R-:W-:Y:S01]  /*178b0*/  IMAD.MOV.U32 R27, RZ, RZ, R28 ;  /* 0x000000ffff1b7224 */ /* 0x000fe200078e001c */
[----:B--2---:R-:W-:Y:S01]  /*178c0*/  HMMA.16816.F32 R8, R12, R8, R16 ;  /* 0x000000080c08723c */ /* 0x004fe20000001810 */
[----:B---3--:R0:W-:Y:S04]  /*178d0*/  STL.64 [R1+0x2398], R24 ;  /* 0x0023981801007387 */ /* 0x0081e80000100a00 */
[----:B0-----:R-:W2:Y:S04]  /*178e0*/  LDL.LU R24, [R1+0x90] ;  /* 0x0000900001187983 */ /* 0x001ea80000300800 */
[----:B------:R-:W2:Y:S04]  /*178f0*/  LDL.LU R25, [R1+0x94] ;  /* 0x0000940001197983 */ /* 0x000ea80000300800 */
[----:B------:R-:W3:Y:S04]  /*17900*/  LDL.LU R29, [R1+0x23f4] ;  /* 0x0023f400011d7983 */ /* 0x000ee80000300800 */
[----:B------:R-:W5:Y:S04]  /*17910*/  LDL.LU R28, [R1+0x23f0] ;  /* 0x0023f000011c7983 */ /* 0x000f680000300800 */
[----:B------:R-:W4:Y:S04]  /*17920*/  LDL.LU.64 R18, [R1+0x23e8] ;  /* 0x0023e80001127983 */ /* 0x000f280000300a00 */
[----:B------:R-:W4:Y:S04]  /*17930*/  LDL.LU.64 R16, [R1+0x23e0] ;  /* 0x0023e00001107983 */ /* 0x000f280000300a00 */
[----:B------:R0:W-:Y:S04]  /*17940*/  STL.64 [R1+0x30], R8 ;  /* 0x0000300801007387 */ /* 0x0001e80000100a00 */
[----:B------:R-:W-:Y:S04]  /*17950*/  STL.64 [R1+0x38], R10 ;  /* 0x0000380a01007387 */ /* 0x000fe80000100a00 */
[----:B0-----:R-:W2:Y:S04]  /*17960*/  LDL.LU.64 R8, [R1+0x23d8] ;  /* 0x0023d80001087983 */ /* 0x001ea80000300a00 */
[----:B------:R-:W-:Y:S04]  /*17970*/  STL.64 [R1+0x2390], R14 ;  /* 0x0023900e01007387 */ /* 0x000fe80000100a00 */
[----:B------:R0:W-:Y:S02]  /*17980*/  STL.64 [R1+0x2388], R12 ;  /* 0x0023880c01007387 */ /* 0x0001e40000100a00 */
[----:B0-----:R-:W-:-:S02]  /*17990*/  MOV R12, R0 ;  /* 0x00000000000c7202 */ /* 0x001fc40000000f00 */
[----:B------:R-:W4:Y:S01]  /*179a0*/  LDL.LU R0, [R1+0x23d0] ;  /* 0x0023d00001007983 */ /* 0x000f220000300800 */
[----:B--2---:R-:W-:Y:S02]  /*179b0*/  MOV R13, R9 ;  /* 0x00000009000d7202 */ /* 0x004fe40000000f00 */
[----:B------:R-:W-:Y:S02]  /*179c0*/  MOV R14, R8 ;  /* 0x00000008000e7202 */ /* 0x000fe40000000f00 */
[----:B---3--:R-:W0:Y:S04]  /*179d0*/  LDSM.16.MT88.4 R8, [R29+UR6+0x13000] ;  /* 0x013000061d08783b */ /* 0x008e280008004200 */
[----:B------:R-:W-:Y:S04]  /*179e0*/  STL [R1+0x2330], R29 ;  /* 0x0023301d01007387 */ /* 0x000fe80000100800 */
[----:B0-----:R-:W-:Y:S04]  /*179f0*/  STL.64 [R1], R8 ;  /* 0x0000000801007387 */ /* 0x001fe80000100a00 */
[----:B------:R-:W-:Y:S04]  /*17a00*/  STL.64 [R1+0x8], R10 ;  /* 0x0000080a01007387 */ /* 0x000fe80000100a00 */
[----:B-----5:R-:W0:Y:S04]  /*17a10*/  LDSM.16.M88.4 R8, [R28+UR6+0x4180] ;  /* 0x004180061c08783b */ /* 0x020e280008000200 */
[----:B0-----:R-:W-:Y:S04]  /*17a20*/  STL [R1+0xc0], R8 ;  /* 0x0000c00801007387 */ /* 0x001fe80000100800 */
[----:B------:R0:W-:Y:S04]  /*17a30*/  STL.64 [R1+0xc8], R10 ;  /* 0x0000c80a01007387 */ /* 0x0001e80000100a00 */
[----:B0-----:R-:W4:Y:S01]  /*17a40*/  LDL.LU.64 R10, [R1+0x23c8] ;  /* 0x0023c800010a7983 */ /* 0x001f220000300a00 */
[----:B------:R-:W-:Y:S01]  /*17a50*/  IMAD.MOV.U32 R15, RZ, RZ, R3 ;  /* 0x000000ffff0f7224 */ /* 0x000fe200078e0003 */
[----:B------:R-:W-:-:S05]  /*17a60*/  MOV R3, R9 ;  /* 0x0000000900037202 */ /* 0x000fca0000000f00 */
[----:B------:R-:W-:Y:S01]  /*17a70*/  STL [R1+0x22d0], R3 ;  /* 0x0022d00301007387 */ /* 0x000fe20000100800 */
[----:B----4-:R-:W-:Y:S03]  /*17a80*/  HMMA.16816.F32 R16, R16, R10, R4 ;  /* 0x0000000a1010723c */ /* 0x010fe60000001804 */
[----:B------:R-:W2:Y:S04]  /*17a90*/  LDL.LU.64 R4, [R1+0x23c0] ;  /* 0x0023c00001047983 */ /* 0x000ea80000300a00 */
[----:B------:R-:W3:Y:S04]  /*17aa0*/  LDL.LU.64 R10, [R1+0x23b8] ;  /* 0x0023b800010a7983 */ /* 0x000ee80000300a00 */
[----:B------:R-:W4:-:S12]  /*17ab0*/  LDL.LU.64 R8, [R1+0x23b0] ;  /* 0x0023b00001087983 */ /* 0x000f180000300a00 */
[----:B------:R-:W-:Y:S04]  /*17ac0*/  STL.64 [R1+0x40], R16 ;  /* 0x0000401001007387 */ /* 0x000fe80000100a00 */
[----:B------:R-:W-:Y:S04]  /*17ad0*/  STL.64 [R1+0x48], R18 ;  /* 0x0000481201007387 */ /* 0x000fe80000100a00 */
[----:B----4-:R0:W1:Y:S04]  /*17ae0*/  LDSM.16.MT88.4 R16, [R8+UR6+0x13000] ;  /* 0x013000060810783b */ /* 0x0100680008004200 */
[----:B0-----:R-:W4:Y:S04]  /*17af0*/  LDL.LU R8, [R1+0x23a8] ;  /* 0x0023a80001087983 */ /* 0x001f280000300800 */
[----:B-1----:R0:W-:Y:S04]  /*17b00*/  STL [R1+0x22d4], R16 ;  /* 0x0022d41001007387 */ /* 0x0021e80000100800 */
[----:B------:R1:W-:Y:S04]  /*17b10*/  STL [R1+0x22a8], R17 ;  /* 0x0022a81101007387 */ /* 0x0003e80000100800 */
[----:B------:R3:W-:Y:S01]  /*17b20*/  STL [R1+0x22a4], R18 ;  /* 0x0022a41201007387 */ /* 0x0007e20000100800 */
[----:B0-----:R-:W-:-:S03]  /*17b30*/  MOV R16, R0 ;  /* 0x0000000000107202 */ /* 0x001fc60000000f00 */
[----:B------:R0:W-:Y:S01]  /*17b40*/  STL [R1+0x22a0], R19 ;  /* 0x0022a01301007387 */ /* 0x0001e20000100800 */
[----:B-1----:R-:W-:-:S03]  /*17b50*/  MOV R17, R2 ;  /* 0x0000000200117202 */ /* 0x002fc60000000f00 */
[----:B------:R-:W5:Y:S01]  /*17b60*/  LDL.LU R0, [R1+0x23a4] ;  /* 0x0023a40001007983 */ /* 0x000f620000300800 */
[----:B---3--:R-:W-:-:S03]  /*17b70*/  IMAD.MOV.U32 R18, RZ, RZ, R11 ;  /* 0x000000ffff127224 */ /* 0x008fc600078e000b */
[----:B------:R-:W3:Y:S01]  /*17b80*/  LDL.LU R2, [R1+0x23a0] ;  /* 0x0023a00001027983 */ /* 0x000ee20000300800 */
[----:B0-----:R-:W-:-:S07]  /*17b90*/  MOV R19, R10 ;  /* 0x0000000a00137202 */ /* 0x001fce0000000f00 */
[----:B--2---:R-:W-:-:S15]  /*17ba0*/  HMMA.16816.F32 R16, R20, R4, R16 ;  /* 0x000000041410723c */ /* 0x004fde0000001810 */
[----:B------:R-:W-:-:S08]  /*17bb0*/  NOP ;  /* 0x0000000000007918 */ /* 0x000fd00000000000 */
[----:B------:R0:W-:Y:S04]  /*17bc0*/  STL.64 [R1+0x80], R16 ;  /* 0x0000801001007387 */ /* 0x0001e80000100a00 */
[----:B------:R-:W-:Y:S01]  /*17bd0*/  STL [R1+0x88], R18 ;  /* 0x0000881201007387 */ /* 0x000fe20000100800 */
[----:B----4-:R-:W-:-:S15]  /*17be0*/  HMMA.16816.F32 R24, R20, R8, R24 ;  /* 0x000000081418723c */ /* 0x010fde0000001818 */
[----:B------:R-:W-:-:S08]  /*17bf0*/  NOP ;  /* 0x0000000000007918 */ /* 0x000fd00000000000 */
[----:B------:R1:W-:Y:S01]  /*17c00*/  STL [R1+0x90], R24 ;  /* 0x0000901801007387 */ /* 0x0003e20000100800 */
[----:B0-----:R-:W-:-:S03]  /*17c10*/  MOV R17, R25 ;  /* 0x0000001900117202 */ /* 0x001fc60000000f00 */
[----:B------:R0:W-:Y:S04]  /*17c20*/  STL [R1+0x9c], R27 ;  /* 0x00009c1b01007387 */ /* 0x0001e80000100800 */
[----:B-1----:R-:W2:Y:S01]  /*17c30*/  LDL.LU.64 R24, [R1+0x2398] ;  /* 0x0023980001187983 */ /* 0x002ea20000300a00 */
[----:B------:R-:W-:Y:S01]  /*17c40*/  IMAD.MOV.U32 R18, RZ, RZ, R26 ;  /* 0x000000ffff127224 */ /* 0x000fe200078e001a */
[----:B--2---:R-:W-:Y:S02]  /*17c50*/  HMMA.16816.F32 R20, R20, R24, R12 ;  /* 0x000000181414723c */ /* 0x004fe4000000180c */
[----:B------:R-:W2:Y:S04]  /*17c60*/  LDL.LU.64 R14, [R1+0x2390] ;  /* 0x00239000010e7983 */ /* 0x000ea80000300a00 */
[----:B------:R-:W2:Y:S04]  /*17c70*/  LDL.LU.64 R12, [R1+0x2388] ;  /* 0x00238800010c7983 */ /* 0x000ea80000300a00 */
[----:B0-----:R-:W2:Y:S04]  /*17c80*/  LDL.LU.64 R26, [R1+0x2380] ;  /* 0x00238000011a7983 */ /* 0x001ea80000300a00 */
[----:B------:R-:W2:Y:S09]  /*17c90*/  LDL.LU.64 R24, [R1+0x2378] ;  /* 0x0023780001187983 */ /* 0x000eb20000300a00 */
[----:B------:R-:W-:Y:S04]  /*17ca0*/  STL.64 [R1+0x60], R20 ;  /* 0x0000601401007387 */ /* 0x000fe80000100a00 */
[----:B------:R-:W-:Y:S01]  /*17cb0*/  STL.64 [R1+0x68], R22 ;  /* 0x0000681601007387 */ /* 0x000fe20000100a00 */
[----:B--2---:R-:W-:Y:S03]  /*17cc0*/  HMMA.16816.F32 R4, R12, R4, R24 ;  /* 0x000000040c04723c */ /* 0x004fe60000001818 */
[----:B------:R-:W2:Y:S04]  /*17cd0*/  LDL.LU.64 R26, [R1+0x2370] ;  /* 0x00237000011a7983 */ /* 0x000ea80000300a00 */
[----:B------:R-:W2:-:S15]  /*17ce0*/  LDL.LU.64 R24, [R1+0x2368] ;  /* 0x0023680001187983 */ /* 0x000e9e0000300a00 */
[----:B------:R-:W-:-:S01]  /*17cf0*/  NOP ;  /* 0x0000000000007918 */ /* 0x000fc20000000000 */
[----:B------:R-:W-:Y:S04]  /*17d00*/  STL.64 [R1+0xa0], R4 ;  /* 0x0000a00401007387 */ /* 0x000fe80000100a00 */
[----:B------:R0:W-:Y:S04]  /*17d10*/  STL.64 [R1+0xa8], R6 ;  /* 0x0000a80601007387 */ /* 0x0001e80000100a00 */
[----:B0-----:R-:W4:Y:S04]  /*17d20*/  LDL.LU.64 R6, [R1+0x2360] ;  /* 0x0023600001067983 */ /* 0x001f280000300a00 */
[----:B------:R-:W4:Y:S02]  /*17d30*/  LDL.LU.64 R4, [R1+0x2358] ;  /* 0x0023580001047983 */ /* 0x000f240000300a00 */
[----:B----4-:R-:W-:Y:S02]  /*17d40*/  HMMA.16816.F32 R8, R12, R8, R4 ;  /* 0x000000080c08723c */ /* 0x010fe40000001804 */
[----:B------:R-:W4:Y:S04]  /*17d50*/  LDL.LU.64 R6, [R1+0x2350] ;  /* 0x0023500001067983 */ /* 0x000f280000300a00 */
[----:B------:R-:W4:-:S15]  /*17d60*/  LDL.LU.64 R4, [R1+0x2348] ;  /* 0x0023480001047983 */ /* 0x000f1e0000300a00 */
[----:B------:R-:W-:-:S02]  /*17d70*/  NOP ;  /* 0x0000000000007918 */ /* 0x000fc40000000000 */
[----:B------:R0:W-:Y:S01]  /*17d80*/  STL.64 [R1+0x20], R8 ;  /* 0x0000200801007387 */ /* 0x0001e20000100a00 */
[----:B------:R-:W-:Y:S01]  /*17d90*/  MOV R16, R10 ;  /* 0x0000000a00107202 */ /* 0x000fe20000000f00 */
[----:B------:R-:W-:Y:S02]  /*17da0*/  IMAD.MOV.U32 R3, RZ, RZ, R11 ;  /* 0x000000ffff037224 */ /* 0x000fe400078e000b */
[----:B------:R-:W2:Y:S04]  /*17db0*/  LDL.LU.64 R10, [R1+0x2340] ;  /* 0x00234000010a7983 */ /* 0x000ea80000300a00 */
[----:B0-----:R-:W2:Y:S01]  /*17dc0*/  LDL.LU.64 R8, [R1+0x2338] ;  /* 0x0023380001087983 */ /* 0x001ea20000300a00 */
[----:B---3--:R-:W-:Y:S02]  /*17dd0*/  MOV R22, R2 ;  /* 0x0000000200167202 */ /* 0x008fe40000000f00 */
[----:B-----5:R-:W-:-:S07]  /*17de0*/  MOV R23, R0 ;  /* 0x0000000000177202 */ /* 0x020fce0000000f00 */
[----:B--2---:R-:W-:-:S15]  /*17df0*/  HMMA.16816.F32 R24, R8, R22, R24 ;  /* 0x000000160818723c */ /* 0x004fde0000001818 */
[----:B------:R-:W-:-:S08]  /*17e00*/  NOP ;  /* 0x0000000000007918 */ /* 0x000fd00000000000 */
[----:B------:R0:W-:Y:S01]  /*17e10*/  STL.64 [R1+0x10], R24 ;  /* 0x0000101801007387 */ /* 0x0001e20000100a00 */
[----:B------:R-:W-:Y:S02]  /*17e20*/  MOV R2, R26 ;  /* 0x0000001a00027202 */ /* 0x000fe40000000f00 */
[----:B------:R-:W-:Y:S01]  /*17e30*/  MOV R0, R27 ;  /* 0x0000001b00007202 */ /* 0x000fe20000000f00 */
[----:B0-----:R-:W2:Y:S04]  /*17e40*/  LDL.LU R24, [R1+0x30] ;  /* 0x0000300001187983 */ /* 0x001ea80000300800 */
[----:B------:R-:W2:Y:S04]  /*17e50*/  LDL.LU R25, [R1+0x34] ;  /* 0x0000340001197983 */ /* 0x000ea80000300800 */
[----:B------:R-:W2:Y:S04]  /*17e60*/  LDL.LU R26, [R1+0x38] ;  /* 0x00003800011a7983 */ /* 0x000ea80000300800 */
[----:B------:R-:W2:Y:S04]  /*17e70*/  LDL.LU R27, [R1+0x3c] ;  /* 0x00003c00011b7983 */ /* 0x000ea80000300800 */
[----:B------:R-:W-:Y:S04]  /*17e80*/  STL.64 [R1+0x2328], R10 ;  /* 0x0023280a01007387 */ /* 0x000fe80000100a00 */
[----:B------:R-:W-:Y:S04]  /*17e90*/  STL.64 [R1+0x2320], R8 ;  /* 0x0023200801007387 */ /* 0x000fe80000100a00 */
[----:B------:R-:W0:Y:S01]  /*17ea0*/  LDSM.16.M88.4 R8, [R28+UR6+0x180] ;  /* 0x000180061c08783b */ /* 0x000e220008000200 */
[----:B------:R-:W-:-:S03]  /*17eb0*/  MOV R29, R19 ;  /* 0x00000013001d7202 */ /* 0x000fc60000000f00 */
[----:B0-----:R0:W-:Y:S04]  /*17ec0*/  STL.64 [R1+0x110], R8 ;  /* 0x0001100801007387 */ /* 0x0011e80000100a00 */
[----:B------:R1:W-:Y:S04]  /*17ed0*/  STL.64 [R1+0x118], R10 ;  /* 0x0001180a01007387 */ /* 0x0003e80000100a00 */
[----:B0-----:R-:W3:Y:S04]  /*17ee0*/  LDL.LU R8, [R1+0x40] ;  /* 0x0000400001087983 */ /* 0x001ee80000300800 */
[----:B------:R-:W3:Y:S04]  /*17ef0*/  LDL.LU R9, [R1+0x44] ;  /* 0x0000440001097983 */ /* 0x000ee80000300800 */
[----:B-1----:R-:W3:Y:S04]  /*17f00*/  LDL.LU R10, [R1+0x48] ;  /* 0x00004800010a7983 */ /* 0x002ee80000300800 */
[----:B------:R-:W3:Y:S04]  /*17f10*/  LDL.LU R11, [R1+0x4c] ;  /* 0x00004c00010b7983 */ /* 0x000ee80000300800 */
[----:B----4-:R-:W-:Y:S04]  /*17f20*/  STL.64 [R1+0x22e0], R6 ;  /* 0x0022e00601007387 */ /* 0x010fe80000100a00 */
[----:B------:R-:W-:Y:S01]  /*17f30*/  STL.64 [R1+0x22d8], R4 ;  /* 0x0022d80401007387 */ /* 0x000fe20000100a00 */
[----:B--2---:R-:W-:Y:S03]  /*17f40*/  HMMA.16816.F32 R20, R4, R22, R24 ;  /* 0x000000160414723c */ /* 0x004fe60000001818 */
[----:B------:R-:W0:Y:S04]  /*17f50*/  LDSM.16.M88.4 R24, [R28+UR6+0x8180] ;  /* 0x008180061c18783b */ /* 0x000e280008000200 */
[----:B------:R-:W1:-:S15]  /*17f60*/  LDSM.16.M88.4 R4, [R28+UR6+0xc180] ;  /* 0x00c180061c04783b */ /* 0x000e5e0008000200 */
[----:B------:R-:W-:-:S01]  /*17f70*/  NOP ;  /* 0x0000000000007918 */ /* 0x000fc20000000000 */
[----:B------:R2:W-:Y:S04]  /*17f80*/  STL.64 [R1+0x22b8], R22 ;  /* 0x0022b81601007387 */ /* 0x0005e80000100a00 */
[----:B--2---:R-:W2:Y:S04]  /*17f90*/  LDL.LU R23, [R1+0x140] ;  /* 0x0001400001177983 */ /* 0x004ea80000300800 */
[----:B------:R-:W-:Y:S01]  /*17fa0*/  STL.64 [R1+0x22b0], R20 ;  /* 0x0022b01401007387 */ /* 0x000fe20000100a00 */
[----:B0-----:R-:W-:-:S03]  /*17fb0*/  MOV R19, R24 ;  /* 0x0000001800137202 */ /* 0x001fc60000000f00 */
[----:B------:R-:W-:Y:S04]  /*17fc0*/  STL [R1+0xe4], R25 ;  /* 0x0000e41901007387 */ /* 0x000fe80000100800 */
[----:B------:R-:W-:Y:S04]  /*17fd0*/  STL.64 [R1+0xe8], R26 ;  /* 0x0000e81a01007387 */ /* 0x000fe80000100a00 */
[----:B------:R-:W-:Y:S04]  /*17fe0*/  STL [R1+0x22fc], R19 ;  /* 0x0022fc1301007387 */ /* 0x000fe80000100800 */
[----:B------:R0:W-:Y:S04]  /*17ff0*/  STL [R1+0x22f8], R16 ;  /* 0x0022f81001007387 */ /* 0x0001e80000100800 */
[----:B0-----:R-:W4:Y:S04]  /*18000*/  LDL.LU R16, [R1+0x90] ;  /* 0x0000900001107983 */ /* 0x001f280000300800 */
[----:B-1----:R-:W-:Y:S04]  /*18010*/  STL.64 [R1+0xf0], R4 ;  /* 0x0000f00401007387 */ /* 0x002fe80000100a00 */
[----:B------:R-:W-:Y:S04]  /*18020*/  STL.64 [R1+0xf8], R6 ;  /* 0x0000f80601007387 */ /* 0x000fe80000100a00 */
[----:B------:R-:W5:Y:S04]  /*18030*/  LDL.LU R19, [R1+0x9c] ;  /* 0x00009c0001137983 */ /* 0x000f680000300800 */
[----:B-----5:R0:W-:Y:S04]  /*18040*/  STL.64 [R1+0x2308], R18 ;  /* 0x0023081201007387 */ /* 0x0201e80000100a00 */
[----:B----4-:R1:W-:Y:S01]  /*18050*/  STL.64 [R1+0x2300], R16 ;  /* 0x0023001001007387 */ /* 0x0103e20000100a00 */
[----:B0-----:R-:W-:-:S03]  /*18060*/  IMAD.MOV.U32 R19, RZ, RZ, R29 ;  /* 0x000000ffff137224 */ /* 0x001fc600078e001d */
[----:B-1----:R-:W4:Y:S04]  /*18070*/  LDL.LU R16, [R1+0x80] ;  /* 0x0000800001107983 */ /* 0x002f280000300800 */
[----:B------:R-:W4:Y:S04]  /*18080*/  LDL.LU R17, [R1+0x84] ;  /* 0x0000840001117983 */ /* 0x000f280000300800 */
[----:B------:R-:W4:Y:S04]  /*18090*/  LDL.LU R18, [R1+0x88] ;  /* 0x0000880001127983 */ /* 0x000f280000300800 */
[----:B------:R-:W5:Y:S04]  /*180a0*/  LDL.LU R29, [R1+0x2330] ;  /* 0x00233000011d7983 */ /* 0x000f680000300800 */
[----:B------:R-:W3:Y:S04]  /*180b0*/  LDL.LU R4, [R1+0x60] ;  /* 0x0000600001047983 */ /* 0x000ee80000300800 */
[----:B------:R-:W3:Y:S04]  /*180c0*/  LDL.LU R5, [R1+0x64] ;  /* 0x0000640001057983 */ /* 0x000ee80000300800 */
[----:B------:R-:W2:Y:S04]  /*180d0*/  LDL.LU R6, [R1+0x68] ;  /* 0x0000680001067983 */ /* 0x000ea80000300800 */
[----:B------:R-:W2:Y:S04]  /*180e0*/  LDL.LU R7, [R1+0x6c] ;  /* 0x00006c0001077983 */ /* 0x000ea80000300800 */
[----:B-----5:R-:W0:Y:S04]  /*180f0*/  LDSM.16.MT88.4 R24, [R29+UR6+0x13400] ;  /* 0x013400061d18783b */ /* 0x020e280008004200 */
[----:B--2---:R1:W-:Y:S04]  /*18100*/  STL.64 [R1+0x2318], R6 ;  /* 0x0023180601007387 */ /* 0x0043e80000100a00 */
[----:B---3--:R-:W-:Y:S04]  /*18110*/  STL.64 [R1+0x2310], R4 ;  /* 0x0023100401007387 */ /* 0x008fe80000100a00 */
[----:B-1----:R-:W4:Y:S04]  /*18120*/  LDL.LU.64 R6, [R1+0x108] ;  /* 0x0001080001067983 */ /* 0x002f280000300a00 */
[----:B------:R-:W-:Y:S04]  /*18130*/  STL [R1+0x228c], R29 ;  /* 0x00228c1d01007387 */ /* 0x000fe80000100800 */
[----:B0-----:R-:W-:Y:S04]  /*18140*/  STL.64 [R1+0x2208], R26 ;  /* 0x0022081a01007387 */ /* 0x001fe80000100a00 */
[----:B------:R0:W-:Y:S04]  /*18150*/  STL.64 [R1+0x2200], R24 ;  /* 0x0022001801007387 */ /* 0x0001e80000100a00 */
[----:B0-----:R-:W2:Y:S04]  /*18160*/  LDL.LU R24, [R1+0x120] ;  /* 0x0001200001187983 */ /* 0x001ea80000300800 */
[----:B------:R-:W2:Y:S02]  /*18170*/  LDL.LU R25, [R1+0x124] ;  /* 0x0001240001197983 */ /* 0x000ea40000300800 */
[----:B--2---:R-:W-:Y:S02]  /*18180*/  HMMA.16816.F32 R12, R12, R24, R8 ;  /* 0x000000180c0c723c */ /* 0x004fe40000001808 */
[----:B------:R-:W4:Y:S04]  /*18190*/  LDL.LU.64 R10, [R1+0x2328] ;  /* 0x00232800010a7983 */ /* 0x000f280000300a00 */
[----:B------:R-:W4:-:S15]  /*181a0*/  LDL.LU.64 R8, [R1+0x2320] ;  /* 0x0023200001087983 */ /* 0x000f1e0000300a00 */
[----:B------:R-:W-:-:S02]  /*181b0*/  NOP ;  /* 0x0000000000007918 */ /* 0x000fc40000000000 */
[----:B------:R-:W-:Y:S01]  /*181c0*/  STL.64 [R1+0x50], R12 ;  /* 0x0000500c01007387 */ /* 0x000fe20000100a00 */
[----:B------:R-:W-:Y:S02]  /*181d0*/  MOV R27, R14 ;  /* 0x0000000e001b7202 */ /* 0x000fe40000000f00 */
[----:B------:R-:W-:Y:S01]  /*181e0*/  MOV R26, R15 ;  /* 0x0000000f001a7202 */ /* 0x000fe20000000f00 */
[----:B------:R-:W2:Y:S04]  /*181f0*/  LDL.64 R20, [R1] ;  /* 0x0000000001147983 */ /* 0x000ea80000100a00 */
[----:B------:R0:W1:Y:S04]  /*18200*/  LDSM.16.MT88.4 R12, [R23+UR6+0x13400] ;  /* 0x01340006170c783b */ /* 0x0000680008004200 */
[----:B0-----:R-:W3:Y:S04]  /*18210*/  LDL.LU.64 R22, [R1+0x8] ;  /* 0x0000080001167983 */ /* 0x001ee80000300a00 */
[----:B---3--:R0:W-:Y:S04]  /*18220*/  STL.64 [R1+0x22c8], R22 ;  /* 0x0022c81601007387 */ /* 0x0081e80000100a00 */
[----:B--2---:R-:W-:Y:S04]  /*18230*/  STL.64 [R1+0x22c0], R20 ;  /* 0x0022c01401007387 */ /* 0x004fe80000100a00 */
[----:B0-----:R-:W2:Y:S04]  /*18240*/  LDL.LU R22, [R1+0xb8] ;  /* 0x0000b80001167983 */ /* 0x001ea80000300800 */
[----:B------:R-:W2:Y:S04]  /*18250*/  LDL.LU R23, [R1+0xbc] ;  /* 0x0000bc0001177983 */ /* 0x000ea80000300800 */
[----:B-1----:R-:W-:Y:S04]  /*18260*/  STL.64 [R1+0x21f8], R14 ;  /* 0x0021f80e01007387 */ /* 0x002fe80000100a00 */
[----:B------:R0:W-:Y:S04]  /*18270*/  STL.64 [R1+0x21f0], R12 ;  /* 0x0021f00c01007387 */ /* 0x0001e80000100a00 */
[----:B0-----:R-:W3:Y:S04]  /*18280*/  LDL.LU R12, [R1+0x10] ;  /* 0x00001000010c7983 */ /* 0x001ee80000300800 */
[----:B------:R-:W3:Y:S01]  /*18290*/  LDL.LU R13, [R1+0x14] ;  /* 0x00001400010d7983 */ /* 0x000ee20000300800 */
[----:B----4-:R-:W-:Y:S01]  /*182a0*/  HMMA.16816.F32 R16, R8, R6, R16 ;  /* 0x000000060810723c */ /* 0x010fe20000001810 */
[----:B------:R-:W-:Y:S01]  /*182b0*/  MOV R14, R2 ;  /* 0x00000002000e7202 */ /* 0x000fe20000000f00 */
[----:B------:R-:W-:-:S04]  /*182c0*/  IMAD.MOV.U32 R15, RZ, RZ, R0 ;  /* 0x000000ffff0f7224 */ /* 0x000fc800078e0000 */
[----:B------:R-:W-:Y:S02]  /*182d0*/  MOV R25, R6 ;  /* 0x0000000600197202 */ /* 0x000fe40000000f00 */
[----:B------:R-:W-:Y:S01]  /*182e0*/  MOV R24, R7 ;  /* 0x0000000700187202 */ /* 0x000fe20000000f00 */
[----:B------:R0:W-:-:S15]  /*182f0*/  STL.64 [R1+0x22f0], R14 ;  /* 0x0022f00e01007387 */ /* 0x0001de0000100a00 */
[----:B------:R-:W-:Y:S01]  /*18300*/  MOV R29, R19 ;  /* 0x00000013001d7202 */ /* 0x000fe20000000f00 */
[----:B---3--:R-:W-:Y:S04]  /*18310*/  STL.64 [R1+0x22e8], R12 ;  /* 0x0022e80c01007387 */ /* 0x008fe80000100a00 */
[----:B0-----:R-:W3:Y:S04]  /*18320*/  LDL.LU.64 R14, [R1+0x128] ;  /* 0x00012800010e7983 */ /* 0x001ee80000300a00 */
[----:B------:R-:W3:Y:S04]  /*18330*/  LDL.LU.64 R6, [R1+0x2318] ;  /* 0x0023180001067983 */ /* 0x000ee80000300a00 */
[----:B------:R-:W3:Y:S04]  /*18340*/  LDL.LU.64 R4, [R1+0x2310] ;  /* 0x0023100001047983 */ /* 0x000ee80000300a00 */
[----:B------:R-:W-:Y:S04]  /*18350*/  STL.64 [R1+0x70], R16 ;  /* 0x0000701001007387 */ /* 0x000fe80000100a00 */
[----:B------:R0:W-:Y:S04]  /*18360*/  STL [R1+0x78], R18 ;  /* 0x0000781201007387 */ /* 0x0001e80000100800 */
[----:B0-----:R-:W2:Y:S04]  /*18370*/  LDL.LU.64 R18, [R1+0x2308] ;  /* 0x0023080001127983 */ /* 0x001ea80000300a00 */
[----:B------:R-:W2:Y:S01]  /*18380*/  LDL.LU.64 R16, [R1+0x2300] ;  /* 0x0023000001107983 */ /* 0x000ea20000300a00 */
[C---:B---3--:R-:W-:Y:S06]  /*18390*/  HMMA.16816.F32 R4, R8.reuse, R14, R4 ;  /* 0x0000000e0804723c */ /* 0x048fec0000001804 */
[----:B--2---:R-:W-:-:S15]  /*183a0*/  HMMA.16816.F32 R16, R8, R22, R16 ;  /* 0x000000160810723c */ /* 0x004fde0000001810 */
[----:B------:R-:W-:-:S03]  /*183b0*/  NOP ;  /* 0x0000000000007918 */ /* 0x000fc60000000000 */
[----:B------:R-:W-:Y:S01]  /*183c0*/  MOV R11, R4 ;  /* 0x00000004000b7202 */ /* 0x000fe20000000f00 */
[----:B------:R-:W-:Y:S01]  /*183d0*/  IMAD.MOV.U32 R8, RZ, RZ, R7 ;  /* 0x000000ffff087224 */ /* 0x000fe200078e0007 */
[----:B------:R-:W-:Y:S02]  /*183e0*/  MOV R10, R5 ;  /* 0x00000005000a7202 */ /* 0x000fe40000000f00 */
[----:B------:R-:W-:Y:S02]  /*183f0*/  MOV R9, R6 ;  /* 0x0000000600097202 */ /* 0x000fe40000000f00 */
[----:B------:R-:W-:Y:S01]  /*18400*/  MOV R2, R18 ;  /* 0x0000001200027202 */ /* 0x000fe20000000f00 */
[----:B------:R-:W-:Y:S01]  /*18410*/  IMAD.MOV.U32 R28, RZ, RZ, R17 ;  /* 0x000000ffff1c7224 */ /* 0x000fe200078e0011 */
[----:B------:R0:W-:Y:S01]  /*18420*/  STL [R1+0x80], R16 ;  /* 0x0000801001007387 */ /* 0x0001e20000100800 */
[----:B------:R-:W-:-:S03]  /*18430*/  MOV R0, R19 ;  /* 0x0000001300007202 */ /* 0x000fc60000000f00 */
[----:B------:R-:W2:Y:S01]  /*18440*/  LDL.LU R19, [R1+0x22fc] ;  /* 0x0022fc0001137983 */ /* 0x000ea20000300800 */
[----:B------:R-:W-:Y:S01]  /*18450*/  MOV R17, R14 ;  /* 0x0000000e00117202 */ /* 0x000fe20000000f00 */
[----:B------:R-:W-:Y:S02]  /*18460*/  IMAD.MOV.U32 R18, RZ, RZ, R15 ;  /* 0x000000ffff127224 */ /* 0x000fe400078e000f */
[----:B0-----:R-:W3:Y:S04]  /*18470*/  LDL.LU R16, [R1+0x22f8] ;  /* 0x0022f80001107983 */ /* 0x001ee80000300800 */
[----:B------:R-:W-:Y:S04]  /*18480*/  STL [R1+0x2288], R2 ;  /* 0x0022880201007387 */ /* 0x000fe80000100800 */
[----:B------:R-:W-:Y:S04]  /*18490*/  STL [R1+0x2284], R28 ;  /* 0x0022841c01007387 */ /* 0x000fe80000100800 */
[----:B------:R-:W-:Y:S04]  /*184a0*/  STL [R1+0x2260], R0 ;  /* 0x0022600001007387 */ /* 0x000fe80000100800 */
[----:B------:R-:W4:Y:S04]  /*184b0*/  LDL.LU.64 R14, [R1+0x22f0] ;  /* 0x0022f000010e7983 */ /* 0x000f280000300a00 */
[----:B------:R-:W4:Y:S04]  /*184c0*/  LDL.LU.64 R12, [R1+0x22e8] ;  /* 0x0022e800010c7983 */ /* 0x000f280000300a00 */
[----:B------:R-:W5:Y:S04]  /*184d0*/  LDL.LU.64 R6, [R1+0x22e0] ;  /* 0x0022e00001067983 */ /* 0x000f680000300a00 */
[----:B------:R-:W5:Y:S04]  /*184e0*/  LDL.LU.64 R4, [R1+0x22d8] ;  /* 0x0022d80001047983 */ /* 0x000f680000300a00 */
[----:B------:R-:W-:Y:S04]  /*184f0*/  STL.64 [R1+0x2248], R10 ;  /* 0x0022480a01007387 */ /* 0x000fe80000100a00 */
[----:B------:R0:W-:Y:S04]  /*18500*/  STL.64 [R1+0x2240], R8 ;  /* 0x0022400801007387 */ /* 0x0001e80000100a00 */
[----:B0-----:R-:W5:Y:S04]  /*18510*/  LDL.LU R8, [R1+0x20] ;  /* 0x0000200001087983 */ /* 0x001f680000300800 */
[----:B------:R-:W5:Y:S01]  /*18520*/  LDL.LU R9, [R1+0x24] ;  /* 0x0000240001097983 */ /* 0x000f620000300800 */
[----:B------:R-:W-:-:S02]  /*18530*/  MOV R11, R3 ;  /* 0x00000003000b7202 */ /* 0x000fc40000000f00 */
[----:B---3--:R-:W-:Y:S02]  /*18540*/  MOV R10, R16 ;  /* 0x00000010000a7202 */ /* 0x008fe40000000f00 */
[----:B------:R-:W3:Y:S04]  /*18550*/  LDL.LU R16, [R1+0x22d4] ;  /* 0x0022d40001107983 */ /* 0x000ee80000300800 */
[----:B------:R-:W2:Y:S01]  /*18560*/  LDL.LU R3, [R1+0x22d0] ;  /* 0x0022d00001037983 */ /* 0x000ea20000300800 */
[----:B-----5:R-:W-:-:S15]  /*18570*/  HMMA.16816.F32 R20, R4, R22, R8 ;  /* 0x000000160414723c */ /* 0x020fde0000001808 */
[----:B------:R-:W-:-:S08]  /*18580*/  NOP ;  /* 0x0000000000007918 */ /* 0x000fd00000000000 */
[----:B------:R0:W-:Y:S01]  /*18590*/  STL [R1+0x44], R21 ;  /* 0x0000441501007387 */ /* 0x0001e20000100800 */
[----:B------:R-:W-:Y:S01]  /*185a0*/  IMAD.MOV.U32 R11, RZ, RZ, R22 ;  /* 0x000000ffff0b7224 */ /* 0x000fe200078e0016 */
[----:B------:R-:W-:Y:S02]  /*185b0*/  MOV R10, R23 ;  /* 0x00000017000a7202 */ /* 0x000fe40000000f00 */
[----:B------:R-:W-:Y:S01]  /*185c0*/  MOV R0, R20 ;  /* 0x0000001400007202 */ /* 0x000fe20000000f00 */
[----:B------:R-:W5:Y:S04]  /*185d0*/  LDL.LU.64 R22, [R1+0x22c8] ;  /* 0x0022c80001167983 */ /* 0x000f680000300a00 */
[----:B0-----:R-:W4:Y:S04]  /*185e0*/  LDL.LU.64 R20, [R1+0x22c0] ;  /* 0x0022c00001147983 */ /* 0x001f280000300a00 */
[----:B------:R-:W-:Y:S04]  /*185f0*/  STL.64 [R1+0x2298], R6 ;  /* 0x0022980601007387 */ /* 0x000fe80000100a00 */
[----:B------:R0:W-:Y:S04]  /*18600*/  STL.64 [R1+0x2290], R4 ;  /* 0x0022900401007387 */ /* 0x0001e80000100a00 */
[----:B0-----:R-:W4:Y:S01]  /*18610*/  LDL.LU R4, [R1+0xc0] ;  /* 0x0000c00001047983 */ /* 0x001f220000300800 */
[----:B--2---:R-:W-:Y:S01]  /*18620*/  MOV R5, R3 ;  /* 0x0000000300057202 */ /* 0x004fe20000000f00 */
[----:B-----5:R-:W-:Y:S01]  /*18630*/  IMAD.MOV.U32 R28, RZ, RZ, R22 ;  /* 0x000000ffff1c7224 */ /* 0x020fe200078e0016 */
[----:B------:R-:W-:-:S05]  /*18640*/  MOV R3, R23 ;  /* 0x0000001700037202 */ /* 0x000fca0000000f00 */
[----:B----4-:R-:W-:Y:S06]  /*18650*/  HMMA.16816.F32 R12, R20, R4, R12 ;  /* 0x00000004140c723c */ /* 0x010fec000000180c */
[----:B------:R-:W-:Y:S01]  /*18660*/  MOV R2, R21 ;  /* 0x0000001500027202 */ /* 0x000fe20000000f00 */
[----:B------:R-:W3:Y:S04]  /*18670*/  LDL.LU.64 R22, [R1+0x22b8] ;  /* 0x0022b80001167983 */ /* 0x000ee80000300a00 */
[----:B------:R-:W3:-:S12]  /*18680*/  LDL.LU.64 R20, [R1+0x22b0] ;  /* 0x0022b00001147983 */ /* 0x000ed80000300a00 */
[----:B------:R0:W-:Y:S04]  /*18690*/  STL.64 [R1+0x2218], R14 ;  /* 0x0022180e01007387 */ /* 0x0001e80000100a00 */
[----:B------:R-:W-:Y:S01]  /*186a0*/  STL.64 [R1+0x2210], R12 ;  /* 0x0022100c01007387 */ /* 0x000fe20000100a00 */
[----:B0-----:R-:W-:Y:S02]  /*186b0*/  MOV R14, R17 ;  /* 0x00000011000e7202 */ /* 0x001fe40000000f00 */
[----:B------:R-:W-:Y:S01]  /*186c0*/  MOV R15, R18 ;  /* 0x00000012000f7202 */ /* 0x000fe20000000f00 */
[----:B------:R-:W3:Y:S04]  /*186d0*/  LDL.LU R17, [R1+0x22a8] ;  /* 0x0022a80001117983 */ /* 0x000ee80000300800 */
[----:B------:R-:W3:Y:S04]  /*186e0*/  LDL.LU R18, [R1+0x22a4] ;  /* 0x0022a40001127983 */ /* 0x000ee80000300800 */
[----:B------:R0:W-:Y:S02]  /*186f0*/  STL.64 [R1+0x2278], R14 ;  /* 0x0022780e01007387 */ /* 0x0001e40000100a00 */
[----:B0-----:R-:W-:-:S02]  /*18700*/  MOV R15, R24 ;  /* 0x00000018000f7202 */ /* 0x001fc40000000f00 */
[----:B------:R-:W-:Y:S02]  /*18710*/  MOV R24, R19 ;  /* 0x0000001300187202 */ /* 0x000fe40000000f00 */
[----:B------:R-:W3:Y:S01]  /*18720*/  LDL.LU R19, [R1+0x22a0] ;  /* 0x0022a00001137983 */ /* 0x000ee20000300800 */
[----:B------:R-:W-:-:S03]  /*18730*/  IMAD.MOV.U32 R14, RZ, RZ, R25 ;  /* 0x000000ffff0e7224 */ /* 0x000fc600078e0019 */
[----:B------:R-:W2:Y:S04]  /*18740*/  LDL.LU R25, [R1+0xe4] ;  /* 0x0000e40001197983 */ /* 0x000ea80000300800 */
[----:B------:R-:W4:Y:S04]  /*18750*/  LDL.LU.64 R8, [R1+0x110] ;  /* 0x0001100001087983 */ /* 0x000f280000300a00 */
[----:B------:R0:W-:Y:S02]  /*18760*/  STL.64 [R1+0x2270], R10 ;  /* 0x0022700a01007387 */ /* 0x0001e40000100a00 */
[----:B0-----:R-:W-:Y:S01]  /*18770*/  MOV R10, R27 ;  /* 0x0000001b000a7202 */ /* 0x001fe20000000f00 */
[----:B------:R-:W-:Y:S01]  /*18780*/  IMAD.MOV.U32 R11, RZ, RZ, R26 ;  /* 0x000000ffff0b7224 */ /* 0x000fe200078e001a */
[----:B---3--:R-:W-:Y:S01]  /*18790*/  HMMA.16816.F32 R20, R16, R4, R20 ;  /* 0x000000041014723c */ /* 0x008fe20000001814 */
[----:B----4-:R0:W-:Y:S04]  /*187a0*/  STL.64 [R1+0x2268], R8 ;  /* 0x0022680801007387 */ /* 0x0101e80000100a00 */
[----:B0-----:R-:W3:Y:S04]  /*187b0*/  LDL.LU R8, [R1+0x50] ;  /* 0x0000500001087983 */ /* 0x001ee80000300800 */
[----:B------:R-:W3:-:S15]  /*187c0*/  LDL.LU R9, [R1+0x54] ;  /* 0x0000540001097983 */ /* 0x000ede0000300800 */
[----:B------:R-:W-:Y:S01]  /*187d0*/  MOV R27, R22 ;  /* 0x00000016001b7202 */ /* 0x000fe20000000f00 */
[----:B------:R-:W4:Y:S01]  /*187e0*/  LDL.LU.64 R6, [R1+0x2298] ;  /* 0x0022980001067983 */ /* 0x000f220000300a00 */
[----:B------:R-:W-:-:S03]  /*187f0*/  MOV R26, R23 ;  /* 0x00000017001a7202 */ /* 0x000fc60000000f00 */
[----:B------:R-:W4:Y:S04]  /*18800*/  LDL.LU.64 R4, [R1+0x2290] ;  /* 0x0022900001047983 */ /* 0x000f280000300a00 */
[----:B------:R0:W-:Y:S04]  /*18810*/  STL.64 [R1+0x10], R20 ;  /* 0x0000101401007387 */ /* 0x0001e80000100a00 */
[----:B0-----:R-:W4:Y:S04]  /*18820*/  LDL.LU R20, [R1+0xa0] ;  /* 0x0000a00001147983 */ /* 0x001f280000300800 */
[----:B------:R-:W4:Y:S04]  /*18830*/  LDL.LU R21, [R1+0xa4] ;  /* 0x0000a40001157983 */ /* 0x000f280000300800 */
[----:B------:R-:W4:Y:S04]  /*18840*/  LDL.LU R22, [R1+0xa8] ;  /* 0x0000a80001167983 */ /* 0x000f280000300800 */
[----:B------:R-:W4:Y:S04]  /*18850*/  LDL.LU R23, [R1+0xac] ;  /* 0x0000ac0001177983 */ /* 0x000f280000300800 */
[----:B------:R0:W-:Y:S04]  /*18860*/  STL.64 [R1+0x2258], R26 ;  /* 0x0022581a01007387 */ /* 0x0001e80000100a00 */
[----:B--2---:R1:W-:Y:S01]  /*18870*/  STL.64 [R1+0x2250], R24 ;  /* 0x0022501801007387 */ /* 0x0043e20000100a00 */
[----:B0-----:R-:W-:-:S03]  /*18880*/  MOV R27, R29 ;  /* 0x0000001d001b7202 */ /* 0x001fc60000000f00 */
[----:B-1----:R-:W2:Y:S04]  /*18890*/  LDL.LU R24, [R1+0x70] ;  /* 0x0000700001187983 */ /* 0x002ea80000300800 */
[----:B------:R-:W2:Y:S04]  /*188a0*/  LDL.LU R25, [R1+0x74] ;  /* 0x0000740001197983 */ /* 0x000ea80000300800 */
[----:B------:R-:W2:Y:S04]  /*188b0*/  LDL.LU R26, [R1+0x78] ;  /* 0x00007800011a7983 */ /* 0x000ea80000300800 */
[----:B------:R-:W5:Y:S04]  /*188c0*/  LDL.LU R29, [R1+0x228c] ;  /* 0x00228c00011d7983 */ /* 0x000f680000300800 */
[----:B------:R0:W-:Y:S04]  /*188d0*/  STL.64 [R1+0x2228], R18 ;  /* 0x0022281201007387 */ /* 0x0001e80000100a00 */
[----:B------:R1:W-:Y:S01]  /*188e0*/  STL.64 [R1+0x2220], R16 ;  /* 0x0022201001007387 */ /* 0x0003e20000100a00 */
[----:B0-----:R-:W-:-:S02]  /*188f0*/  MOV R18, R28 ;  /* 0x0000001c00127202 */ /* 0x001fc40000000f00 */
[----:B------:R-:W-:Y:S01]  /*18900*/  MOV R19, R3 ;  /* 0x0000000300137202 */ /* 0x000fe20000000f00 */
[----:B-1----:R-:W2:Y:S01]  /*18910*/  LDL.LU R16, [R1] ;  /* 0x0000000001107983 */ /* 0x002ea20000300800 */
[----:B------:R-:W-:-:S03]  /*18920*/  IMAD.MOV.U32 R17, RZ, RZ, R2 ;  /* 0x000000ffff117224 */ /* 0x000fc600078e0002 */
[----:B------:R-:W2:Y:S04]  /*18930*/  LDL.LU R2, [R1+0x2288] ;  /* 0x0022880001027983 */ /* 0x000ea80000300800 */
[----:B------:R-:W2:Y:S04]  /*18940*/  LDL.LU R28, [R1+0x2284] ;  /* 0x00228400011c7983 */ /* 0x000ea80000300800 */
[----:B------:R-:W3:Y:S01]  /*18950*/  LDL.LU R3, [R1+0x2280] ;  /* 0x0022800001037983 */ /* 0x000ee20000300800 */
[----:B----4-:R-:W-:Y:S03]  /*18960*/  HMMA.16816.F32 R12, R4, R14, R20 ;  /* 0x0000000e040c723c */ /* 0x010fe60000001814 */
[----:B-----5:R-:W0:Y:S04]  /*18970*/  LDSM.16.MT88.4 R20, [R29+UR6+0x13800] ;  /* 0x013800061d14783b */ /* 0x020e280008004200 */
[----:B0-----:R-:W-:-:S15]  /*18980*/  STL.64 [R1+0x2190], R22 ;  /* 0x0021901601007387 */ /* 0x001fde0000100a00 */
[----:B------:R-:W-:-:S01]  /*18990*/  NOP ;  /* 0x0000000000007918 */ /* 0x000fc20000000000 */
[----:B------:R-:W-:Y:S04]  /*189a0*/  STL.64 [R1+0xa0], R12 ;  /* 0x0000a00c01007387 */ /* 0x000fe80000100a00 */
[----:B------:R-:W-:Y:S04]  /*189b0*/  STL.64 [R1+0xa8], R14 ;  /* 0x0000a80e01007387 */ /* 0x000fe80000100a00 */
[----:B------:R0:W-:Y:S04]  /*189c0*/  STL.64 [R1+0x2188], R20 ;  /* 0x0021881401007387 */ /* 0x0001e80000100a00 */
[----:B---3--:R-:W1:Y:S04]  /*189d0*/  LDSM.16.M88.4 R12, [R3+UR6+0x4180] ;  /* 0x00418006030c783b */ /* 0x008e680008000200 */
[----:B0-----:R-:W3:Y:S04]  /*189e0*/  LDL.LU.64 R20, [R1+0xf0] ;  /* 0x0000f00001147983 */ /* 0x001ee80000300a00 */
[----:B------:R-:W4:Y:S04]  /*189f0*/  LDL.64 R22, [R1+0xf8] ;  /* 0x0000f80001167983 */ /* 0x000f280000100a00 */
[----:B----4-:R-:W-:Y:S04]  /*18a00*/  STL [R1+0x21c0], R23 ;  /* 0x0021c01701007387 */ /* 0x010fe80000100800 */
[----:B------:R-:W-:Y:S04]  /*18a10*/  STL [R1+0x21d8], R29 ;  /* 0x0021d81d01007387 */ /* 0x000fe80000100800 */
[----:B-1----:R-:W-:Y:S04]  /*18a20*/  STL.64 [R1+0xd0], R12 ;  /* 0x0000d00c01007387 */ /* 0x002fe80000100a00 */
[----:B------:R0:W-:Y:S04]  /*18a30*/  STL.64 [R1+0xd8], R14 ;  /* 0x0000d80e01007387 */ /* 0x0001e80000100a00 */
[----:B0-----:R-:W4:Y:S01]  /*18a40*/  LDL.LU.64 R14, [R1+0x2278] ;  /* 0x00227800010e7983 */ /* 0x001f220000300a00 */
[----:B------:R-:W-:Y:S01]  /*18a50*/  MOV R12, R0 ;  /* 0x00000000000c7202 */ /* 0x000fe20000000f00 */
[----:B----4-:R-:W-:Y:S02]  /*18a60*/  HMMA.16816.F32 R4, R4, R14, R8 ;  /* 0x0000000e0404723c */ /* 0x010fe40000001808 */
[----:B------:R-:W4:Y:S04]  /*18a70*/  LDL.LU.64 R10, [R1+0x2270] ;  /* 0x00227000010a7983 */ /* 0x000f280000300a00 */
[----:B------:R-:W2:Y:S04]  /*18a80*/  LDL.LU.64 R8, [R1+0x2268] ;  /* 0x0022680001087983 */ /* 0x000ea80000300a00 */
[----:B------:R-:W5:-:S13]  /*18a90*/  LDL.LU R0, [R1+0x2260] ;  /* 0x0022600001007983 */ /* 0x000f5a0000300800 */
[----:B------:R-:W-:Y:S04]  /*18aa0*/  STL.64 [R1+0x20], R4 ;  /* 0x0000200401007387 */ /* 0x000fe80000100a00 */
[----:B------:R-:W-:Y:S04]  /*18ab0*/  STL.64 [R1+0x28], R6 ;  /* 0x0000280601007387 */ /* 0x000fe80000100a00 */
[----:B------:R-:W3:Y:S01]  /*18ac0*/  LDL.LU R13, [R1+0x44] ;  /* 0x00004400010d7983 */ /* 0x000ee20000300800 */
[----:B--2---:R-:W-:Y:S01]  /*18ad0*/  HMMA.16816.F32 R24, R16, R8, R24 ;  /* 0x000000081018723c */ /* 0x004fe20000001818 */
[----:B----4-:R-:W-:Y:S01]  /*18ae0*/  IMAD.MOV.U32 R14, RZ, RZ, R11 ;  /* 0x000000ffff0e7224 */ /* 0x010fe200078e000b */
[----:B------:R-:W-:-:S05]  /*18af0*/  MOV R15, R10 ;  /* 0x0000000a000f7202 */ /* 0x000fca0000000f00 */
[----:B------:R0:W-:Y:S02]  /*18b00*/  STL.64 [R1+0x2238], R14 ;  /* 0x0022380e01007387 */ /* 0x0001e40000100a00 */
[----:B0-----:R-:W-:Y:S01]  /*18b10*/  MOV R14, R2 ;  /* 0x00000002000e7202 */ /* 0x001fe20000000f00 */
[----:B-----5:R-:W-:Y:S01]  /*18b20*/  IMAD.MOV.U32 R15, RZ, RZ, R0 ;  /* 0x000000ffff0f7224 */ /* 0x020fe200078e0000 */
[----:B------:R-:W-:-:S13]  /*18b30*/  MOV R2, R8 ;  /* 0x0000000800027202 */ /* 0x000fda0000000f00 */
[----:B------:R-:W-:Y:S01]  /*18b40*/  MOV R5, R26 ;  /* 0x0000001a00057202 */ /* 0x000fe20000000f00 */
[----:B------:R-:W-:Y:S01]  /*18b50*/  IMAD.MOV.U32 R4, RZ, RZ, R27 ;  /* 0x000000ffff047224 */ /* 0x000fe200078e001b */
[----:B---3--:R0:W-:Y:S01]  /*18b60*/  STL.64 [R1+0x2230], R12 ;  /* 0x0022300c01007387 */ /* 0x0081e20000100a00 */
[----:B------:R-:W-:Y:S02]  /*18b70*/  MOV R7, R24 ;  /* 0x0000001800077202 */ /* 0x000fe40000000f00 */
[----:B------:R-:W-:Y:S02]  /*18b80*/  MOV R6, R25 ;  /* 0x0000001900067202 */ /* 0x000fe40000000f00 */
[----:B------:R-:W-:Y:S01]  /*18b90*/  MOV R0, R9 ;  /* 0x0000000900007202 */ /* 0x000fe20000000f00 */
[----:B0-----:R-:W2:Y:S04]  /*18ba0*/  LDL.LU R12, [R1+0x80] ;  /* 0x00008000010c7983 */ /* 0x001ea80000300800 */
[----:B------:R-:W3:Y:S04]  /*18bb0*/  LDL.LU.64 R26, [R1+0x2258] ;  /* 0x00225800011a7983 */ /* 0x000ee80000300a00 */
[----:B------:R-:W2:Y:S04]  /*18bc0*/  LDL.LU.64 R24, [R1+0x2250] ;  /* 0x0022500001187983 */ /* 0x000ea80000300a00 */
[----:B------:R-:W4:Y:S04]  /*18bd0*/  LDL.LU.64 R10, [R1+0x2248] ;  /* 0x00224800010a7983 */ /* 0x000f280000300a00 */
[----:B------:R-:W5:Y:S01]  /*18be0*/  LDL.LU.64 R8, [R1+0x2240] ;  /* 0x0022400001087983 */ /* 0x000f620000300a00 */
[----:B------:R-:W-:-:S03]  /*18bf0*/  LOP3.LUT R23, R29, 0x20, RZ, 0x3c, !PT ;  /* 0x000000201d177812 */ /* 0x000fc600078e3cff */
[----:B------:R4:W-:Y:S04]  /*18c00*/  STL [R1+0x21e8], R4 ;  /* 0x0021e80401007387 */ /* 0x0009e80000100800 */
[----:B------:R0:W-:Y:S04]  /*18c10*/  STL [R1+0x21e4], R5 ;  /* 0x0021e40501007387 */ /* 0x0001e80000100800 */
[----:B------:R5:W-:Y:S04]  /*18c20*/  STL [R1+0x21e0], R6 ;  /* 0x0021e00601007387 */ /* 0x000be80000100800 */
[----:B------:R1:W-:Y:S01]  /*18c30*/  STL [R1+0x21dc], R7 ;  /* 0x0021dc0701007387 */ /* 0x0003e20000100800 */
[----:B------:R-:W-:-:S02]  /*18c40*/  MOV R13, R28 ;  /* 0x0000001c000d7202 */ /* 0x000fc40000000f00 */
[----:B----4-:R-:W-:Y:S01]  /*18c50*/  MOV R4, R11 ;  /* 0x0000000b00047202 */ /* 0x010fe20000000f00 */
[----:B0-----:R-:W-:Y:S01]  /*18c60*/  IMAD.MOV.U32 R5, RZ, RZ, R10 ;  /* 0x000000ffff057224 */ /* 0x001fe200078e000a */
[----:B-----5:R-:W-:Y:S02]  /*18c70*/  MOV R6, R9 ;  /* 0x0000000900067202 */ /* 0x020fe40000000f00 */
[----:B-1----:R-:W-:Y:S02]  /*18c80*/  MOV R7, R8 ;  /* 0x0000000800077202 */ /* 0x002fe40000000f00 */
[----:B------:R-:W0:Y:S01]  /*18c90*/  LDSM.16.MT88.4 R8, [R23+UR6+0x13800] ;  /* 0x013800061708783b */ /* 0x000e220008004200 */
[C---:B--2---:R-:W-:Y:S06]  /*18ca0*/  HMMA.16816.F32 R12, R16.reuse, R24, R12 ;  /* 0x00000018100c723c */ /* 0x044fec000000180c */
[----:B------:R-:W-:-:S15]  /*18cb0*/  HMMA.16816.F32 R16, R16, R20, R4 ;  /* 0x000000141010723c */ /* 0x000fde0000001804 */
[----:B------:R-:W-:-:S03]  /*18cc0*/  NOP ;  /* 0x0000000000007918 */ /* 0x000fc60000000000 */
[----:B------:R-:W-:Y:S01]  /*18cd0*/  IMAD.MOV.U32 R28, RZ, RZ, R15 ;  /* 0x000000ffff1c7224 */ /* 0x000fe200078e000f */
[----:B------:R-:W-:-:S05]  /*18ce0*/  MOV R29, R12 ;  /* 0x0000000c001d7202 */ /* 0x000fca0000000f00 */
[----:B------:R-:W-:Y:S01]  /*18cf0*/  MOV R6, R18 ;  /* 0x0000001200067202 */ /* 0x000fe20000000f00 */
[----:B0-----:R-:W-:Y:S04]  /*18d00*/  STL [R1+0x2154], R8 ;  /* 0x0021540801007387 */ /* 0x001fe80000100800 */
[----:B------:R-:W-:Y:S04]  /*18d10*/  STL [R1+0x2150], R9 ;  /* 0x0021500901007387 */ /* 0x000fe80000100800 */
[----:B------:R0:W-:Y:S04]  /*18d20*/  STL [R1+0x214c], R10 ;  /* 0x00214c0a01007387 */ /* 0x0001e80000100800 */
[----:B------:R1:W-:Y:S01]  /*18d30*/  STL [R1+0x2148], R11 ;  /* 0x0021480b01007387 */ /* 0x0003e20000100800 */
[----:B------:R-:W-:-:S03]  /*18d40*/  IMAD.MOV.U32 R7, RZ, RZ, R19 ;  /* 0x000000ffff077224 */ /* 0x000fc600078e0013 */
[----:B0-----:R-:W2:Y:S04]  /*18d50*/  LDL.LU R10, [R1+0xc8] ;  /* 0x0000c800010a7983 */ /* 0x001ea80000300800 */
[----:B-1----:R-:W2:Y:S04]  /*18d60*/  LDL.LU R11, [R1+0xcc] ;  /* 0x0000cc00010b7983 */ /* 0x002ea80000300800 */
[----:B------:R-:W-:Y:S01]  /*18d70*/  STL [R1+0x94], R13 ;  /* 0x0000940d01007387 */ /* 0x000fe20000100800 */
[----:B------:R-:W-:-:S03]  /*18d80*/  MOV R4, R16 ;  /* 0x0000001000047202 */ /* 0x000fc60000000f00 */
[----:B------:R0:W-:Y:S01]  /*18d90*/  STL [R1+0x98], R14 ;  /* 0x0000980e01007387 */ /* 0x0001e20000100800 */
[----:B------:R-:W-:-:S03]  /*18da0*/  MOV R5, R17 ;  /* 0x0000001100057202 */ /* 0x000fc60000000f00 */
[----:B0-----:R-:W4:Y:S04]  /*18db0*/  LDL.LU.64 R14, [R1+0x2238] ;  /* 0x00223800010e7983 */ /* 0x001f280000300a00 */
[----:B------:R-:W4:Y:S04]  /*18dc0*/  LDL.LU.64 R12, [R1+0x2230] ;  /* 0x00223000010c7983 */ /* 0x000f280000300a00 */
[----:B------:R-:W4:Y:S04]  /*18dd0*/  LDL.LU.64 R18, [R1+0x2228] ;  /* 0x0022280001127983 */ /* 0x000f280000300a00 */
[----:B------:R-:W4:Y:S04]  /*18de0*/  LDL.LU.64 R16, [R1+0x2220] ;  /* 0x0022200001107983 */ /* 0x000f280000300a00 */
[----:B------:R3:W-:Y:S02]  /*18df0*/  STL.64 [R1+0x21d0], R22 ;  /* 0x0021d01601007387 */ /* 0x0007e40000100a00 */
[----:B---3--:R-:W-:-:S02]  /*18e00*/  MOV R22, R27 ;  /* 0x0000001b00167202 */ /* 0x008fc40000000f00 */
[----:B------:R-:W-:Y:S01]  /*18e10*/  MOV R23, R26 ;  /* 0x0000001a00177202 */ /* 0x000fe20000000f00 */
[----:B------:R0:W-:Y:S04]  /*18e20*/  STL.64 [R1+0x21c8], R20 ;  /* 0x0021c81401007387 */ /* 0x0001e80000100a00 */
[----:B0-----:R-:W3:Y:S04]  /*18e30*/  LDL.LU R20, [R1+0x10] ;  /* 0x0000100001147983 */ /* 0x001ee80000300800 */
[----:B------:R-:W3:Y:S01]  /*18e40*/  LDL.LU R21, [R1+0x14] ;  /* 0x0000140001157983 */ /* 0x000ee20000300800 */
[----:B----4-:R-:W-:Y:S03]  /*18e50*/  HMMA.16816.F32 R24, R16, R24, R12 ;  /* 0x000000181018723c */ /* 0x010fe6000000180c */
[----:B------:R-:W2:Y:S04]  /*18e60*/  LDL.LU.64 R14, [R1+0x2218] ;  /* 0x00221800010e7983 */ /* 0x000ea80000300a00 */
[----:B------:R-:W2:-:S15]  /*18e70*/  LDL.LU.64 R12, [R1+0x2210] ;  /* 0x00221000010c7983 */ /* 0x000e9e0000300a00 */
[----:B------:R-:W-:-:S01]  /*18e80*/  NOP ;  /* 0x0000000000007918 */ /* 0x000fc20000000000 */
[----:B------:R-:W-:Y:S04]  /*18e90*/  STL.64 [R1+0x70], R24 ;  /* 0x0000701801007387 */ /* 0x000fe80000100a00 */
[----:B------:R0:W-:Y:S04]  /*18ea0*/  STL.64 [R1+0x78], R26 ;  /* 0x0000781a01007387 */ /* 0x0001e80000100a00 */
[----:B0-----:R-:W2:Y:S04]  /*18eb0*/  LDL.LU.64 R26, [R1+0x2208] ;  /* 0x00220800011a7983 */ /* 0x001ea80000300a00 */
[----:B------:R-:W2:Y:S02]  /*18ec0*/  LDL.LU.64 R24, [R1+0x2200] ;  /* 0x0022000001187983 */ /* 0x000ea40000300a00 */
[----:B--2---:R-:W-:-:S15]  /*18ed0*/  HMMA.16816.F32 R12, R24, R10, R12 ;  /* 0x0000000a180c723c */ /* 0x004fde000000180c */
[----:B------:R-:W-:-:S08]  /*18ee0*/  NOP ;  /* 0x0000000000007918 */ /* 0x000fd00000000000 */
[----:B------:R-:W-:Y:S04]  /*18ef0*/  STL.64 [R1+0x30], R12 ;  /* 0x0000300c01007387 */ /* 0x000fe80000100a00 */
[----:B------:R0:W-:Y:S04]  /*18f00*/  STL.64 [R1+0x38], R14 ;  /* 0x0000380e01007387 */ /* 0x0001e80000100a00 */
[----:B0-----:R-:W3:Y:S04]  /*18f10*/  LDL.LU.64 R14, [R1+0x21f8] ;  /* 0x0021f800010e7983 */ /* 0x001ee80000300a00 */
[----:B------:R-:W3:Y:S02]  /*18f20*/  LDL.LU.64 R12, [R1+0x21f0] ;  /* 0x0021f000010c7983 */ /* 0x000ee40000300a00 */
[----:B---3--:R-:W-:-:S15]  /*18f30*/  HMMA.16816.F32 R20, R12, R10, R20 ;  /* 0x0000000a0c14723c */ /* 0x008fde0000001814 */
[----:B------:R-:W-:-:S08]  /*18f40*/  NOP ;  /* 0x0000000000007918 */ /* 0x000fd00000000000 */
[----:B------:R0:W-:Y:S01]  /*18f50*/  STL.64 [R1+0x40], R20 ;  /* 0x0000401401007387 */ /* 0x0001e20000100a00 */
[----:B------:R-:W-:Y:S01]  /*18f60*/  MOV R8, R22 ;  /* 0x0000001600087202 */ /* 0x000fe20000000f00 */
[----:B------:R-:W-:Y:S02]  /*18f70*/  IMAD.MOV.U32 R9, RZ, RZ, R23 ;  /* 0x000000ffff097224 */ /* 0x000fe400078e0017 */
[----:B0-----:R-:W2:Y:S04]  /*18f80*/  LDL.LU R20, [R1+0xa0] ;  /* 0x0000a00001147983 */ /* 0x001ea80000300800 */
[----:B------:R-:W2:Y:S04]  /*18f90*/  LDL.LU R21, [R1+0xa4] ;  /* 0x0000a40001157983 */ /* 0x000ea80000300800 */
[----:B------:R-:W2:Y:S04]  /*18fa0*/  LDL.LU R22, [R1+0xa8] ;  /* 0x0000a80001167983 */ /* 0x000ea80000300800 */
[----:B------:R-:W2:Y:S04]  /*18fb0*/  LDL.LU R23, [R1+0xac] ;  /* 0x0000ac0001177983 */ /* 0x000ea80000300800 */
[----:B------:R-:W-:Y:S04]  /*18fc0*/  STL.64 [R1+0x2180], R14 ;  /* 0x0021800e01007387 */ /* 0x000fe80000100a00 */
[----:B------:R-:W-:Y:S04]  /*18fd0*/  STL.64 [R1+0x2178], R12 ;  /* 0x0021780c01007387 */ /* 0x000fe80000100a00 */
[----:B------:R-:W0:Y:S04]  /*18fe0*/  LDSM.16.M88.4 R12, [R3+UR6+0x180] ;  /* 0x00018006030c783b */ /* 0x000e280008000200 */
[----:B------:R-:W-:Y:S04]  /*18ff0*/  STL [R1+0x215c], R8 ;  /* 0x00215c0801007387 */ /* 0x000fe80000100800 */
[----:B------:R-:W-:Y:S04]  /*19000*/  STL [R1+0x2158], R9 ;  /* 0x0021580901007387 */ /* 0x000fe80000100800 */
[----:B------:R-:W1:Y:S04]  /*19010*/  LDSM.16.M88.4 R8, [R3+UR6+0x8180] ;  /* 0x008180060308783b */ /* 0x000e680008000200 */
[----:B0-----:R-:W-:Y:S04]  /*19020*/  STL.64 [R1+0xc0], R12 ;  /* 0x0000c00c01007387 */ /* 0x001fe80000100a00 */
[----:B------:R-:W-:Y:S04]  /*19030*/  STL.64 [R1+0xc8], R14 ;  /* 0x0000c80e01007387 */ /* 0x000fe80000100a00 */
[----:B------:R-:W0:Y:S04]  /*19040*/  LDSM.16.M88.4 R12, [R3+UR6+0xc180] ;  /* 0x00c18006030c783b */ /* 0x000e280008000200 */
[----:B-1----:R1:W-:Y:S04]  /*19050*/  STL.64 [R1+0x60], R8 ;  /* 0x0000600801007387 */ /* 0x0023e80000100a00 */
[----:B------:R3:W-:Y:S04]  /*19060*/  STL.64 [R1+0x68], R10 ;  /* 0x0000680a01007387 */ /* 0x0007e80000100a00 */
[----:B-1----:R-:W4:Y:S04]  /*19070*/  LDL.LU R8, [R1+0x20] ;  /* 0x0000200001087983 */ /* 0x002f280000300800 */
[----:B0-----:R0:W-:Y:S04]  /*19080*/  STL.64 [R1+0xb0], R12 ;  /* 0x0000b00c01007387 */ /* 0x0011e80000100a00 */
[----:B------:R1:W-:Y:S04]  /*19090*/  STL.64 [R1+0xb8], R14 ;  /* 0x0000b80e01007387 */ /* 0x0003e80000100a00 */
[----:B------:R-:W4:Y:S04]  /*190a0*/  LDL.LU R9, [R1+0x24] ;  /* 0x0000240001097983 */ /* 0x000f280000300800 */
[----:B---3--:R-:W4:Y:S04]  /*190b0*/  LDL.LU R10, [R1+0x28] ;  /* 0x00002800010a7983 */ /* 0x008f280000300800 */
[----:B------:R-:W4:Y:S04]  /*190c0*/  LDL.LU R11, [R1+0x2c] ;  /* 0x00002c00010b7983 */ /* 0x000f280000300800 */
[----:B0-----:R-:W3:Y:S01]  /*190d0*/  LDL.LU.64 R12, [R1+0xd0] ;  /* 0x0000d000010c7983 */ /* 0x001ee20000300a00 */
[----:B-1----:R-:W-:Y:S01]  /*190e0*/  MOV R14, R6 ;  /* 0x00000006000e7202 */ /* 0x002fe20000000f00 */
[----:B------:R-:W-:-:S02]  /*190f0*/  IMAD.MOV.U32 R15, RZ, RZ, R7 ;  /* 0x000000ffff0f7224 */ /* 0x000fc400078e0007 */
[----:B---3--:R0:W-:Y:S02]  /*19100*/  STL.64 [R1+0x2198], R12 ;  /* 0x0021980c01007387 */ /* 0x0081e40000100a00 */
[----:B0-----:R-:W-:Y:S02]  /*19110*/  MOV R12, R4 ;  /* 0x00000004000c7202 */ /* 0x001fe40000000f00 */
[----:B------:R-:W3:Y:S01]  /*19120*/  LDL.LU R4, [R1+0x21e8] ;  /* 0x0021e80001047983 */ /* 0x000ee20000300800 */
[----:B------:R-:W-:-:S03]  /*19130*/  MOV R13, R5 ;  /* 0x00000005000d7202 */ /* 0x000fc60000000f00 */
[----:B------:R-:W5:Y:S04]  /*19140*/  LDL.LU R5, [R1+0x21e4] ;  /* 0x0021e40001057983 */ /* 0x000f680000300800 */
[----:B------:R-:W2:Y:S04]  /*19150*/  LDL.LU R6, [R1+0x21e0] ;  /* 0x0021e00001067983 */ /* 0x000ea80000300800 */
[----:B------:R-:W4:Y:S04]  /*19160*/  LDL.LU R7, [R1+0x21dc] ;  /* 0x0021dc0001077983 */ /* 0x000f280000300800 */
[----:B------:R-:W-:Y:S04]  /*19170*/  STL.64 [R1+0x21a8], R14 ;  /* 0x0021a80e01007387 */ /* 0x000fe80000100a00 */
[----:B------:R0:W-:Y:S02]  /*19180*/  STL.64 [R1+0x21a0], R12 ;  /* 0x0021a00c01007387 */ /* 0x0001e40000100a00 */
[----:B0-----:R-:W-:-:S02]  /*19190*/  MOV R12, R29 ;  /* 0x0000001d000c7202 */ /* 0x001fc40000000f00 */
[----:B------:R-:W2:Y:S04]  /*191a0*/  LDL.LU R29, [R1+0x21d8] ;  /* 0x0021d800011d7983 */ /* 0x000ea80000300800 */
[----:B------:R-:W3:Y:S04]  /*191b0*/  LDL.LU R13, [R1+0x94] ;  /* 0x00009400010d7983 */ /* 0x000ee80000300800 */
[----:B------:R-:W5:Y:S01]  /*191c0*/  LDL.LU R14, [R1+0x98] ;  /* 0x00009800010e7983 */ /* 0x000f620000300800 */
[----:B------:R-:W-:-:S05]  /*191d0*/  MOV R15, R28 ;  /* 0x0000001c000f7202 */ /* 0x000fca0000000f00 */
[----:B-----5:R0:W-:Y:S04]  /*191e0*/  STL.64 [R1+0x21b8], R14 ;  /* 0x0021b80e01007387 */ /* 0x0201e80000100a00 */
[----:B---3--:R4:W-:Y:S01]  /*191f0*/  STL.64 [R1+0x21b0], R12 ;  /* 0x0021b00c01007387 */ /* 0x0089e20000100a00 */
[----:B0-----:R-:W-:Y:S02]  /*19200*/  MOV R14, R5 ;  /* 0x00000005000e7202 */ /* 0x001fe40000000f00 */
[----:B------:R-:W-:Y:S02]  /*19210*/  MOV R15, R4 ;  /* 0x00000004000f7202 */ /* 0x000fe40000000f00 */
[----:B----4-:R-:W-:Y:S01]  /*19220*/  MOV R12, R7 ;  /* 0x00000007000c7202 */ /* 0x010fe20000000f00 */
[----:B--2---:R-:W-:-:S02]  /*19230*/  IMAD.MOV.U32 R13, RZ, RZ, R6 ;  /* 0x000000ffff0d7224 */ /* 0x004fc400078e0006 */
[----:B------:R-:W0:Y:S04]  /*19240*/  LDSM.16.MT88.4 R4, [R29+UR6+0x13c00] ;  /* 0x013c00061d04783b */ /* 0x000e280008004200 */
[----:B0-----:R-:W-:Y:S04]  /*19250*/  STL.64 [R1+0x20d8], R6 ;  /* 0x0020d80601007387 */ /* 0x001fe80000100a00 */
[----:B------:R0:W-:Y:S02]  /*19260*/  STL.64 [R1+0x20d0], R4 ;  /* 0x0020d00401007387 */ /* 0x0001e40000100a00 */
[----:B0-----:R-:W-:Y:S01]  /*19270*/  MOV R4, R2 ;  /* 0x0000000200047202 */ /* 0x001fe20000000f00 */
[----:B------:R-:W-:-:S07]  /*19280*/  IMAD.MOV.U32 R5, RZ, RZ, R0 ;  /* 0x000000ffff057224 */ /* 0x000fce00078e0000 */
[----:B------:R-:W-:Y:S01]  /*19290*/  HMMA.16816.F32 R4, R16, R4, R20 ;  /* 0x000000041004723c */ /* 0x000fe20000001814 */
[----:B------:R-:W2:Y:S04]  /*192a0*/  LDL.LU.64 R22, [R1+0x21d0] ;  /* 0x0021d00001167983 */ /* 0x000ea80000300a00 */
[----:B------:R-:W3:-:S15]  /*192b0*/  LDL.LU.64 R20, [R1+0x21c8] ;  /* 0x0021c80001147983 */ /* 0x000ede0000300a00 */
[----:B------:R-:W-:-:S04]  /*192c0*/  NOP ;  /* 0x0000000000007918 */ /* 0x000fc80000000000 */
[----:B------:R-:W-:Y:S01]  /*192d0*/  MOV R28, R4 ;  /* 0x00000004001c7202 */ /* 0x000fe20000000f00 */
[----:B------:R-:W-:Y:S01]  /*192e0*/  IMAD.MOV.U32 R0, RZ, RZ, R7 ;  /* 0x000000ffff007224 */ /* 0x000fe200078e0007 */
[----:B------:R-:W-:Y:S02]  /*192f0*/  MOV R3, R5 ;  /* 0x0000000500037202 */ /* 0x000fe40000000f00 */
[----:B------:R-:W-:Y:S02]  /*19300*/  MOV R2, R6 ;  /* 0x0000000600027202 */ /* 0x000fe40000000f00 */
[----:B------:R-:W-:Y:S04]  /*19310*/  STL [R1+0x216c], R0 ;  /* 0x00216c0001007387 */ /* 0x000fe80000100800 */
[----:B------:R-:W-:Y:S04]  /*19320*/  STL [R1+0x2168], R2 ;  /* 0x0021680201007387 */ /* 0x000fe80000100800 */
[----:B------:R-:W-:Y:S04]  /*19330*/  STL [R1+0x2164], R3 ;  /* 0x0021640301007387 */ /* 0x000fe80000100800 */
[----:B------:R-:W-:Y:S01]  /*19340*/  STL [R1+0x2160], R28 ;  /* 0x0021601c01007387 */ /* 0x000fe20000100800 */
[----:B---3--:R-:W-:Y:S03]  /*19350*/  HMMA.16816.F32 R4, R16, R20, R8 ;  /* 0x000000141004723c */ /* 0x008fe60000001808 */
[----:B--2---:R0:W1:-:S15]  /*19360*/  LDSM.16.MT88.4 R16, [R23+UR6+0x13c00] ;  /* 0x013c00061710783b */ /* 0x00405e0008004200 */
[----:B------:R-:W-:-:S06]  /*19370*/  NOP ;  /* 0x0000000000007918 */ /* 0x000fcc0000000000 */
[----:B------:R-:W-:Y:S02]  /*19380*/  MOV R9, R7 ;  /* 0x0000000700097202 */ /* 0x000fe40000000f00 */
[----:B------:R-:W-:Y:S01]  /*19390*/  MOV R8, R6 ;  /* 0x0000000600087202 */ /* 0x000fe20000000f00 */
[----:B------:R-:W-:Y:S04]  /*193a0*/  STL.64 [R1+0x10], R4 ;  /* 0x0000100401007387 */ /* 0x000fe80000100a00 */
[----:B------:R-:W-:Y:S04]  /*193b0*/  STL [R1+0x2174], R9 ;  /* 0x0021740901007387 */ /* 0x000fe80000100800 */
[----:B------:R-:W-:Y:S04]  /*193c0*/  STL [R1+0x2170], R8 ;  /* 0x0021700801007387 */ /* 0x000fe80000100800 */
[----:B------:R-:W2:Y:S04]  /*193d0*/  LDL.LU.64 R10, [R1+0x118] ;  /* 0x00011800010a7983 */ /* 0x000ea80000300a00 */
[----:B0-----:R-:W3:Y:S04]  /*193e0*/  LDL.LU R23, [R1+0x21c0] ;  /* 0x0021c00001177983 */ /* 0x001ee80000300800 */
[----:B-1----:R0:W-:Y:S04]  /*193f0*/  STL.64 [R1+0x2090], R18 ;  /* 0x0020901201007387 */ /* 0x0021e80000100a00 */
[----:B------:R-:W-:Y:S04]  /*19400*/  STL.64 [R1+0x2088], R16 ;  /* 0x0020881001007387 */ /* 0x000fe80000100a00 */
[----:B0-----:R-:W4:Y:S04]  /*19410*/  LDL.LU R18, [R1+0xe8] ;  /* 0x0000e80001127983 */ /* 0x001f280000300800 */
[----:B------:R-:W4:Y:S01]  /*19420*/  LDL.LU R19, [R1+0xec] ;  /* 0x0000ec0001137983 */ /* 0x000f220000300800 */
[----:B------:R-:W-:Y:S01]  /*19430*/  BAR.SYNC.DEFER_BLOCKING 0x0 ;  /* 0x0000000000007b1d */ /* 0x000fe20000010000 */
[----:B--2---:R-:W-:Y:S06]  /*19440*/  HMMA.16816.F32 R12, R24, R10, R12 ;  /* 0x0000000a180c723c */ /* 0x004fec000000180c */
[----:B------:R-:W-:Y:S01]  /*19450*/  MOV R5, R10 ;  /* 0x0000000a00057202 */ /* 0x000fe20000000f00 */
[----:B------:R-:W-:-:S15]  /*19460*/  IMAD.MOV.U32 R4, RZ, RZ, R11 ;  /* 0x000000ffff047224 */ /* 0x000fde00078e000b */
[----:B------:R-:W-:-:S02]  /*19470*/  NOP ;  /* 0x0000000000007918 */ /* 0x000fc40000000000 */
[----:B------:R-:W-:Y:S01]  /*19480*/  MOV R6, R14 ;  /* 0x0000000e00067202 */ /* 0x000fe20000000f00 */
[----:B------:R-:W-:Y:S01]  /*19490*/  IMAD.MOV.U32 R7, RZ, RZ, R15 ;  /* 0x000000ffff077224 */ /* 0x000fe200078e000f */
[----:B------:R-:W-:Y:S01]  /*194a0*/  MOV R10, R12 ;  /* 0x0000000c000a7202 */ /* 0x000fe20000000f00 */
[----:B------:R-:W4:Y:S01]  /*194b0*/  LDL.LU.64 R14, [R1+0x21b8] ;  /* 0x0021b800010e7983 */ /* 0x000f220000300a00 */
[----:B------:R-:W-:-:S03]  /*194c0*/  MOV R11, R13 ;  /* 0x0000000d000b7202 */ /* 0x000fc60000000f00 */
[----:B------:R-:W4:Y:S02]  /*194d0*/  LDL.LU.64 R12, [R1+0x21b0] ;  /* 0x0021b000010c7983 */ /* 0x000f240000300a00 */
[----:B----4-:R-:W-:-:S15]  /*194e0*/  HMMA.16816.F32 R12, R24, R18, R12 ;  /* 0x00000012180c723c */ /* 0x010fde000000180c */
[----:B------:R-:W-:-:S08]  /*194f0*/  NOP ;  /* 0x0000000000007918 */ /* 0x000fd00000000000 */
[----:B------:R-:W-:Y:S04]  /*19500*/  STL.64 [R1+0x90], R12 ;  /* 0x0000900c01007387 */ /* 0x000fe80000100a00 */
[----:B------:R0:W-:Y:S04]  /*19510*/  STL.64 [R1+0x98], R14 ;  /* 0x0000980e01007387 */ /* 0x0001e80000100a00 */
[----:B0-----:R-:W2:Y:S04]  /*19520*/  LDL.LU.64 R14, [R1+0x21a8] ;  /* 0x0021a800010e7983 */ /* 0x001ea80000300a00 */
[----:B------:R-:W2:Y:S01]  /*19530*/  LDL.LU.64 R12, [R1+0x21a0] ;  /* 0x0021a000010c7983 */ /* 0x000ea20000300a00 */
[----:B---3--:R-:W-:Y:S01]  /*19540*/  MOV R29, R23 ;  /* 0x00000017001d7202 */ /* 0x008fe20000000f00 */
[----:B--2---:R-:W-:Y:S02]  /*19550*/  HMMA.16816.F32 R24, R24, R22, R12 ;  /* 0x000000161818723c */ /* 0x004fe4000000180c */
[----:B------:R-:W2:Y:S04]  /*19560*/  LDL.LU.64 R12, [R1+0x2198] ;  /* 0x00219800010c7983 */ /* 0x000ea80000300a00 */
[----:B------:R-:W3:Y:S04]  /*19570*/  LDL.LU.64 R22, [R1+0x2190] ;  /* 0x0021900001167983 */ /* 0x000ee80000300a00 */
[----:B------:R-:W3:-:S14]  /*19580*/  LDL.LU.64 R20, [R1+0x2188] ;  /* 0x0021880001147983 */ /* 0x000edc0000300a00 */
[----:B------:R-:W-:Y:S02]  /*19590*/  MOV R0, R24 ;  /* 0x0000001800007202 */ /* 0x000fe40000000f00 */
[----:B------:R-:W-:Y:S01]  /*195a0*/  MOV R2, R25 ;  /* 0x0000001900027202 */ /* 0x000fe20000000f00 */
[----:B------:R-:W3:Y:S01]  /*195b0*/  LDL.LU R24, [R1+0x30] ;  /* 0x0000300001187983 */ /* 0x000ee20000300800 */
[----:B------:R-:W-:Y:S01]  /*195c0*/  MOV R3, R26 ;  /* 0x0000001a00037202 */ /* 0x000fe20000000f00 */
[----:B------:R-:W-:Y:S02]  /*195d0*/  IMAD.MOV.U32 R28, RZ, RZ, R27 ;  /* 0x000000ffff1c7224 */ /* 0x000fe400078e001b */
[----:B------:R-:W3:Y:S04]  /*195e0*/  LDL.LU R25, [R1+0x34] ;  /* 0x0000340001197983 */ /* 0x000ee80000300800 */
[----:B------:R-:W3:Y:S04]  /*195f0*/  LDL.LU R26, [R1+0x38] ;  /* 0x00003800011a7983 */ /* 0x000ee80000300800 */
[----:B------:R-:W3:Y:S04]  /*19600*/  LDL.LU R27, [R1+0x3c] ;  /* 0x00003c00011b7983 */ /* 0x000ee80000300800 */
[----:B------:R-:W4:Y:S01]  /*19610*/  LDL.LU.64 R14, [R1+0x2180] ;  /* 0x00218000010e7983 */ /* 0x000f220000300a00 */
[----:B--2---:R-:W-:-:S02]  /*19620*/  MOV R9, R12 ;  /* 0x0000000c00097202 */ /* 0x004fc40000000f00 */
[----:B------:R-:W-:Y:S01]  /*19630*/  MOV R8, R13 ;  /* 0x0000000d00087202 */ /* 0x000fe20000000f00 */
[----:B---3--:R-:W-:Y:S01]  /*19640*/  HMMA.16816.F32 R24, R20, R12, R24 ;  /* 0x0000000c1418723c */ /* 0x008fe20000001818 */
[----:B------:R-:W2:Y:S05]  /*19650*/  LDL.LU.64 R12, [R1+0x2178] ;  /* 0x00217800010c7983 */ /* 0x000eaa0000300a00 */
[----:B------:R-:W-:Y:S04]  /*19660*/  STL.64 [R1+0x2118], R22 ;  /* 0x0021181601007387 */ /* 0x000fe80000100a00 */
[----:B------:R0:W-:Y:S04]  /*19670*/  STL.64 [R1+0x2110], R20 ;  /* 0x0021101401007387 */ /* 0x0001e80000100a00 */
[----:B0-----:R-:W3:Y:S04]  /*19680*/  LDL.LU R20, [R1+0x70] ;  /* 0x0000700001147983 */ /* 0x001ee80000300800 */
[----:B------:R-:W3:Y:S04]  /*19690*/  LDL.LU R21, [R1+0x74] ;  /* 0x0000740001157983 */ /* 0x000ee80000300800 */
[----:B------:R-:W3:Y:S04]  /*196a0*/  LDL.LU R22, [R1+0x78] ;  /* 0x0000780001167983 */ /* 0x000ee80000300800 */
[----:B------:R-:W3:Y:S04]  /*196b0*/  LDL.LU R23, [R1+0x7c] ;  /* 0x00007c0001177983 */ /* 0x000ee80000300800 */
[----:B------:R-:W-:Y:S04]  /*196c0*/  STL.64 [R1+0x20e8], R26 ;  /* 0x0020e81a01007387 */ /* 0x000fe80000100a00 */
[----:B------:R-:W-:Y:S04]  /*196d0*/  STL.64 [R1+0x20e0], R24 ;  /* 0x0020e01801007387 */ /* 0x000fe80000100a00 */
[----:B----4-:R-:W-:Y:S04]  /*196e0*/  STL.64 [R1+0x2138], R14 ;  /* 0x0021380e01007387 */ /* 0x010fe80000100a00 */
[----:B--2---:R0:W-:Y:S01]  /*196f0*/  STL.64 [R1+0x2130], R12 ;  /* 0x0021300c01007387 */ /* 0x0041e20000100a00 */
[----:B---3--:R-:W-:Y:S07]  /*19700*/  HMMA.16816.F32 R16, R12, R18, R20 ;  /* 0x000000120c10723c */ /* 0x008fee0000001814 */
[----:B0-----:R-:W-:Y:S01]  /*19710*/  IMAD.MOV.U32 R12, RZ, RZ, R9 ;  /* 0x000000ffff0c7224 */ /* 0x001fe200078e0009 */
[----:B------:R-:W-:Y:S01]  /*19720*/  MOV R13, R8 ;  /* 0x00000008000d7202 */ /* 0x000fe20000000f00 */
[----:B------:R-:W2:Y:S04]  /*19730*/  LDL.LU R9, [R1+0x2174] ;  /* 0x0021740001097983 */ /* 0x000ea80000300800 */
[----:B------:R-:W3:Y:S01]  /*19740*/  LDL.LU R8, [R1+0x2170] ;  /* 0x0021700001087983 */ /* 0x000ee20000300800 */
[----:B------:R-:W-:Y:S01]  /*19750*/  MOV R24, R0 ;  /* 0x0000000000187202 */ /* 0x000fe20000000f00 */
[----:B------:R-:W-:Y:S01]  /*19760*/  IMAD.MOV.U32 R26, RZ, RZ, R3 ;  /* 0x000000ffff1a7224 */ /* 0x000fe200078e0003 */
[----:B------:R-:W-:Y:S01]  /*19770*/  MOV R25, R2 ;  /* 0x0000000200197202 */ /* 0x000fe20000000f00 */
[----:B------:R-:W4:Y:S01]  /*19780*/  LDL.LU R0, [R1+0x216c] ;  /* 0x00216c0001007983 */ /* 0x000f220000300800 */
[----:B------:R-:W-:-:S03]  /*19790*/  MOV R27, R28 ;  /* 0x0000001c001b7202 */ /* 0x000fc60000000f00 */
[----:B------:R-:W5:Y:S04]  /*197a0*/  LDL.LU R2, [R1+0x2168] ;  /* 0x0021680001027983 */ /* 0x000f680000300800 */
[----:B------:R-:W4:Y:S04]  /*197b0*/  LDL.LU R3, [R1+0x2164] ;  /* 0x0021640001037983 */ /* 0x000f280000300800 */
[----:B------:R-:W5:Y:S04]  /*197c0*/  LDL.LU R28, [R1+0x2160] ;  /* 0x00216000011c7983 */ /* 0x000f680000300800 */
[----:B------:R-:W4:Y:S04]  /*197d0*/  LDL.LU R20, [R1+0x10] ;  /* 0x0000100001147983 */ /* 0x000f280000300800 */
[----:B------:R-:W4:Y:S01]  /*197e0*/  LDL.LU R21, [R1+0x14] ;  /* 0x0000140001157983 */ /* 0x000f220000300800 */
[----:B--2---:R-:W-:-:S02]  /*197f0*/  MOV R23, R9 ;  /* 0x0000000900177202 */ /* 0x004fc40000000f00 */
[----:B---3--:R-:W-:Y:S02]  /*19800*/  MOV R22, R8 ;  /* 0x0000000800167202 */ /* 0x008fe40000000f00 */
[----:B------:R-:W2:Y:S04]  /*19810*/  LDL.LU R8, [R1+0x215c] ;  /* 0x00215c0001087983 */ /* 0x000ea80000300800 */
[----:B------:R-:W3:Y:S04]  /*19820*/  LDL.LU R9, [R1+0x2158] ;  /* 0x0021580001097983 */ /* 0x000ee80000300800 */
[----:B------:R0:W-:Y:S02]  /*19830*/  STL.64 [R1+0x2128], R22 ;  /* 0x0021281601007387 */ /* 0x0001e40000100a00 */
[----:B0-----:R-:W-:Y:S01]  /*19840*/  IMAD.MOV.U32 R22, RZ, RZ, R5 ;  /* 0x000000ffff167224 */ /* 0x001fe200078e0005 */
[----:B------:R-:W-:Y:S01]  /*19850*/  MOV R23, R4 ;  /* 0x0000000400177202 */ /* 0x000fe20000000f00 */
[----:B----4-:R0:W-:Y:S04]  /*19860*/  STL.64 [R1+0x2120], R20 ;  /* 0x0021201401007387 */ /* 0x0101e80000100a00 */
[----:B------:R2:W-:Y:S04]  /*19870*/  STL.64 [R1+0x2140], R22 ;  /* 0x0021401601007387 */ /* 0x0005e80000100a00 */
[----:B0-----:R-:W4:Y:S04]  /*19880*/  LDL.LU R20, [R1+0x40] ;  /* 0x0000400001147983 */ /* 0x001f280000300800 */
[----:B------:R-:W4:Y:S01]  /*19890*/  LDL.LU R21, [R1+0x44] ;  /* 0x0000440001157983 */ /* 0x000f220000300800 */
[----:B--2---:R-:W-:-:S03]  /*198a0*/  MOV R22, R8 ;  /* 0x0000000800167202 */ /* 0x004fc60000000f00 */
[----:B------:R-:W4:Y:S01]  /*198b0*/  LDL.LU R8, [R1+0x2154] ;  /* 0x0021540001087983 */ /* 0x000f220000300800 */
[----:B---3--:R-:W-:-:S03]  /*198c0*/  MOV R23, R9 ;  /* 0x0000000900177202 */ /* 0x008fc60000000f00 */
[----:B------:R-:W4:Y:S04]  /*198d0*/  LDL.LU R9, [R1+0x2150] ;  /* 0x0021500001097983 */ /* 0x000f280000300800 */
[----:B------:R-:W-:Y:S04]  /*198e0*/  STL.64 [R1+0x20f8], R26 ;  /* 0x0020f81a01007387 */ /* 0x000fe80000100a00 */
[----:B------:R0:W-:Y:S04]  /*198f0*/  STL.64 [R1+0x20f0], R24 ;  /* 0x0020f01801007387 */ /* 0x0001e80000100a00 */
[----:B0-----:R-:W2:Y:S04]  /*19900*/  LDL.LU.64 R24, [R1+0x60] ;  /* 0x0000600001187983 */ /* 0x001ea80000300a00 */
[----:B--2---:R0:W-:Y:S04]  /*19910*/  STL.64 [R1+0x2100], R24 ;  /* 0x0021001801007387 */ /* 0x0041e80000100a00 */
[----:B0-----:R-:W2:Y:S04]  /*19920*/  LDL.LU.64 R24, [R1+0xc0] ;  /* 0x0000c00001187983 */ /* 0x001ea80000300a00 */
[----:B------:R-:W3:Y:S04]  /*19930*/  LDL.LU.64 R4, [R1+0xb0] ;  /* 0x0000b00001047983 */ /* 0x000ee80000300a00 */
[----:B---3--:R0:W-:Y:S02]  /*19940*/  STL.64 [R1+0x2108], R4 ;  /* 0x0021080401007387 */ /* 0x0081e40000100a00 */
[----:B0-----:R-:W-:Y:S01]  /*19950*/  IMAD.MOV.U32 R4, RZ, RZ, R10 ;  /* 0x000000ffff047224 */ /* 0x001fe200078e000a */
[----:B------:R-:W-:Y:S01]  /*19960*/  MOV R5, R11 ;  /* 0x0000000b00057202 */ /* 0x000fe20000000f00 */
[----:B------:R-:W4:Y:S04]  /*19970*/  LDL.LU R10, [R1+0x214c] ;  /* 0x00214c00010a7983 */ /* 0x000f280000300800 */
[----:B------:R-:W4:Y:S04]  /*19980*/  LDL.LU R11, [R1+0x2148] ;  /* 0x00214800010b7983 */ /* 0x000f280000300800 */
[----:B------:R5:W-:Y:S04]  /*19990*/  STL [R1+0x20a4], R16 ;  /* 0x0020a41001007387 */ /* 0x000be80000100800 */
[----:B------:R0:W-:Y:S04]  /*199a0*/  STL [R1+0x20a0], R17 ;  /* 0x0020a01101007387 */ /* 0x0001e80000100800 */
[----:B------:R1:W-:Y:S01]  /*199b0*/  STL [R1+0x209c], R18 ;  /* 0x00209c1201007387 */ /* 0x0003e20000100800 */
[----:B-----5:R-:W-:-:S03]  /*199c0*/  MOV R16, R28 ;  /* 0x0000001c00107202 */ /* 0x020fc60000000f00 */
[----:B------:R3:W-:Y:S01]  /*199d0*/  STL [R1+0x2098], R19 ;  /* 0x0020981301007387 */ /* 0x0007e20000100800 */
[----:B0-----:R-:W-:Y:S01]  /*199e0*/  MOV R17, R3 ;  /* 0x0000000300117202 */ /* 0x001fe20000000f00 */
[----:B-1----:R-:W-:Y:S01]  /*199f0*/  IMAD.MOV.U32 R18, RZ, RZ, R2 ;  /* 0x000000ffff127224 */ /* 0x002fe200078e0002 */
[----:B---3--:R-:W-:Y:S01]  /*19a00*/  MOV R19, R0 ;  /* 0x0000000000137202 */ /* 0x008fe20000000f00 */
[----:B----4-:R-:W-:Y:S01]  /*19a10*/  HMMA.16816.F32 R12, R8, R12, R20 ;  /* 0x0000000c080c723c */ /* 0x010fe20000001814 */
[----:B------:R-:W3:-:S15]  /*19a20*/  LDL.LU.64 R22, [R1+0x2140] ;  /* 0x0021400001167983 */ /* 0x000ede0000300a00 */
[----:B------:R-:W-:-:S08]  /*19a30*/  NOP ;  /* 0x0000000000007918 */ /* 0x000fd00000000000 */
[----:B------:R-:W-:Y:S01]  /*19a40*/  IMAD.MOV.U32 R2, RZ, RZ, R14 ;  /* 0x000000ffff027224 */ /* 0x000fe200078e000e */
[----:B------:R-:W-:Y:S02]  /*19a50*/  MOV R0, R15 ;  /* 0x0000000f00007202 */ /* 0x000fe40000000f00 */
[----:B------:R-:W-:Y:S01]  /*19a60*/  MOV R28, R12 ;  /* 0x0000000c001c7202 */ /* 0x000fe20000000f00 */
[----:B------:R-:W3:Y:S01]  /*19a70*/  LDL.LU.64 R14, [R1+0x2138] ;  /* 0x00213800010e7983 */ /* 0x000ee20000300a00 */
[----:B------:R-:W-:-:S03]  /*19a80*/  MOV R3, R13 ;  /* 0x0000000d00037202 */ /* 0x000fc60000000f00 */
[----:B------:R-:W3:Y:S04]  /*19a90*/  LDL.LU.64 R12, [R1+0x2130] ;  /* 0x00213000010c7983 */ /* 0x000ee80000300a00 */
[----:B------:R-:W-:Y:S04]  /*19aa0*/  STL [R1+0x20bc], R3 ;  /* 0x0020bc0301007387 */ /* 0x000fe80000100800 */
[----:B------:R-:W-:Y:S04]  /*19ab0*/  STL [R1+0x20b8], R28 ;  /* 0x0020b81c01007387 */ /* 0x000fe80000100800 */
[----:B------:R-:W-:Y:S04]  /*19ac0*/  STL [R1+0x20b4], R8 ;  /* 0x0020b40801007387 */ /* 0x000fe80000100800 */
[----:B------:R-:W-:Y:S04]  /*19ad0*/  STL [R1+0x20b0], R9 ;  /* 0x0020b00901007387 */ /* 0x000fe80000100800 */
[----:B------:R0:W-:Y:S04]  /*19ae0*/  STL [R1+0x20ac], R10 ;  /* 0x0020ac0a01007387 */ /* 0x0001e80000100800 */
[----:B------:R1:W-:Y:S04]  /*19af0*/  STL [R1+0x20a8], R11 ;  /* 0x0020a80b01007387 */ /* 0x0003e80000100800 */
[----:B0-----:R-:W4:Y:S01]  /*19b00*/  LDL.LU R10, [R1+0xf8] ;  /* 0x0000f800010a7983 */ /* 0x001f220000300800 */
[----:B-1----:R-:W-:Y:S01]  /*19b10*/  MOV R11, R29 ;  /* 0x0000001d000b7202 */ /* 0x002fe20000000f00 */
[----:B---3--:R-:W-:-:S15]  /*19b20*/  HMMA.16816.F32 R20, R12, R22, R16 ;  /* 0x000000160c14723c */ /* 0x008fde0000001810 */
[----:B------:R-:W-:-:S08]  /*19b30*/  NOP ;  /* 0x0000000000007918 */ /* 0x000fd00000000000 */
[----:B------:R0:W-:Y:S01]  /*19b40*/  STL [R1+0x78], R22 ;  /* 0x0000781601007387 */ /* 0x0001e20000100800 */
[----:B------:R-:W-:Y:S01]  /*19b50*/  MOV R29, R23 ;  /* 0x00000017001d7202 */ /* 0x000fe20000000f00 */
[----:B------:R-:W-:Y:S01]  /*19b60*/  IMAD.MOV.U32 R19, RZ, RZ, R21 ;  /* 0x000000ffff137224 */ /* 0x000fe200078e0015 */
[----:B------:R-:W-:Y:S01]  /*19b70*/  MOV R18, R20 ;  /* 0x0000001400127202 */ /* 0x000fe20000000f00 */
[----:B0-----:R-:W4:Y:S04]  /*19b80*/  LDL.LU.64 R22, [R1+0x2128] ;  /* 0x0021280001167983 */ /* 0x001f280000300a00 */
[----:B------:R-:W4:Y:S02]  /*19b90*/  LDL.LU.64 R20, [R1+0x2120] ;  /* 0x0021200001147983 */ /* 0x000f240000300a00 */
[----:B----4-:R-:W-:Y:S02]  /*19ba0*/  HMMA.16816.F32 R12, R12, R10, R20 ;  /* 0x0000000a0c0c723c */ /* 0x010fe40000001814 */
[----:B------:R-:W3:Y:S04]  /*19bb0*/  LDL.LU.64 R22, [R1+0x2118] ;  /* 0x0021180001167983 */ /* 0x000ee80000300a00 */
[----:B------:R-:W3:Y:S01]  /*19bc0*/  LDL.LU.64 R20, [R1+0x2110] ;  /* 0x0021100001147983 */ /* 0x000ee20000300a00 */
[----:B--2---:R-:W-:-:S02]  /*19bd0*/  MOV R8, R24 ;  /* 0x0000001800087202 */ /* 0x004fc40000000f00 */
[----:B------:R-:W-:-:S15]  /*19be0*/  MOV R9, R25 ;  /* 0x0000001900097202 */ /* 0x000fde0000000f00 */
[----:B------:R-:W-:Y:S01]  /*19bf0*/  MOV R10, R12 ;  /* 0x0000000c000a7202 */ /* 0x000fe20000000f00 */
[----:B------:R-:W-:Y:S01]  /*19c00*/  IMAD.MOV.U32 R16, RZ, RZ, R14 ;  /* 0x000000ffff107224 */ /* 0x000fe200078e000e */
[----:B------:R-:W-:Y:S01]  /*19c10*/  MOV R11, R13 ;  /* 0x0000000d000b7202 */ /* 0x000fe20000000f00 */
[----:B------:R-:W2:Y:S01]  /*19c20*/  LDL.LU R12, [R1+0x90] ;  /* 0x00009000010c7983 */ /* 0x000ea20000300800 */
[----:B------:R-:W-:-:S03]  /*19c30*/  MOV R17, R15 ;  /* 0x0000000f00117202 */ /* 0x000fc60000000f00 */
[----:B------:R-:W2:Y:S04]  /*19c40*/  LDL.LU R13, [R1+0x94] ;  /* 0x00009400010d7983 */ /* 0x000ea80000300800 */
[----:B------:R-:W2:Y:S04]  /*19c50*/  LDL.LU R14, [R1+0x98] ;  /* 0x00009800010e7983 */ /* 0x000ea80000300800 */
[----:B------:R-:W2:Y:S04]  /*19c60*/  LDL.LU R15, [R1+0x9c] ;  /* 0x00009c00010f7983 */ /* 0x000ea80000300800 */
[----:B------:R0:W-:Y:S04]  /*19c70*/  STL.64 [R1+0x20c8], R18 ;  /* 0x0020c81201007387 */ /* 0x0001e80000100a00 */
[----:B------:R-:W-:Y:S04]  /*19c80*/  STL.64 [R1+0x20c0], R16 ;  /* 0x0020c01001007387 */ /* 0x000fe80000100a00 */
[----:B0-----:R-:W4:Y:S01]  /*19c90*/  LDL.LU.64 R18, [R1+0xd8] ;  /* 0x0000d80001127983 */ /* 0x001f220000300a00 */
[----:B---3--:R-:W-:-:S15]  /*19ca0*/  HMMA.16816.F32 R4, R20, R24, R4 ;  /* 0x000000181404723c */ /* 0x008fde0000001804 */
[----:B------:R-:W-:-:S08]  /*19cb0*/  NOP ;  /* 0x0000000000007918 */ /* 0x000fd00000000000 */
[----:B------:R0:W-:Y:S04]  /*19cc0*/  STL.64 [R1+0x80], R4 ;  /* 0x0000800401007387 */ /* 0x0001e80000100a00 */
[----:B------:R-:W-:Y:S04]  /*19cd0*/  STL.64 [R1+0x88], R6 ;  /* 0x0000880601007387 */ /* 0x000fe80000100a00 */
[----:B0-----:R-:W3:Y:S04]  /*19ce0*/  LDL.LU.64 R4, [R1+0x2108] ;  /* 0x0021080001047983 */ /* 0x001ee80000300a00 */
[----:B------:R-:W2:Y:S02]  /*19cf0*/  LDL.LU.64 R24, [R1+0x2100] ;  /* 0x0021000001187983 */ /* 0x000ea40000300a00 */
[----:B--2---:R-:W-:-:S15]  /*19d00*/  HMMA.16816.F32 R12, R20, R24, R12 ;  /* 0x00000018140c723c */ /* 0x004fde000000180c */
[----:B------:R-:W-:-:S08]  /*19d10*/  NOP ;  /* 0x0000000000007918 */ /* 0x000fd00000000000 */
[----:B------:R0:W-:Y:S04]  /*19d20*/  STL.64 [R1+0x40], R12 ;  /* 0x0000400c01007387 */ /* 0x0001e80000100a00 */
[----:B------:R-:W-:Y:S04]  /*19d30*/  STL.64 [R1+0x48], R14 ;  /* 0x0000480e01007387 */ /* 0x000fe80000100a00 */
[----:B------:R-:W2:Y:S01]  /*19d40*/  LDL.LU.64 R26, [R1+0x20f8] ;  /* 0x0020f800011a7983 */ /* 0x000ea20000300a00 */
[----:B0-----:R-:W-:Y:S01]  /*19d50*/  IMAD.MOV.U32 R13, RZ, RZ, R24 ;  /* 0x000000ffff0d7224 */ /* 0x001fe200078e0018 */
[----:B------:R-:W-:-:S02]  /*19d60*/  MOV R12, R25 ;  /* 0x00000019000c7202 */ /* 0x000fc40000000f00 */
[----:B------:R-:W2:Y:S01]  /*19d70*/  LDL.LU.64 R24, [R1+0x20f0] ;  /* 0x0020f00001187983 */ /* 0x000ea20000300a00 */
[----:B---3--:R-:W-:Y:S02]  /*19d80*/  MOV R3, R4 ;  /* 0x0000000400037202 */ /* 0x008fe40000000f00 */
[----:B------:R-:W-:Y:S01]  /*19d90*/  MOV R28, R5 ;  /* 0x00000005001c7202 */ /* 0x000fe20000000f00 */
[----:B--2---:R-:W-:Y:S01]  /*19da0*/  HMMA.16816.F32 R20, R20, R4, R24 ;  /* 0x000000041414723c */ /* 0x004fe20000001818 */
[----:B------:R-:W2:Y:S04]  /*19db0*/  LDL.LU.64 R26, [R1+0x20e8] ;  /* 0x0020e800011a7983 */ /* 0x000ea80000300a00 */
[----:B------:R-:W2:-:S15]  /*19dc0*/  LDL.LU.64 R24, [R1+0x20e0] ;  /* 0x0020e00001187983 */ /* 0x000e9e0000300a00 */
[----:B------:R-:W-:-:S03]  /*19dd0*/  NOP ;  /* 0x0000000000007918 */ /* 0x000fc60000000000 */
[----:B------:R0:W-:Y:S04]  /*19de0*/  STL.64 [R1+0x50], R20 ;  /* 0x0000501401007387 */ /* 0x0001e80000100a00 */
[----:B------:R4:W-:Y:S04]  /*19df0*/  STL.64 [R1+0x58], R22 ;  /* 0x0000581601007387 */ /* 0x0009e80000100a00 */
[----:B------:R-:W2:Y:S04]  /*19e00*/  LDL.LU.64 R6, [R1+0x20d8] ;  /* 0x0020d80001067983 */ /* 0x000ea80000300a00 */
[----:B------:R-:W2:Y:S01]  /*19e10*/  LDL.LU.64 R4, [R1+0x20d0] ;  /* 0x0020d00001047983 */ /* 0x000ea20000300a00 */
[----:B0-----:R-:W-:Y:S01]  /*19e20*/  IMAD.MOV.U32 R20, RZ, RZ, R13 ;  /* 0x000000ffff147224 */ /* 0x001fe200078e000d */
[----:B------:R-:W-:-:S02]  /*19e30*/  MOV R21, R12 ;  /* 0x0000000c00157202 */ /* 0x000fc40000000f00 */
[----:B----4-:R-:W-:Y:S02]  /*19e40*/  MOV R23, R18 ;  /* 0x0000001200177202 */ /* 0x010fe40000000f00 */
[----:B------:R-:W-:Y:S01]  /*19e50*/  MOV R22, R19 ;  /* 0x0000001300167202 */ /* 0x000fe20000000f00 */
[----:B--2---:R-:W-:Y:S01]  /*19e60*/  HMMA.16816.F32 R12, R4, R18, R24 ;  /* 0x00000012040c723c */ /* 0x004fe20000001818 */
[----:B------:R-:W2:Y:S04]  /*19e70*/  LDL.LU.64 R18, [R1+0x20c8] ;  /* 0x0020c80001127983 */ /* 0x000ea80000300a00 */
[----:B------:R-:W3:Y:S04]  /*19e80*/  LDL.LU.64 R16, [R1+0x20c0] ;  /* 0x0020c00001107983 */ /* 0x000ee80000300a00 */
[----:B------:R-:W-:Y:S04]  /*19e90*/  STL.64 [R1+0x2048], R6 ;  /* 0x0020480601007387 */ /* 0x000fe80000100a00 */
[----:B------:R0:W-:Y:S02]  /*19ea0*/  STL.64 [R1+0x2040], R4 ;  /* 0x0020400401007387 */ /* 0x0001e40000100a00 */
[----:B0-----:R-:W-:Y:S01]  /*19eb0*/  IMAD.MOV.U32 R4, RZ, RZ, R3 ;  /* 0x000000ffff047224 */ /* 0x001fe200078e0003 */
[----:B------:R-:W-:Y:S01]  /*19ec0*/  MOV R5, R28 ;  /* 0x0000001c00057202 */ /* 0x000fe20000000f00 */
[----:B------:R-:W4:Y:S04]  /*19ed0*/  LDL.LU R3, [R1+0x20bc] ;  /* 0x0020bc0001037983 */ /* 0x000f280000300800 */
[----:B------:R-:W5:Y:S04]  /*19ee0*/  LDL.LU R28, [R1+0x20b8] ;  /* 0x0020b800011c7983 */ /* 0x000f680000300800 */
[----:B------:R0:W-:Y:S02]  /*19ef0*/  STL.64 [R1+0x2058], R4 ;  /* 0x0020580401007387 */ /* 0x0001e40000100a00 */
[----:B0-----:R-:W-:-:S02]  /*19f00*/  MOV R4, R8 ;  /* 0x0000000800047202 */ /* 0x001fc40000000f00 */
[----:B------:R-:W-:Y:S01]  /*19f10*/  MOV R5, R9 ;  /* 0x0000000900057202 */ /* 0x000fe20000000f00 */
[----:B------:R-:W4:Y:S04]  /*19f20*/  LDL.LU R8, [R1+0x20b4] ;  /* 0x0020b40001087983 */ /* 0x000f280000300800 */
[----:B------:R-:W4:Y:S04]  /*19f30*/  LDL.LU R9, [R1+0x20b0] ;  /* 0x0020b00001097983 */ /* 0x000f280000300800 */
[----:B------:R-:W-:Y:S04]  /*19f40*/  STL.64 [R1+0x2070], R4 ;  /* 0x0020700401007387 */ /* 0x000fe80000100a00 */
[----:B------:R0:W-:Y:S04]  /*19f50*/  STL [R1+0x202c], R13 ;  /* 0x00202c0d01007387 */ /* 0x0001e80000100800 */
[----:B------:R-:W-:Y:S04]  /*19f60*/  STL [R1+0x2028], R15 ;  /* 0x0020280f01007387 */ /* 0x000fe80000100800 */
[----:B------:R-:W-:Y:S01]  /*19f70*/  STL [R1+0x2054], R14 ;  /* 0x0020540e01007387 */ /* 0x000fe20000100800 */
[----:B0-----:R-:W-:-:S03]  /*19f80*/  MOV R13, R11 ;  /* 0x0000000b000d7202 */ /* 0x001fc60000000f00 */
[----:B------:R0:W-:Y:S02]  /*19f90*/  STL [R1+0x2050], R12 ;  /* 0x0020500c01007387 */ /* 0x0001e40000100800 */
[----:B0-----:R-:W-:Y:S02]  /*19fa0*/  MOV R12, R10 ;  /* 0x0000000a000c7202 */ /* 0x001fe40000000f00 */
[----:B------:R-:W4:Y:S04]  /*19fb0*/  LDL.LU R10, [R1+0x20ac] ;  /* 0x0020ac00010a7983 */ /* 0x000f280000300800 */
[----:B------:R-:W4:Y:S01]  /*19fc0*/  LDL.LU R11, [R1+0x20a8] ;  /* 0x0020a800010b7983 */ /* 0x000f220000300800 */
[----:B---3--:R-:W-:Y:S01]  /*19fd0*/  IMAD.MOV.U32 R14, RZ, RZ, R16 ;  /* 0x000000ffff0e7224 */ /* 0x008fe200078e0010 */
[----:B------:R-:W-:-:S02]  /*19fe0*/  MOV R15, R17 ;  /* 0x00000011000f7202 */ /* 0x000fc40000000f00 */
[----:B------:R-:W4:Y:S04]  /*19ff0*/  LDL.LU R16, [R1+0x20a4] ;  /* 0x0020a40001107983 */ /* 0x000f280000300800 */
[----:B------:R-:W4:Y:S04]  /*1a000*/  LDL.LU R17, [R1+0x20a0] ;  /* 0x0020a00001117983 */ /* 0x000f280000300800 */
[----:B------:R-:W-:Y:S04]  /*1a010*/  STL.64 [R1+0x2068], R14 ;  /* 0x0020680e01007387 */ /* 0x000fe80000100a00 */
[----:B------:R2:W-:Y:S02]  /*1a020*/  STL.64 [R1+0x2060], R12 ;  /* 0x0020600c01007387 */ /* 0x0005e40000100a00 */
[----:B--2---:R-:W-:-:S02]  /*1a030*/  MOV R12, R18 ;  /* 0x00000012000c7202 */ /* 0x004fc40000000f00 */
[----:B------:R-:W4:Y:S01]  /*1a040*/  LDL.LU R18, [R1+0x209c] ;  /* 0x00209c0001127983 */ /* 0x000f220000300800 */
[----:B------:R-:W-:-:S03]  /*1a050*/  MOV R13, R19 ;  /* 0x00000013000d7202 */ /* 0x000fc60000000f00 */
[----:B------:R-:W4:Y:S04]  /*1a060*/  LDL.LU R19, [R1+0x2098] ;  /* 0x0020980001137983 */ /* 0x000f280000300800 */
[----:B------:R-:W2:Y:S01]  /*1a070*/  LDL.LU R14, [R1+0x78] ;  /* 0x00007800010e7983 */ /* 0x000ea20000300800 */
[----:B------:R-:W-:Y:S01]  /*1a080*/  IMAD.MOV.U32 R15, RZ, RZ, R29 ;  /* 0x000000ffff0f7224 */ /* 0x000fe200078e001d */
[----:B------:R-:W-:Y:S01]  /*1a090*/  MOV R7, R22 ;  /* 0x0000001600077202 */ /* 0x000fe20000000f00 */
[----:B------:R-:W-:Y:S02]  /*1a0a0*/  IMAD.MOV.U32 R6, RZ, RZ, R23 ;  /* 0x000000ffff067224 */ /* 0x000fe400078e0017 */
[----:B----4-:R-:W-:Y:S01]  /*1a0b0*/  HMMA.16816.F32 R20, R8, R20, R16 ;  /* 0x000000140814723c */ /* 0x010fe20000001810 */
[----:B--2---:R0:W-:Y:S04]  /*1a0c0*/  STL.64 [R1+0x2080], R14 ;  /* 0x0020800e01007387 */ /* 0x0041e80000100a00 */
[----:B------:R5:W-:Y:S04]  /*1a0d0*/  STL.64 [R1+0x2078], R12 ;  /* 0x0020780c01007387 */ /* 0x000be80000100a00 */
[----:B------:R-:W2:Y:S04]  /*1a0e0*/  LDL.LU.64 R18, [R1+0x2090] ;  /* 0x0020900001127983 */ /* 0x000ea80000300a00 */
[----:B------:R-:W2:Y:S01]  /*1a0f0*/  LDL.LU.64 R16, [R1+0x2088] ;  /* 0x0020880001107983 */ /* 0x000ea20000300a00 */
[----:B0-----:R-:W-:Y:S01]  /*1a100*/  MOV R14, R2 ;  /* 0x00000002000e7202 */ /* 0x001fe20000000f00 */
[----:B------:R-:W-:Y:S01]  /*1a110*/  IMAD.MOV.U32 R15, RZ, RZ, R0 ;  /* 0x000000ffff0f7224 */ /* 0x000fe200078e0000 */
[----:B-----5:R-:W-:-:S02]  /*1a120*/  MOV R12, R28 ;  /* 0x0000001c000c7202 */ /* 0x020fc40000000f00 */
[----:B------:R-:W-:-:S05]  /*1a130*/  MOV R13, R3 ;  /* 0x00000003000d7202 */ /* 0x000fca0000000f00 */
[----:B------:R0:W-:Y:S04]  /*1a140*/  STL.64 [R1+0x2038], R22 ;  /* 0x0020381601007387 */ /* 0x0001e80000100a00 */
[----:B------:R-:W-:Y:S04]  /*1a150*/  STL.64 [R1+0x2030], R20 ;  /* 0x0020301401007387 */ /* 0x000fe80000100a00 */
[----:B0-----:R-:W3:Y:S01]  /*1a160*/  LDL.LU.64 R22, [R1+0x68] ;  /* 0x0000680001167983 */ /* 0x001ee20000300a00 */
[----:B--2---:R-:W-:Y:S03]  /*1a170*/  HMMA.16816.F32 R4, R16, R6, R12 ;  /* 0x000000061004723c */ /* 0x004fe6000000180c */
[----:B------:R-:W2:Y:S04]  /*1a180*/  LDL.LU.64 R14, [R1+0x2080] ;  /* 0x00208000010e7983 */ /* 0x000ea80000300a00 */
[----:B------:R-:W2:-:S15]  /*1a190*/  LDL.LU.64 R12, [R1+0x2078] ;  /* 0x00207800010c7983 */ /* 0x000e9e0000300a00 */
[----:B------:R-:W-:-:S01]  /*1a1a0*/  NOP ;  /* 0x0000000000007918 */ /* 0x000fc20000000000 */
[----:B------:R0:W-:Y:S04]  /*1a1b0*/  STL.64 [R1], R4 ;  /* 0x0000000401007387 */ /* 0x0001e80000100a00 */
[----:B------:R2:W-:Y:S04]  /*1a1c0*/  STL [R1+0xc], R7 ;  /* 0x00000c0701007387 */ /* 0x0005e80000100800 */
[----:B0-----:R-:W2:Y:S01]  /*1a1d0*/  LDL.LU.64 R4, [R1+0x2070] ;  /* 0x0020700001047983 */ /* 0x001ea20000300a00 */
[----:B------:R-:W-:Y:S02]  /*1a1e0*/  MOV R29, R6 ;  /* 0x00000006001d7202 */ /* 0x000fe40000000f00 */
[----:B--2---:R-:W-:Y:S01]  /*1a1f0*/  HMMA.16816.F32 R4, R8, R4, R12 ;  /* 0x000000040804723c */ /* 0x004fe2000000180c */
[----:B------:R-:W2:Y:S04]  /*1a200*/  LDL.LU.64 R14, [R1+0x2068] ;  /* 0x00206800010e7983 */ /* 0x000ea80000300a00 */
[----:B------:R-:W2:-:S15]  /*1a210*/  LDL.LU.64 R12, [R1+0x2060] ;  /* 0x00206000010c7983 */ /* 0x000e9e0000300a00 */
[----:B------:R-:W-:-:S03]  /*1a220*/  NOP ;  /* 0x0000000000007918 */ /* 0x000fc60000000000 */
[----:B------:R0:W-:Y:S04]  /*1a230*/  STL.64 [R1+0x20], R4 ;  /* 0x0000200401007387 */ /* 0x0001e80000100a00 */
[----:B------:R1:W-:Y:S04]  /*1a240*/  STL.64 [R1+0x28], R6 ;  /* 0x0000280601007387 */ /* 0x0003e80000100a00 */
[----:B0-----:R-:W2:Y:S01]  /*1a250*/  LDL.LU.64 R4, [R1+0x2058] ;  /* 0x0020580001047983 */ /* 0x001ea20000300a00 */
[----:B------:R-:W0:Y:S01]  /*1a260*/  S2R R26, SR_TID.X ;  /* 0x00000000001a7919 */ /* 0x000e220000002100 */
[----:B------:R-:W4:Y:S01]  /*1a270*/  S2R R27, SR_CTAID.X ;  /* 0x00000000001b7919 */ /* 0x000f220000002500 */
[----:B0-----:R-:W-:-:S02]  /*1a280*/  SHF.L.U32 R3, R26, 0x1, RZ ;  /* 0x000000011a037819 */ /* 0x001fc400000006ff */
[----:B------:R-:W-:Y:S02]  /*1a290*/  LOP3.LUT R24, R26, 0x60, RZ, 0xc0, !PT ;  /* 0x000000601a187812 */ /* 0x000fe400078ec0ff */
[----:B------:R-:W-:-:S04]  /*1a2a0*/  LOP3.LUT R3, R3, 0x6, RZ, 0xc0, !PT ;  /* 0x0000000603037812 */ /* 0x000fc800078ec0ff */
[----:B------:R-:W-:Y:S02]  /*1a2b0*/  LEA.HI R3, R24, R3, RZ, 0x1e ;  /* 0x0000000318037211 */ /* 0x000fe400078ff0ff */
[--C-:B------:R-:W-:Y:S02]  /*1a2c0*/  SHF.R.U32.HI R0, RZ, 0x2, R26.reuse ;  /* 0x00000002ff007819 */ /* 0x100fe4000001161a */
[----:B------:R-:W-:Y:S01]  /*1a2d0*/  SHF.R.U32.HI R2, RZ, 0x2, R26 ;  /* 0x00000002ff027819 */ /* 0x000fe2000001161a */
[----:B------:R-:W-:Y:S01]  /*1a2e0*/  VIADD R28, R3, UR4 ;  /* 0x00000004031c7c36 */ /* 0x000fe20008000000 */
[----:B----4-:R-:W-:Y:S02]  /*1a2f0*/  SHF.L.U32 R27, R27, 0x5, RZ ;  /* 0x000000051b1b7819 */ /* 0x010fe400000006ff */
[----:B------:R-:W-:Y:S02]  /*1a300*/  SGXT.U32 R0, R0, 0x3 ;  /* 0x000000030000781a */ /* 0x000fe40000000000 */
[----:B------:R-:W-:-:S02]  /*1a310*/  SGXT.U32 R2, R2, 0x3 ;  /* 0x000000030202781a */ /* 0x000fc40000000000 */
[----:B------:R-:W-:Y:S02]  /*1a320*/  IADD3 R24, R28, 0x20, RZ ;  /* 0x000000201c187810 */ /* 0x000fe40007ffe0ff */
[----:B------:R-:W-:Y:S02]  /*1a330*/  LOP3.LUT R0, R0, R27, RZ, 0xfc, !PT ;  /* 0x0000001b00007212 */ /* 0x000fe400078efcff */
[----:B------:R-:W-:Y:S02]  /*1a340*/  LOP3.LUT R2, R27, 0x10, R2, 0xfe, !PT ;  /* 0x000000101b027812 */ /* 0x000fe400078efe02 */
[-C--:B------:R-:W-:Y:S02]  /*1a350*/  ISETP.GE.AND P6, PT, R0, R24.reuse, PT ;  /* 0x000000180000720c */ /* 0x080fe40003fc6270 */
[----:B------:R-:W-:Y:S01]  /*1a360*/  ISETP.GE.AND P2, PT, R2, R24, PT ;  /* 0x000000180200720c */ /* 0x000fe20003f46270 */
[----:B--2---:R-:W-:Y:S01]  /*1a370*/  HMMA.16816.F32 R8, R8, R4, R12 ;  /* 0x000000040808723c */ /* 0x004fe2000000180c */
[----:B------:R-:W2:Y:S04]  /*1a380*/  LDL.LU R14, [R1+0x2054] ;  /* 0x00205400010e7983 */ /* 0x000ea80000300800 */
[----:B------:R-:W4:Y:S04]  /*1a390*/  LDL.LU R12, [R1+0x2050] ;  /* 0x00205000010c7983 */ /* 0x000f280000300800 */
[----:B-1----:R-:W5:Y:S01]  /*1a3a0*/  LDL.LU.64 R6, [R1+0x2048] ;  /* 0x0020480001067983 */ /* 0x002f620000300a00 */
[----:B------:R-:W-:-:S03]  /*1a3b0*/  SHF.R.U32.HI R13, RZ, 0x2, R26 ;  /* 0x00000002ff0d7819 */ /* 0x000fc6000001161a */
[----:B------:R-:W5:Y:S01]  /*1a3c0*/  LDL.LU.64 R4, [R1+0x2040] ;  /* 0x0020400001047983 */ /* 0x000f620000300a00 */
[----:B------:R-:W-:-:S09]  /*1a3d0*/  SGXT.U32 R13, R13, 0x3 ;  /* 0x000000030d0d781a */ /* 0x000fd20000000000 */
[----:B------:R-:W-:Y:S04]  /*1a3e0*/  STL [R1+0x2010], R10 ;  /* 0x0020100a01007387 */ /* 0x000fe80000100800 */
[----:B------:R0:W-:Y:S01]  /*1a3f0*/  STL [R1+0x1ff8], R11 ;  /* 0x001ff80b01007387 */ /* 0x0001e20000100800 */
[----:B------:R-:W-:Y:S02]  /*1a400*/  LOP3.LUT R13, R27, 0x18, R13, 0xfe, !PT ;  /* 0x000000181b0d7812 */ /* 0x000fe400078efe0d */
[----:B0-----:R-:W-:Y:S01]  /*1a410*/  SHF.R.U32.HI R11, RZ, 0x2, R26 ;  /* 0x00000002ff0b7819 */ /* 0x001fe2000001161a */
[----:B------:R-:W2:Y:S03]  /*1a420*/  LDL.LU R10, [R1] ;  /* 0x00000000010a7983 */ /* 0x000ea60000300800 */
[----:B------:R-:W-:-:S04]  /*1a430*/  SGXT.U32 R11, R11, 0x3 ;  /* 0x000000030b0b781a */ /* 0x000fc80000000000 */
[----:B------:R-:W-:Y:S02]  /*1a440*/  LOP3.LUT R11, R27, 0x8, R11, 0xfe, !PT ;  /* 0x000000081b0b7812 */ /* 0x000fe400078efe0b */
[-C--:B------:R-:W-:Y:S02]  /*1a450*/  ISETP.GE.AND P3, PT, R13, R24.reuse, PT ;  /* 0x000000180d00720c */ /* 0x080fe40003f66270 */
[----:B------:R-:W-:Y:S02]  /*1a460*/  ISETP.GE.AND P1, PT, R11, R24, PT ;  /* 0x000000180b00720c */ /* 0x000fe40003f26270 */
[----:B------:R-:W5:Y:S04]  /*1a470*/  LDL.LU R24, [R1+0x40] ;  /* 0x0000400001187983 */ /* 0x000f680000300800 */
[----:B------:R-:W5:Y:S04]  /*1a480*/  LDL.LU R25, [R1+0x44] ;  /* 0x0000440001197983 */ /* 0x000f680000300800 */
[----:B------:R-:W5:Y:S04]  /*1a490*/  LDL.LU R26, [R1+0x48] ;  /* 0x00004800011a7983 */ /* 0x000f680000300800 */
[----:B------:R-:W5:Y:S01]  /*1a4a0*/  LDL.LU R27, [R1+0x4c] ;  /* 0x00004c00011b7983 */ /* 0x000f620000300800 */
[----:B---3--:R-:W-:Y:S01]  /*1a4b0*/  MOV R13, R22 ;  /* 0x00000016000d7202 */ /* 0x008fe20000000f00 */
[----:B------:R-:W-:Y:S01]  /*1a4c0*/  IMAD.MOV.U32 R15, RZ, RZ, R23 ;  /* 0x000000ffff0f7224 */ /* 0x000fe200078e0017 */
[----:B-----5:R-:W-:Y:S01]  /*1a4d0*/  HMMA.16816.F32 R24, R4, R22, R24 ;  /* 0x000000160418723c */ /* 0x020fe20000001818 */
[----:B------:R-:W3:Y:S04]  /*1a4e0*/  LDL.LU.64 R22, [R1+0x2038] ;  /* 0x0020380001167983 */ /* 0x000ee80000300a00 */
[----:B------:R-:W3:-:S15]  /*1a4f0*/  LDL.LU.64 R20, [R1+0x2030] ;  /* 0x0020300001147983 */ /* 0x000ede0000300a00 */
[----:B------:R-:W-:-:S03]  /*1a500*/  NOP ;  /* 0x0000000000007918 */ /* 0x000fc60000000000 */
[----:B------:R0:W-:Y:S04]  /*1a510*/  STL.64 [R1+0x2008], R26 ;  /* 0x0020081a01007387 */ /* 0x0001e80000100a00 */
[----:B------:R1:W-:Y:S01]  /*1a520*/  STL.64 [R1+0x2000], R24 ;  /* 0x0020001801007387 */ /* 0x0003e20000100a00 */
[----:B0-----:R-:W-:-:S03]  /*1a530*/  MOV R26, R13 ;  /* 0x0000000d001a7202 */ /* 0x001fc60000000f00 */
[----:B------:R-:W5:Y:S01]  /*1a540*/  LDL.LU R13, [R1+0x202c] ;  /* 0x00202c00010d7983 */ /* 0x000f620000300800 */
[----:B------:R-:W-:-:S03]  /*1a550*/  MOV R27, R15 ;  /* 0x0000000f001b7202 */ /* 0x000fc60000000f00 */
[----:B------:R-:W5:Y:S01]  /*1a560*/  LDL.LU R15, [R1+0x2028] ;  /* 0x00202800010f7983 */ /* 0x000f620000300800 */
[----:B-1----:R-:W0:Y:S01]  /*1a570*/  S2R R25, SR_TID.X ;  /* 0x0000000000197919 */ /* 0x002e220000002100 */
[----:B------:R-:W1:Y:S01]  /*1a580*/  S2R R24, SR_CTAID.X ;  /* 0x0000000000187919 */ /* 0x000e620000002500 */
[----:B----4-:R-:W-:Y:S01]  /*1a590*/  FMUL R12, R12, UR9 ;  /* 0x000000090c0c7c20 */ /* 0x010fe20008400000 */
[----:B------:R-:W-:Y:S01]  /*1a5a0*/  IADD3 R3, R28, 0x21, RZ ;  /* 0x000000211c037810 */ /* 0x000fe20007ffe0ff */
[----:B--2---:R-:W-:-:S03]  /*1a5b0*/  FMUL R14, R14, UR9 ;  /* 0x000000090e0e7c20 */ /* 0x004fc60008400000 */
[----:B------:R-:W-:Y:S02]  /*1a5c0*/  FSEL R12, R12, -INF , P6 ;  /* 0xff8000000c0c7808 */ /* 0x000fe40003000000 */
[----:B------:R-:W-:Y:S02]  /*1a5d0*/  ISETP.GE.AND P6, PT, R2, R3, PT ;  /* 0x000000030200720c */ /* 0x000fe40003fc6270 */
[----:B------:R-:W-:Y:S01]  /*1a5e0*/  FSEL R2, R14, -INF , P1 ;  /* 0xff8000000e027808 */ /* 0x000fe20000800000 */
[----:B------:R2:W-:Y:S01]  /*1a5f0*/  STL [R1+0x38], R12 ;  /* 0x0000380c01007387 */ /* 0x0005e20000100800 */
[----:B------:R-:W-:-:S03]  /*1a600*/  FMUL R14, R10, UR9 ;  /* 0x000000090a0e7c20 */ /* 0x000fc60008400000 */
[----:B------:R4:W-:Y:S01]  /*1a610*/  STL.64 [R1+0x2020], R18 ;  /* 0x0020201201007387 */ /* 0x0009e20000100a00 */
[----:B0-----:R-:W-:Y:S02]  /*1a620*/  SHF.R.U32.HI R25, RZ, 0x2, R25 ;  /* 0x00000002ff197819 */ /* 0x001fe40000011619 */
[----:B-1----:R-:W-:Y:S02]  /*1a630*/  SHF.L.U32 R24, R24, 0x5, RZ ;  /* 0x0000000518187819 */ /* 0x002fe400000006ff */
[----:B------:R-:W-:Y:S01]  /*1a640*/  SGXT.U32 R25, R25, 0x3 ;  /* 0x000000031919781a */ /* 0x000fe20000000000 */
[----:B------:R-:W-:Y:S03]  /*1a650*/  STL.64 [R1+0x2018], R16 ;  /* 0x0020181001007387 */ /* 0x000fe60000100a00 */
[----:B------:R-:W-:Y:S01]  /*1a660*/  LOP3.LUT R25, R24, 0x18, R25, 0xfe, !PT ;  /* 0x0000001818197812 */ /* 0x000fe200078efe19 */
[----:B--2---:R-:W-:-:S03]  /*1a670*/  FMUL R12, R29, UR9 ;  /* 0x000000091d0c7c20 */ /* 0x004fc60008400000 */
[----:B------:R-:W-:Y:S02]  /*1a680*/  ISETP.GE.AND P1, PT, R25, R3, PT ;  /* 0x000000031900720c */ /* 0x000fe40003f26270 */
[----:B------:R-:W-:Y:S01]  /*1a690*/  FSEL R14, R14, -INF , P2 ;  /* 0xff8000000e0e7808 */ /* 0x000fe20001000000 */
[----:B---3--:R-:W-:Y:S01]  /*1a6a0*/  HMMA.16816.F32 R20, R16, R26, R20 ;  /* 0x0000001a1014723c */ /* 0x008fe20000001814 */
[----:B----4-:R-:W2:Y:S04]  /*1a6b0*/  LDL.LU.64 R18, [R1+0xc8] ;  /* 0x0000c80001127983 */ /* 0x010ea80000300a00 */
[----:B------:R-:W3:Y:S04]  /*1a6c0*/  LDL.LU R24, [R1+0x50] ;  /* 0x0000500001187983 */ /* 0x000ee80000300800 */
[----:B------:R-:W3:Y:S04]  /*1a6d0*/  LDL.LU R25, [R1+0x54] ;  /* 0x0000540001197983 */ /* 0x000ee80000300800 */
[----:B------:R-:W3:Y:S04]  /*1a6e0*/  LDL.LU R26, [R1+0x58] ;  /* 0x00005800011a7983 */ /* 0x000ee80000300800 */
[----:B------:R-:W3:Y:S06]  /*1a6f0*/  LDL.LU R27, [R1+0x5c] ;  /* 0x00005c00011b7983 */ /* 0x000eec0000300800 */
[----:B------:R0:W-:Y:S04]  /*1a700*/  STL.64 [R1+0x1ff0], R22 ;  /* 0x001ff01601007387 */ /* 0x0001e80000100a00 */
[----:B------:R-:W-:Y:S01]  /*1a710*/  STL.64 [R1+0x1fe8], R20 ;  /* 0x001fe81401007387 */ /* 0x000fe20000100a00 */
[----:B-----5:R-:W-:Y:S01]  /*1a720*/  FMUL R10, R13, UR9 ;  /* 0x000000090d0a7c20 */ /* 0x020fe20008400000 */
[----:B------:R-:W-:-:S02]  /*1a730*/  FSEL R13, R12, -INF , P3 ;  /* 0xff8000000c0d7808 */ /* 0x000fc40001800000 */
[----:B0-----:R-:W3:Y:S04]  /*1a740*/  LDL.LU R22, [R1+0xb8] ;  /* 0x0000b80001167983 */ /* 0x001ee80000300800 */
[----:B------:R-:W3:Y:S04]  /*1a750*/  LDL.LU R23, [R1+0xbc] ;  /* 0x0000bc0001177983 */ /* 0x000ee80000300800 */
[----:B------:R-:W-:Y:S01]  /*1a760*/  STL [R1+0x40], R14 ;  /* 0x0000400e01007387 */ /* 0x000fe20000100800 */
[----:B------:R-:W-:-:S03]  /*1a770*/  FMUL R29, R15, UR9 ;  /* 0x000000090f1d7c20 */ /* 0x000fc60008400000 */
[----:B------:R-:W4:Y:S04]  /*1a780*/  LDL.LU R12, [R1+0x80] ;  /* 0x00008000010c7983 */ /* 0x000f280000300800 */
[----:B------:R0:W-:Y:S04]  /*1a790*/  STL [R1+0x3c], R13 ;  /* 0x00003c0d01007387 */ /* 0x0001e80000100800 */
[----:B0-----:R-:W4:Y:S04]  /*1a7a0*/  LDL.LU R13, [R1+0x84] ;  /* 0x00008400010d7983 */ /* 0x001f280000300800 */
[----:B------:R-:W4:Y:S04]  /*1a7b0*/  LDL.LU R14, [R1+0x88] ;  /* 0x00008800010e7983 */ /* 0x000f280000300800 */
[----:B------:R-:W4:Y:S01]  /*1a7c0*/  LDL.LU R15, [R1+0x8c] ;  /* 0x00008c00010f7983 */ /* 0x000f220000300800 */
[----:B------:R-:W-:-:S02]  /*1a7d0*/  ISETP.GE.AND P4, PT, R0, R3, PT ;  /* 0x000000030000720c */ /* 0x000fc40003f86270 */
[----:B------:R-:W-:Y:S01]  /*1a7e0*/  ISETP.GE.AND P5, PT, R11, R3, PT ;  /* 0x000000030b00720c */ /* 0x000fe20003fa6270 */
[----:B------:R-:W-:Y:S01]  /*1a7f0*/  VIADD R3, R28, 0x40 ;  /* 0x000000401c037836 */ /* 0x000fe20000000000 */
[----:B------:R-:W-:-:S04]  /*1a800*/  FSEL R10, R10, -INF , P4 ;  /* 0xff8000000a0a7808 */ /* 0x000fc80002000000 */
[----:B------:R-:W-:Y:S02]  /*1a810*/  ISETP.GE.AND P3, PT, R11, R3, PT ;  /* 0x000000030b00720c */ /* 0x000fe40003f66270 */
[----:B------:R-:W-:Y:S02]  /*1a820*/  FSEL R29, R29, -INF , P5 ;  /* 0xff8000001d1d7808 */ /* 0x000fe40002800000 */
[----:B--2---:R-:W-:Y:S02]  /*1a830*/  MOV R11, R18 ;  /* 0x00000012000b7202 */ /* 0x004fe40000000f00 */
[----:B------:R-:W-:Y:S01]  /*1a840*/  MOV R20, R19 ;  /* 0x0000001300147202 */ /* 0x000fe20000000f00 */
[----:B----4-:R-:W-:Y:S01]  /*1a850*/  HMMA.16816.F32 R12, R4, R18, R12 ;  /* 0x00000012040c723c */ /* 0x010fe2000000180c */
[----:B------:R-:W2:Y:S04]  /*1a860*/  LDL.LU.64 R18, [R1+0x2020] ;  /* 0x0020200001127983 */ /* 0x000ea80000300a00 */
[----:B------:R-:W2:-:S15]  /*1a870*/  LDL.LU.64 R16, [R1+0x2018] ;  /* 0x0020180001107983 */ /* 0x000e9e0000300a00 */
[----:B------:R-:W-:-:S03]  /*1a880*/  NOP ;  /* 0x0000000000007918 */ /* 0x000fc60000000000 */
[----:B------:R-:W-:Y:S04]  /*1a890*/  STL.64 [R1+0x1fd0], R14 ;  /* 0x001fd00e01007387 */ /* 0x000fe80000100a00 */
[----:B------:R0:W-:Y:S04]  /*1a8a0*/  STL.64 [R1+0x1fc8], R12 ;  /* 0x001fc80c01007387 */ /* 0x0001e80000100a00 */
[----:B0-----:R-:W4:Y:S04]  /*1a8b0*/  LDL.LU R13, [R1+0x4] ;  /* 0x00000400010d7983 */ /* 0x001f280000300800 */
[----:B------:R0:W-:Y:S04]  /*1a8c0*/  STL [R1+0x30], R10 ;  /* 0x0000300a01007387 */ /* 0x0001e80000100800 */
[----:B0-----:R-:W2:Y:S04]  /*1a8d0*/  LDL.LU R10, [R1+0x2010] ;  /* 0x00201000010a7983 */ /* 0x001ea80000300800 */
[----:B------:R0:W-:Y:S04]  /*1a8e0*/  STL [R1+0x34], R29 ;  /* 0x0000341d01007387 */ /* 0x0001e80000100800 */
[----:B0-----:R-:W5:Y:S01]  /*1a8f0*/  LDL.LU R29, [R1+0xc] ;  /* 0x00000c00011d7983 */ /* 0x001f620000300800 */
[----:B------:R-:W0:Y:S01]  /*1a900*/  S2R R15, SR_TID.X ;  /* 0x00000000000f7919 */ /* 0x000e220000002100 */
[----:B------:R-:W1:Y:S01]  /*1a910*/  S2R R14, SR_CTAID.X ;  /* 0x00000000000e7919 */ /* 0x000e620000002500 */
[----:B---3--:R-:W-:Y:S01]  /*1a920*/  HMMA.16816.F32 R4, R4, R22, R24 ;  /* 0x000000160404723c */ /* 0x008fe20000001818 */
[----:B------:R-:W3:Y:S04]  /*1a930*/  LDL.LU.64 R26, [R1+0x2008] ;  /* 0x00200800011a7983 */ /* 0x000ee80000300a00 */
[----:B------:R-:W2:-:S15]  /*1a940*/  LDL.LU.64 R24, [R1+0x2000] ;  /* 0x0020000001187983 */ /* 0x000e9e0000300a00 */
[----:B------:R-:W-:-:S03]  /*1a950*/  NOP ;  /* 0x0000000000007918 */ /* 0x000fc60000000000 */
[----:B------:R-:W-:Y:S01]  /*1a960*/  STL.64 [R1+0x1fe0], R6 ;  /* 0x001fe00601007387 */ /* 0x000fe20000100a00 */
[--C-:B0-----:R-:W-:Y:S02]  /*1a970*/  SHF.R.U32.HI R12, RZ, 0x2, R15.reuse ;  /* 0x00000002ff0c7819 */ /* 0x101fe4000001160f */
[--C-:B------:R-:W-:Y:S02]  /*1a980*/  SHF.R.U32.HI R21, RZ, 0x2, R15.reuse ;  /* 0x00000002ff157819 */ /* 0x100fe4000001160f */
[----:B------:R-:W-:Y:S01]  /*1a990*/  SHF.R.U32.HI R15, RZ, 0x2, R15 ;  /* 0x00000002ff0f7819 */ /* 0x000fe2000001160f */
[----:B------:R0:W-:Y:S01]  /*1a9a0*/  STL.64 [R1+0x1fd8], R4 ;  /* 0x001fd80401007387 */ /* 0x0001e20000100a00 */
[----:B-1----:R-:W-:Y:S02]  /*1a9b0*/  SHF.L.U32 R14, R14, 0x5, RZ ;  /* 0x000000050e0e7819 */ /* 0x002fe400000006ff */
[----:B------:R-:W-:Y:S02]  /*1a9c0*/  SGXT.U32 R12, R12, 0x3 ;  /* 0x000000030c0c781a */ /* 0x000fe40000000000 */
[----:B------:R-:W-:-:S02]  /*1a9d0*/  SGXT.U32 R21, R21, 0x3 ;  /* 0x000000031515781a */ /* 0x000fc40000000000 */
[----:B------:R-:W-:Y:S02]  /*1a9e0*/  SGXT.U32 R15, R15, 0x3 ;  /* 0x000000030f0f781a */ /* 0x000fe40000000000 */
[C---:B------:R-:W-:Y:S02]  /*1a9f0*/  LOP3.LUT R12, R14.reuse, 0x10, R12, 0xfe, !PT ;  /* 0x000000100e0c7812 */ /* 0x040fe400078efe0c */
[C---:B------:R-:W-:Y:S02]  /*1aa00*/  LOP3.LUT R21, R14.reuse, 0x18, R21, 0xfe, !PT ;  /* 0x000000180e157812 */ /* 0x040fe400078efe15 */
[----:B------:R-:W-:Y:S02]  /*1aa10*/  LOP3.LUT R15, R14, 0x8, R15, 0xfe, !PT ;  /* 0x000000080e0f7812 */ /* 0x000fe400078efe0f */
[----:B------:R-:W-:Y:S01]  /*1aa20*/  MOV R14, R11 ;  /* 0x0000000b000e7202 */ /* 0x000fe20000000f00 */
[----:B----4-:R-:W-:-:S05]  /*1aa30*/  FMUL R13, R13, UR9 ;  /* 0x000000090d0d7c20 */ /* 0x010fca0008400000 */
[----:B0-----:R-:W-:-:S05]  /*1aa40*/  FSEL R4, R13, -INF , P6 ;  /* 0xff8000000d047808 */ /* 0x001fca0003000000 */
[----:B------:R0:W-:Y:S01]  /*1aa50*/  STL [R1+0x1c], R4 ;  /* 0x00001c0401007387 */ /* 0x0001e20000100800 */
[----:B-----5:R-:W-:-:S05]  /*1aa60*/  FMUL R29, R29, UR9 ;  /* 0x000000091d1d7c20 */ /* 0x020fca0008400000 */
[----:B------:R-:W-:-:S05]  /*1aa70*/  FSEL R5, R29, -INF , P1 ;  /* 0xff8000001d057808 */ /* 0x000fca0000800000 */
[----:B------:R-:W-:Y:S04]  /*1aa80*/  STL [R1+0x18], R5 ;  /* 0x0000180501007387 */ /* 0x000fe80000100800 */
[----:B------:R-:W4:Y:S01]  /*1aa90*/  LDL.LU R11, [R1+0x1ff8] ;  /* 0x001ff800010b7983 */ /* 0x000f220000300800 */
[----:B------:R-:W-:Y:S01]  /*1aaa0*/  ISETP.GE.AND P2, PT, R0, R3, PT ;  /* 0x000000030000720c */ /* 0x000fe20003f46270 */
[----:B--2---:R-:W-:Y:S01]  /*1aab0*/  FMUL R24, R24, UR9 ;  /* 0x0000000918187c20 */ /* 0x004fe20008400000 */
[----:B---3--:R-:W-:-:S04]  /*1aac0*/  FMUL R26, R26, UR9 ;  /* 0x000000091a1a7c20 */ /* 0x008fc80008400000 */
[----:B0-----:R-:W-:Y:S02]  /*1aad0*/  FSEL R4, R24, -INF , P2 ;  /* 0xff80000018047808 */ /* 0x001fe40001000000 */
[-C--:B------:R-:W-:Y:S02]  /*1aae0*/  ISETP.GE.AND P4, PT, R12, R3.reuse, PT ;  /* 0x000000030c00720c */ /* 0x080fe40003f86270 */
[----:B------:R-:W-:Y:S01]  /*1aaf0*/  ISETP.GE.AND P5, PT, R21, R3, PT ;  /* 0x000000031500720c */ /* 0x000fe20003fa6270 */
[----:B------:R-:W-:Y:S01]  /*1ab00*/  VIADD R3, R28, 0x41 ;  /* 0x000000411c037836 */ /* 0x000fe20000000000 */
[----:B------:R0:W-:Y:S01]  /*1ab10*/  STL [R1+0x10], R4 ;  /* 0x0000100401007387 */ /* 0x0001e20000100800 */
[----:B------:R-:W-:-:S03]  /*1ab20*/  FSEL R13, R26, -INF , P3 ;  /* 0xff8000001a0d7808 */ /* 0x000fc60001800000 */
[----:B------:R-:W-:Y:S01]  /*1ab30*/  ISETP.GE.AND P1, PT, R15, R3, PT ;  /* 0x000000030f00720c */ /* 0x000fe20003f26270 */
[----:B0-----:R-:W2:Y:S04]  /*1ab40*/  LDL.LU R4, [R1+0x20] ;  /* 0x0000200001047983 */ /* 0x001ea80000300800 */
[----:B------:R-:W2:Y:S01]  /*1ab50*/  LDL.LU R5, [R1+0x24] ;  /* 0x0000240001057983 */ /* 0x000ea20000300800 */
[----:B------:R-:W-:-:S03]  /*1ab60*/  MOV R15, R20 ;  /* 0x00000014000f7202 */ /* 0x000fc60000000f00 */
[----:B------:R-:W2:Y:S01]  /*1ab70*/  LDL.LU R6, [R1+0x28] ;  /* 0x0000280001067983 */ /* 0x000ea20000300800 */
[----:B------:R-:W-:-:S03]  /*1ab80*/  ISETP.GE.AND P3, PT, R21, R3, PT ;  /* 0x000000031500720c */ /* 0x000fc60003f66270 */
[----:B------:R-:W2:Y:S04]  /*1ab90*/  LDL.LU R7, [R1+0x2c] ;  /* 0x00002c0001077983 */ /* 0x000ea80000300800 */
[----:B------:R0:W-:Y:S01]  /*1aba0*/  STL [R1+0x14], R13 ;  /* 0x0000140d01007387 */ /* 0x0001e20000100800 */
[----:B----4-:R-:W-:Y:S03]  /*1abb0*/  HMMA.16816.F32 R8, R16, R22, R8 ;  /* 0x000000161008723c */ /* 0x010fe60000001808 */
[----:B------:R-:W3:Y:S04]  /*1abc0*/  LDL.LU.64 R22, [R1+0x1ff0] ;  /* 0x001ff00001167983 */ /* 0x000ee80000300a00 */
[----:B------:R-:W4:Y:S01]  /*1abd0*/  LDL.LU.64 R20, [R1+0x1fe8] ;  /* 0x001fe80001147983 */ /* 0x000f220000300a00 */
[----:B0-----:R-:W0:Y:S01]  /*1abe0*/  S2R R13, SR_TID.X ;  /* 0x00000000000d7919 */ /* 0x001e220000002100 */
[----:B------:R-:W-:-:S02]  /*1abf0*/  ISETP.GE.AND P6, PT, R0, R3, PT ;  /* 0x000000030000720c */ /* 0x000fc40003fc6270 */
[----:B------:R-:W-:Y:S02]  /*1ac00*/  ISETP.GE.AND P2, PT, R12, R3, PT ;  /* 0x000000030c00720c */ /* 0x000fe40003f46270 */
[----:B------:R-:W-:Y:S01]  /*1ac10*/  IADD3 R3, R28, 0x60, RZ ;  /* 0x000000601c037810 */ /* 0x000fe20007ffe0ff */
[----:B--2---:R-:W-:Y:S01]  /*1ac20*/  HMMA.16816.F32 R16, R16, R14, R4 ;  /* 0x0000000e1010723c */ /* 0x004fe20000001804 */
[----:B---3--:R-:W-:Y:S01]  /*1ac30*/  FMUL R24, R22, UR9 ;  /* 0x0000000916187c20 */ /* 0x008fe20008400000 */
[----:B------:R-:W-:Y:S01]  /*1ac40*/  FMUL R22, R25, UR9 ;  /* 0x0000000919167c20 */ /* 0x000fe20008400000 */
[----:B----4-:R-:W-:-:S03]  /*1ac50*/  FMUL R26, R20, UR9 ;  /* 0x00000009141a7c20 */ /* 0x010fc60008400000 */
[----:B------:R-:W-:Y:S02]  /*1ac60*/  FSEL R24, R24, -INF , P5 ;  /* 0xff80000018187808 */ /* 0x000fe40002800000 */
[----:B------:R-:W-:Y:S02]  /*1ac70*/  FSEL R26, R26, -INF , P4 ;  /* 0xff8000001a1a7808 */ /* 0x000fe40002000000 */
[----:B------:R-:W-:Y:S02]  /*1ac80*/  ISETP.GE.AND P4, PT, R0, R3, PT ;  /* 0x000000030000720c */ /* 0x000fe40003f86270 */
[----:B------:R-:W-:Y:S01]  /*1ac90*/  FSEL R0, R22, -INF , P6 ;  /* 0xff80000016007808 */ /* 0x000fe20003000000 */
[----:B------:R-:W-:Y:S04]  /*1aca0*/  STL [R1+0xc], R26 ;  /* 0x00000c1a01007387 */ /* 0x000fe80000100800 */
[----:B------:R-:W-:Y:S04]  /*1acb0*/  STL [R1+0x1fb4], R26 ;  /* 0x001fb41a01007387 */ /* 0x000fe80000100800 */
[----:B------:R1:W-:Y:S04]  /*1acc0*/  STL [R1+0x1fb8], R0 ;  /* 0x001fb80001007387 */ /* 0x0003e80000100800 */
[----:B------:R-:W-:Y:S04]  /*1acd0*/  STL [R1+0x8], R24 ;  /* 0x0000081801007387 */ /* 0x000fe80000100800 */
[----:B------:R2:W-:Y:S04]  /*1ace0*/  STL [R1+0x1fbc], R24 ;  /* 0x001fbc1801007387 */ /* 0x0005e80000100800 */
[----:B------:R-:W3:Y:S04]  /*1acf0*/  LDL.LU.64 R6, [R1+0x1fe0] ;  /* 0x001fe00001067983 */ /* 0x000ee80000300a00 */
[----:B------:R-:W4:Y:S01]  /*1ad00*/  LDL.LU.64 R4, [R1+0x1fd8] ;  /* 0x001fd80001047983 */ /* 0x000f220000300a00 */
[----:B------:R-:W-:Y:S01]  /*1ad10*/  FMUL R20, R27, UR9 ;  /* 0x000000091b147c20 */ /* 0x000fe20008400000 */
[----:B0-----:R-:W-:-:S02]  /*1ad20*/  SHF.R.U32.HI R27, RZ, 0x2, R13 ;  /* 0x00000002ff1b7819 */ /* 0x001fc4000001160d */
[----:B------:R-:W-:Y:S01]  /*1ad30*/  ISETP.GE.AND P6, PT, R12, R3, PT ;  /* 0x000000030c00720c */ /* 0x000fe20003fc6270 */
[----:B------:R-:W5:Y:S01]  /*1ad40*/  LDL.LU.64 R14, [R1+0x1fd0] ;  /* 0x001fd000010e7983 */ /* 0x000f620000300a00 */
[----:B------:R-:W-:-:S03]  /*1ad50*/  SHF.R.U32.HI R22, RZ, 0x2, R13 ;  /* 0x00000002ff167819 */ /* 0x000fc6000001160d */
[----:B------:R-:W3:Y:S01]  /*1ad60*/  LDL.LU.64 R12, [R1+0x1fc8] ;  /* 0x001fc800010c7983 */ /* 0x000ee20000300a00 */
[----:B------:R-:W0:Y:S01]  /*1ad70*/  S2R R29, SR_CTAID.X ;  /* 0x00000000001d7919 */ /* 0x000e220000002500 */
[----:B-1----:R-:W1:Y:S01]  /*1ad80*/  S2R R0, SR_CTAID.X ;  /* 0x0000000000007919 */ /* 0x002e620000002500 */
[----:B--2---:R-:W2:Y:S01]  /*1ad90*/  S2R R24, SR_TID.X ;  /* 0x0000000000187919 */ /* 0x004ea20000002100 */
[----:B------:R-:W-:Y:S02]  /*1ada0*/  SGXT.U32 R27, R27, 0x3 ;  /* 0x000000031b1b781a */ /* 0x000fe40000000000 */
[----:B------:R-:W-:Y:S01]  /*1adb0*/  SGXT.U32 R22, R22, 0x3 ;  /* 0x000000031616781a */ /* 0x000fe20000000000 */
[----:B------:R-:W-:Y:S01]  /*1adc0*/  FMUL R23, R23, UR9 ;  /* 0x0000000917177c20 */ /* 0x000fe20008400000 */
[----:B------:R-:W-:Y:S01]  /*1add0*/  FSEL R25, R20, -INF , P1 ;  /* 0xff80000014197808 */ /* 0x000fe20000800000 */
[----:B------:R-:W-:Y:S01]  /*1ade0*/  FMUL R21, R21, UR9 ;  /* 0x0000000915157c20 */ /* 0x000fe20008400000 */
[----:B0-----:R-:W-:Y:S01]  /*1adf0*/  IMAD.SHL.U32 R29, R29, 0x20, RZ ;  /* 0x000000201d1d7824 */ /* 0x001fe200078e00ff */
[----:B-1----:R-:W-:-:S04]  /*1ae00*/  SHF.L.U32 R0, R0, 0x5, RZ ;  /* 0x0000000500007819 */ /* 0x002fc800000006ff */
[----:B------:R-:W-:Y:S02]  /*1ae10*/  LOP3.LUT R27, R29, 0x8, R27, 0xfe, !PT ;  /* 0x000000081d1b7812 */ /* 0x000fe400078efe1b */
[----:B------:R-:W-:Y:S02]  /*1ae20*/  LOP3.LUT R22, R0, 0x18, R22, 0xfe, !PT ;  /* 0x0000001800167812 */ /* 0x000fe400078efe16 */
[-C--:B------:R-:W-:Y:S02]  /*1ae30*/  ISETP.GE.AND P5, PT, R27, R3.reuse, PT ;  /* 0x000000031b00720c */ /* 0x080fe40003fa6270 */
[----:B------:R-:W-:Y:S02]  /*1ae40*/  ISETP.GE.AND P1, PT, R22, R3, PT ;  /* 0x000000031600720c */ /* 0x000fe40003f26270 */
[----:B--2---:R-:W-:Y:S01]  /*1ae50*/  SHF.R.U32.HI R26, RZ, 0x2, R24 ;  /* 0x00000002ff1a7819 */ /* 0x004fe20000011618 */
[----:B------:R-:W-:-:S03]  /*1ae60*/  FMUL R8, R8, UR9 ;  /* 0x0000000908087c20 */ /* 0x000fc60008400000 */
[----:B------:R-:W-:Y:S01]  /*1ae70*/  SGXT.U32 R26, R26, 0x3 ;  /* 0x000000031a1a781a */ /* 0x000fe20000000000 */
[----:B------:R-:W-:-:S03]  /*1ae80*/  FMUL R20, R10, UR9 ;  /* 0x000000090a147c20 */ /* 0x000fc60008400000 */
[----:B------:R-:W-:Y:S01]  /*1ae90*/  LOP3.LUT R26, R26, R0, RZ, 0xfc, !PT ;  /* 0x000000001a1a7212 */ /* 0x000fe200078efcff */
[----:B------:R-:W-:Y:S01]  /*1aea0*/  FMUL R16, R16, UR9 ;  /* 0x0000000910107c20 */ /* 0x000fe20008400000 */
[----:B------:R-:W-:Y:S01]  /*1aeb0*/  FSEL R29, R21, -INF , P2 ;  /* 0xff800000151d7808 */ /* 0x000fe20001000000 */
[----:B------:R-:W-:Y:S01]  /*1aec0*/  FMUL R21, R17, UR9 ;  /* 0x0000000911157c20 */ /* 0x000fe20008400000 */
[----:B------:R-:W-:Y:S02]  /*1aed0*/  ISETP.GE.AND P2, PT, R26, R28, PT ;  /* 0x0000001c1a00720c */ /* 0x000fe40003f46270 */
[----:B------:R-:W-:Y:S01]  /*1aee0*/  FSEL R8, R8, -INF , P6 ;  /* 0xff80000008087808 */ /* 0x000fe20003000000 */
[----:B------:R-:W-:Y:S01]  /*1aef0*/  FMUL R18, R18, UR9 ;  /* 0x0000000912127c20 */ /* 0x000fe20008400000 */
[----:B------:R-:W-:Y:S04]  /*1af00*/  STL [R1], R25 ;  /* 0x0000001901007387 */ /* 0x000fe80000100800 */
[----:B------:R0:W-:Y:S04]  /*1af10*/  STL [R1+0x1fc0], R25 ;  /* 0x001fc01901007387 */ /* 0x0001e80000100800 */
[----:B------:R1:W-:Y:S04]  /*1af20*/  STL [R1+0x1fc4], R29 ;  /* 0x001fc41d01007387 */ /* 0x0003e80000100800 */
[----:B0-----:R-:W2:Y:S04]  /*1af30*/  LDL R25, [R1+0x30] ;  /* 0x0000300001197983 */ /* 0x001ea80000100800 */
[----:B-1----:R-:W2:Y:S01]  /*1af40*/  LDL R29, [R1+0x40] ;  /* 0x00004000011d7983 */ /* 0x002ea20000100800 */
[----:B----4-:R-:W-:Y:S01]  /*1af50*/  FMUL R3, R4, UR9 ;  /* 0x0000000904037c20 */ /* 0x010fe20008400000 */
[----:B------:R-:W-:-:S02]  /*1af60*/  FSEL R4, R23, -INF , P3 ;  /* 0xff80000017047808 */ /* 0x000fc40001800000 */
[----:B------:R-:W-:Y:S02]  /*1af70*/  SHF.R.U32.HI R23, RZ, 0x2, R24 ;  /* 0x00000002ff177819 */ /* 0x000fe40000011618 */
[----:B------:R-:W-:Y:S01]  /*1af80*/  ISETP.GT.AND P3, PT, R26, R28, PT ;  /* 0x0000001c1a00720c */ /* 0x000fe20003f64270 */
[----:B------:R-:W4:Y:S01]  /*1af90*/  LDL R24, [R1+0x34] ;  /* 0x0000340001187983 */ /* 0x000f220000100800 */
[----:B------:R-:W-:Y:S01]  /*1afa0*/  SGXT.U32 R23, R23, 0x3 ;  /* 0x000000031717781a */ /* 0x000fe20000000000 */
[----:B---3--:R-:W-:-:S03]  /*1afb0*/  FMUL R10, R12, UR9 ;  /* 0x000000090c0a7c20 */ /* 0x008fc60008400000 */
[----:B------:R-:W-:Y:S01]  /*1afc0*/  LOP3.LUT R23, R0, 0x10, R23, 0xfe, !PT ;  /* 0x0000001000177812 */ /* 0x000fe200078efe17 */
[----:B------:R-:W-:Y:S01]  /*1afd0*/  FMUL R13, R13, UR9 ;  /* 0x000000090d0d7c20 */ /* 0x000fe20008400000 */
[----:B------:R-:W-:Y:S01]  /*1afe0*/  FSEL R12, R20, -INF , P1 ;  /* 0xff800000140c7808 */ /* 0x000fe20000800000 */
[----:B-----5:R-:W-:Y:S01]  /*1aff0*/  FMUL R14, R14, UR9 ;  /* 0x000000090e0e7c20 */ /* 0x020fe20008400000 */
[CC--:B------:R-:W-:Y:S01]  /*1b000*/  ISETP.GE.AND P6, PT, R23.reuse, R28.reuse, PT ;  /* 0x0000001c1700720c */ /* 0x0c0fe20003fc6270 */
[----:B------:R-:W3:Y:S01]  /*1b010*/  LDL R0, [R1+0x3c] ;  /* 0x00003c0001007983 */ /* 0x000ee20000100800 */
[----:B------:R-:W-:Y:S02]  /*1b020*/  ISETP.GT.AND P1, PT, R23, R28, PT ;  /* 0x0000001c1700720c */ /* 0x000fe40003f24270 */
[----:B------:R-:W-:Y:S02]  /*1b030*/  IADD3 R20, R28, 0x61, RZ ;  /* 0x000000611c147810 */ /* 0x000fe40007ffe0ff */
[----:B------:R-:W-:-:S02]  /*1b040*/  FSEL R10, R10, -INF , P2 ;  /* 0xff8000000a0a7808 */ /* 0x000fc40001000000 */
[-C--:B------:R-:W-:Y:S02]  /*1b050*/  ISETP.GE.AND P2, PT, R22, R28.reuse, PT ;  /* 0x0000001c1600720c */ /* 0x080fe40003f46270 */
[----:B------:R-:W-:Y:S02]  /*1b060*/  FSEL R17, R16, -INF , P6 ;  /* 0xff80000010117808 */ /* 0x000fe40003000000 */
[----:B------:R-:W-:Y:S02]  /*1b070*/  FSEL R13, R13, -INF , P3 ;  /* 0xff8000000d0d7808 */ /* 0x000fe40001800000 */
[----:B------:R-:W-:Y:S02]  /*1b080*/  FSEL R16, R21, -INF , P1 ;  /* 0xff80000015107808 */ /* 0x000fe40000800000 */
[C---:B------:R-:W-:Y:S02]  /*1b090*/  ISETP.GT.AND P3, PT, R22.reuse, R28, PT ;  /* 0x0000001c1600720c */ /* 0x040fe40003f64270 */
[----:B------:R-:W-:Y:S01]  /*1b0a0*/  ISETP.GE.AND P1, PT, R22, R20, PT ;  /* 0x000000141600720c */ /* 0x000fe20003f26270 */
[----:B------:R-:W-:Y:S01]  /*1b0b0*/  FMUL R22, R9, UR9 ;  /* 0x0000000909167c20 */ /* 0x000fe20008400000 */
[----:B------:R-:W-:-:S02]  /*1b0c0*/  FSEL R9, R18, -INF , P2 ;  /* 0xff80000012097808 */ /* 0x000fc40001000000 */
[----:B------:R-:W5:Y:S01]  /*1b0d0*/  LDL R18, [R1+0x38] ;  /* 0x0000380001127983 */ /* 0x000f620000100800 */
[----:B------:R-:W-:Y:S02]  /*1b0e0*/  FSEL R3, R3, -INF , P4 ;  /* 0xff80000003037808 */ /* 0x000fe40002000000 */
[----:B------:R-:W-:-:S04]  /*1b0f0*/  ISETP.GE.AND P4, PT, R27, R28, PT ;  /* 0x0000001c1b00720c */ /* 0x000fc80003f86270 */
[----:B------:R-:W-:Y:S02]  /*1b100*/  FSEL R14, R14, -INF , P4 ;  /* 0xff8000000e0e7808 */ /* 0x000fe40002000000 */
[----:B------:R-:W-:Y:S02]  /*1b110*/  ISETP.GE.AND P4, PT, R26, R20, PT ;  /* 0x000000141a00720c */ /* 0x000fe40003f86270 */
[----:B------:R-:W3:Y:S01]  /*1b120*/  LDL R26, [R1+0x1c] ;  /* 0x00001c00011a7983 */ /* 0x000ee20000100800 */
[----:B------:R-:W-:Y:S01]  /*1b130*/  FMUL R6, R6, UR9 ;  /* 0x0000000906067c20 */ /* 0x000fe20008400000 */
[----:B------:R-:W-:Y:S01]  /*1b140*/  FMUL R15, R15, UR9 ;  /* 0x000000090f0f7c20 */ /* 0x000fe20008400000 */
[----:B------:R-:W-:-:S03]  /*1b150*/  FMUL R19, R19, UR9 ;  /* 0x0000000913137c20 */ /* 0x000fc60008400000 */
[----:B------:R-:W-:Y:S02]  /*1b160*/  FSEL R6, R6, -INF , P5 ;  /* 0xff80000006067808 */ /* 0x000fe40002800000 */
[----:B------:R-:W-:Y:S01]  /*1b170*/  ISETP.GT.AND P5, PT, R27, R28, PT ;  /* 0x0000001c1b00720c */ /* 0x000fe20003fa4270 */
[----:B------:R-:W-:Y:S01]  /*1b180*/  FMUL R5, R5, UR9 ;  /* 0x0000000905057c20 */ /* 0x000fe20008400000 */
[----:B------:R-:W-:Y:S01]  /*1b190*/  FMUL R7, R7, UR9 ;  /* 0x0000000907077c20 */ /* 0x000fe20008400000 */
[-C--:B------:R-:W-:Y:S01]  /*1b1a0*/  ISETP.GE.AND P6, PT, R23, R20.reuse, PT ;  /* 0x000000141700720c */ /* 0x080fe20003fc6270 */
[----:B------:R-:W3:Y:S01]  /*1b1b0*/  LDL R28, [R1+0x14] ;  /* 0x00001400011c7983 */ /* 0x000ee20000100800 */
[----:B------:R-:W-:Y:S02]  /*1b1c0*/  FSEL R15, R15, -INF , P5 ;  /* 0xff8000000f0f7808 */ /* 0x000fe40002800000 */
[----:B------:R-:W-:Y:S01]  /*1b1d0*/  ISETP.GE.AND P5, PT, R27, R20, PT ;  /* 0x000000141b00720c */ /* 0x000fe20003fa6270 */
[----:B------:R-:W-:Y:S01]  /*1b1e0*/  FMUL R20, R11, UR9 ;  /* 0x000000090b147c20 */ /* 0x000fe20008400000 */
[----:B------:R-:W-:Y:S01]  /*1b1f0*/  FSEL R21, R19, -INF , P3 ;  /* 0xff80000013157808 */ /* 0x000fe20001800000 */
[----:B------:R-:W3:Y:S01]  /*1b200*/  LDL R27, [R1+0x18] ;  /* 0x00001800011b7983 */ /* 0x000ee20000100800 */
[----:B------:R-:W-:-:S02]  /*1b210*/  FSEL R11, R5, -INF , P4 ;  /* 0xff800000050b7808 */ /* 0x000fc40002000000 */
[----:B------:R-:W-:Y:S02]  /*1b220*/  FMNMX R19, R10, R13, !PT ;  /* 0x0000000d0a137209 */ /* 0x000fe40007800000 */
[----:B------:R-:W-:Y:S02]  /*1b230*/  FMNMX R5, R14, R15, !PT ;  /* 0x0000000f0e057209 */ /* 0x000fe40007800000 */
[----:B------:R-:W-:Y:S02]  /*1b240*/  FSEL R23, R7, -INF , P5 ;  /* 0xff80000007177808 */ /* 0x000fe40002800000 */
[----:B------:R-:W-:Y:S01]  /*1b250*/  FMNMX R7, R17, R16, !PT ;  /* 0x0000001011077209 */ /* 0x000fe20007800000 */
[----:B------:R0:W-:Y:S04]  /*1b260*/  STL [R1+0x1fb0], R13 ;  /* 0x001fb00d01007387 */ /* 0x0001e80000100800 */
[----:B0-----:R-:W3:Y:S01]  /*1b270*/  LDL R13, [R1+0x10] ;  /* 0x00001000010d7983 */ /* 0x001ee20000100800 */
[----:B--2---:R-:W-:-:S03]  /*1b280*/  FMNMX R7, R29, R7, !PT ;  /* 0x000000071d077209 */ /* 0x004fc60007800000 */
[----:B------:R-:W2:Y:S01]  /*1b290*/  LDL.LU R29, [R1+0x1fc4] ;  /* 0x001fc400011d7983 */ /* 0x000ea20000300800 */
[----:B-----5:R-:W-:Y:S02]  /*1b2a0*/  FMNMX R19, R18, R19, !PT ;  /* 0x0000001312137209 */ /* 0x020fe40007800000 */
[----:B------:R-:W-:Y:S02]  /*1b2b0*/  FMNMX R18, R2, R5, !PT ;  /* 0x0000000502127209 */ /* 0x000fe40007800000 */
[----:B------:R-:W-:Y:S02]  /*1b2c0*/  FMNMX R5, R9, R21, !PT ;  /* 0x0000001509057209 */ /* 0x000fe40007800000 */
[----:B------:R-:W-:Y:S02]  /*1b2d0*/  FMNMX R19, R25, R19, !PT ;  /* 0x0000001319137209 */ /* 0x000fe40007800000 */
[----:B------:R-:W5:Y:S01]  /*1b2e0*/  LDL.LU R25, [R1+0x1fc0] ;  /* 0x001fc00001197983 */ /* 0x000f620000300800 */
[----:B----4-:R-:W-:-:S02]  /*1b2f0*/  FMNMX R18, R24, R18, !PT ;  /* 0x0000001218127209 */ /* 0x010fc40007800000 */
[----:B---3--:R-:W-:Y:S01]  /*1b300*/  FMNMX R5, R0, R5, !PT ;  /* 0x0000000500057209 */ /* 0x008fe20007800000 */
[----:B------:R-:W3:Y:S04]  /*1b310*/  LDL.LU R24, [R1+0x1fbc] ;  /* 0x001fbc0001187983 */ /* 0x000ee80000300800 */
[----:B------:R-:W4:Y:S01]  /*1b320*/  LDL.LU R0, [R1+0x1fb8] ;  /* 0x001fb80001007983 */ /* 0x000f220000300800 */
[----:B------:R-:W-:-:S03]  /*1b330*/  FMNMX R7, R26, R7, !PT ;  /* 0x000000071a077209 */ /* 0x000fc60007800000 */
[----:B------:R-:W2:Y:S01]  /*1b340*/  LDL.LU R26, [R1+0x1fb4] ;  /* 0x001fb400011a7983 */ /* 0x000ea20000300800 */
[----:B------:R-:W-:Y:S02]  /*1b350*/  FMNMX R18, R28, R18, !PT ;  /* 0x000000121c127209 */ /* 0x000fe40007800000 */
[----:B------:R-:W-:Y:S02]  /*1b360*/  FMNMX R5, R27, R5, !PT ;  /* 0x000000051b057209 */ /* 0x000fe40007800000 */
[----:B------:R-:W-:Y:S02]  /*1b370*/  FMNMX R19, R13, R19, !PT ;  /* 0x000000130d137209 */ /* 0x000fe40007800000 */
[----:B------:R-:W-:Y:S01]  /*1b380*/  FSEL R22, R22, -INF , P6 ;  /* 0xff80000016167808 */ /* 0x000fe20003000000 */
[----:B------:R-:W0:Y:S01]  /*1b390*/  S2R R13, SR_TID.X ;  /* 0x00000000000d7919 */ /* 0x000e220000002100 */
[----:B------:R-:W-:Y:S02]  /*1b3a0*/  FSEL R20, R20, -INF , P1 ;  /* 0xff80000014147808 */ /* 0x000fe40000800000 */
[----:B0-----:R-:W-:-:S02]  /*1b3b0*/  LOP3.LUT R28, R13, 0x7f, RZ, 0xc0, !PT ;  /* 0x0000007f0d1c7812 */ /* 0x001fc400078ec0ff */
[----:B-----5:R-:W-:Y:S02]  /*1b3c0*/  FMNMX R18, R25, R18, !PT ;  /* 0x0000001219127209 */ /* 0x020fe40007800000 */
[----:B----4-:R-:W-:-:S04]  /*1b3d0*/  FMNMX R19, R0, R19, !PT ;  /* 0x0000001300137209 */ /* 0x010fc80007800000 */
[----:B------:R-:W-:Y:S02]  /*1b3e0*/  FMNMX R19, R3, R19, !PT ;  /* 0x0000001303137209 */ /* 0x000fe40007800000 */
[----:B--2---:R-:W-:Y:S02]  /*1b3f0*/  FMNMX R7, R26, R7, !PT ;  /* 0x000000071a077209 */ /* 0x004fe40007800000 */
[----:B------:R-:W-:Y:S02]  /*1b400*/  FMNMX R18, R6, R18, !PT ;  /* 0x0000001206127209 */ /* 0x000fe40007800000 */
[----:B------:R-:W-:Y:S02]  /*1b410*/  FMNMX R26, R11, R19, !PT ;  /* 0x000000130b1a7209 */ /* 0x000fe40007800000 */
[----:B---3--:R-:W-:Y:S02]  /*1b420*/  FMNMX R5, R24, R5, !PT ;  /* 0x0000000518057209 */ /* 0x008fe40007800000 */
[----:B------:R-:W-:-:S02]  /*1b430*/  FMNMX R7, R29, R7, !PT ;  /* 0x000000071d077209 */ /* 0x000fc40007800000 */
[----:B------:R-:W-:Y:S01]  /*1b440*/  FMNMX R24, R23, R18, !PT ;  /* 0x0000001217187209 */ /* 0x000fe20007800000 */
[----:B------:R-:W0:Y:S01]  /*1b450*/  SHFL.BFLY PT, R27, R26, 0x2, 0x1f ;  /* 0x0c401f001a1b7f89 */ /* 0x000e2200000e0000 */
[----:B------:R-:W-:-:S03]  /*1b460*/  FMNMX R7, R8, R7, !PT ;  /* 0x0000000708077209 */ /* 0x000fc60007800000 */
[----:B------:R-:W1:Y:S01]  /*1b470*/  SHFL.BFLY PT, R25, R24, 0x2, 0x1f ;  /* 0x0c401f0018197f89 */ /* 0x000e6200000e0000 */
[----:B------:R-:W-:-:S05]  /*1b480*/  FMNMX R7, R22, R7, !PT ;  /* 0x0000000716077209 */ /* 0x000fca0007800000 */
[----:B------:R-:W2:Y:S01]  /*1b490*/  SHFL.BFLY PT, R18, R7, 0x2, 0x1f ;  /* 0x0c401f0007127f89 */ /* 0x000ea200000e0000 */
[----:B------:R-:W-:-:S04]  /*1b4a0*/  FMNMX R5, R4, R5, !PT ;  /* 0x0000000504057209 */ /* 0x000fc80007800000 */
[----:B------:R-:W-:Y:S02]  /*1b4b0*/  FMNMX R5, R12, R5, !PT ;  /* 0x000000050c057209 */ /* 0x000fe40007800000 */
[----:B0-----:R-:W-:Y:S02]  /*1b4c0*/  FMNMX R26, R26, R27, !PT ;  /* 0x0000001b1a1a7209 */ /* 0x001fe40007800000 */
[----:B-1----:R-:W-:-:S03]  /*1b4d0*/  FMNMX R24, R24, R25, !PT ;  /* 0x0000001918187209 */ /* 0x002fc60007800000 */
[----:B------:R-:W0:Y:S01]  /*1b4e0*/  SHFL.BFLY PT, R27, R26, 0x1, 0x1f ;  /* 0x0c201f001a1b7f89 */ /* 0x000e2200000e0000 */
[----:B------:R-:W-:-:S03]  /*1b4f0*/  FMNMX R5, R20, R5, !PT ;  /* 0x0000000514057209 */ /* 0x000fc60007800000 */
[----:B------:R-:W1:Y:S01]  /*1b500*/  SHFL.BFLY PT, R25, R24, 0x1, 0x1f ;  /* 0x0c201f0018197f89 */ /* 0x000e6200000e0000 */
[----:B--2---:R-:W-:-:S03]  /*1b510*/  FMNMX R7, R7, R18, !PT ;  /* 0x0000001207077209 */ /* 0x004fc60007800000 */
[----:B------:R-:W2:Y:S04]  /*1b520*/  SHFL.BFLY PT, R19, R5, 0x2, 0x1f ;  /* 0x0c401f0005137f89 */ /* 0x000ea800000e0000 */
[----:B------:R-:W3:Y:S01]  /*1b530*/  SHFL.BFLY PT, R18, R7, 0x1, 0x1f ;  /* 0x0c201f0007127f89 */ /* 0x000ee200000e0000 */
[----:B0-----:R-:W-:Y:S02]  /*1b540*/  FMNMX R27, R26, R27, !PT ;  /* 0x0000001b1a1b7209 */ /* 0x001fe40007800000 */
[----:B------:R-:W-:Y:S02]  /*1b550*/  SHF.R.U32.HI R26, RZ, 0x2, R13 ;  /* 0x00000002ff1a7819 */ /* 0x000fe4000001160d */
[----:B-1----:R-:W-:Y:S02]  /*1b560*/  FMNMX R25, R24, R25, !PT ;  /* 0x0000001918197209 */ /* 0x002fe40007800000 */
[----:B------:R-:W-:-:S02]  /*1b570*/  LOP3.LUT R24, R13, 0x1c, RZ, 0xc0, !PT ;  /* 0x0000001c0d187812 */ /* 0x000fc400078ec0ff */
[----:B------:R-:W-:Y:S02]  /*1b580*/  SGXT.U32 R26, R26, 0x3 ;  /* 0x000000031a1a781a */ /* 0x000fe40000000000 */
[----:B------:R-:W-:Y:S02]  /*1b590*/  SHF.L.U32 R13, R24, 0x2, RZ ;  /* 0x00000002180d7819 */ /* 0x000fe400000006ff */
[----:B--2---:R-:W-:Y:S02]  /*1b5a0*/  FMNMX R19, R5, R19, !PT ;  /* 0x0000001305137209 */ /* 0x004fe40007800000 */
[----:B------:R-:W-:Y:S02]  /*1b5b0*/  LOP3.LUT R24, R26, 0x10, RZ, 0xfc, !PT ;  /* 0x000000101a187812 */ /* 0x000fe400078efcff */
[----:B---3--:R-:W-:Y:S02]  /*1b5c0*/  FMNMX R7, R7, R18, !PT ;  /* 0x0000001207077209 */ /* 0x008fe40007800000 */
[----:B------:R-:W-:Y:S01]  /*1b5d0*/  SHF.R.U32.HI R18, RZ, 0x3, R28 ;  /* 0x00000003ff127819 */ /* 0x000fe2000001161c */
[----:B------:R-:W-:Y:S01]  /*1b5e0*/  VIADD R28, R13, UR6 ;  /* 0x000000060d1c7c36 */ /* 0x000fe20008000000 */
[----:B------:R-:W0:Y:S01]  /*1b5f0*/  SHFL.BFLY PT, R5, R19, 0x1, 0x1f ;  /* 0x0c201f0013057f89 */ /* 0x000e2200000e0000 */
[----:B------:R-:W-:-:S02]  /*1b600*/  LEA R13, R24, UR6, 0x4 ;  /* 0x00000006180d7c11 */ /* 0x000fc4000f8e20ff */
[----:B------:R-:W1:Y:S01]  /*1b610*/  S2R R24, SR_TID.X ;  /* 0x0000000000187919 */ /* 0x000e620000002100 */
[----:B0-----:R-:W-:Y:S02]  /*1b620*/  FMNMX R19, R19, R5, !PT ;  /* 0x0000000513137209 */ /* 0x001fe40007800000 */
[----:B------:R-:W-:Y:S02]  /*1b630*/  LOP3.LUT R5, R18, 0xc, RZ, 0xc0, !PT ;  /* 0x0000000c12057812 */ /* 0x000fe400078ec0ff */
[C---:B------:R-:W-:Y:S02]  /*1b640*/  LOP3.LUT R18, R26.reuse, 0x8, RZ, 0xfc, !PT ;  /* 0x000000081a127812 */ /* 0x040fe400078efcff */
[----:B------:R-:W-:-:S04]  /*1b650*/  LOP3.LUT R26, R26, 0x18, RZ, 0xfc, !PT ;  /* 0x000000181a1a7812 */ /* 0x000fc800078efcff */
[----:B------:R-:W-:Y:S02]  /*1b660*/  LEA R13, R26, UR6, 0x4 ;  /* 0x000000061a0d7c11 */ /* 0x000fe4000f8e20ff */
[----:B------:R-:W-:Y:S02]  /*1b670*/  IADD3 R26, R28, R5, RZ ;  /* 0x000000051c1a7210 */ /* 0x000fe40007ffe0ff */
[----:B-1----:R-:W-:-:S04]  /*1b680*/  SHF.R.U32.HI R28, RZ, 0x2, R24 ;  /* 0x00000002ff1c7819 */ /* 0x002fc80000011618 */
[----:B------:R-:W-:-:S04]  /*1b690*/  SGXT.U32 R28, R28, 0x3 ;  /* 0x000000031c1c781a */ /* 0x000fc80000000000 */
[----:B------:R-:W-:Y:S02]  /*1b6a0*/  LOP3.LUT R28, R28, 0x10, RZ, 0xfc, !PT ;  /* 0x000000101c1c7812 */ /* 0x000fe400078efcff */
[----:B------:R-:W-:Y:S02]  /*1b6b0*/  LEA R18, R18, UR6, 0x4 ;  /* 0x0000000612127c11 */ /* 0x000fe4000f8e20ff */
[----:B------:R-:W-:Y:S02]  /*1b6c0*/  LEA R28, R28, UR6, 0x4 ;  /* 0x000000061c1c7c11 */ /* 0x000fe4000f8e20ff */
[C---:B------:R-:W-:Y:S02]  /*1b6d0*/  IADD3 R24, R5.reuse, R18, RZ ;  /* 0x0000001205187210 */ /* 0x040fe40007ffe0ff */
[C---:B------:R-:W-:Y:S01]  /*1b6e0*/  IADD3 R18, R5.reuse, R28, RZ ;  /* 0x0000001c05127210 */ /* 0x040fe20007ffe0ff */
[----:B------:R-:W-:Y:S01]  /*1b6f0*/  IMAD.IADD R5, R5, 0x1, R13 ;  /* 0x0000000105057824 */ /* 0x000fe200078e020d */
[----:B------:R-:W-:Y:S04]  /*1b700*/  @!P0 STS [R26], R27 ;  /* 0x0000001b1a008388 */ /* 0x000fe80000000800 */
[----:B------:R-:W2:Y:S04]  /*1b710*/  LDL.LU R13, [R1+0x1fb0] ;  /* 0x001fb000010d7983 */ /* 0x000ea80000300800 */
[----:B------:R0:W-:Y:S04]  /*1b720*/  STL [R1+0x1f84], R26 ;  /* 0x001f841a01007387 */ /* 0x0001e80000100800 */
[----:B------:R1:W-:Y:S04]  /*1b730*/  @!P0 STS [R24], R25 ;  /* 0x0000001918008388 */ /* 0x0003e80000000800 */
[----:B0-----:R-:W3:Y:S04]  /*1b740*/  LDL.LU R26, [R1+0x10] ;  /* 0x00001000011a7983 */ /* 0x001ee80000300800 */
[----:B-1----:R-:W4:Y:S01]  /*1b750*/  LDL R25, [R1+0x574] ;  /* 0x0005740001197983 */ /* 0x002f220000100800 */
[----:B------:R-:W0:Y:S03]  /*1b760*/  S2R R27, SR_TID.X ;  /* 0x00000000001b7919 */ /* 0x000e260000002100 */
[----:B------:R-:W-:Y:S04]  /*1b770*/  @!P0 STS [R18], R7 ;  /* 0x0000000712008388 */ /* 0x000fe80000000800 */
[----:B------:R-:W-:Y:S01]  /*1b780*/  @!P0 STS [R5], R19 ;  /* 0x0000001305008388 */ /* 0x000fe20000000800 */
[----:B0-----:R-:W-:-:S04]  /*1b790*/  LOP3.LUT R27, R27, 0x7f, RZ, 0xc0, !PT ;  /* 0x0000007f1b1b7812 */ /* 0x001fc800078ec0ff */
[----:B------:R-:W-:Y:S01]  /*1b7a0*/  LEA R27, R27, UR6, 0x2 ;  /* 0x000000061b1b7c11 */ /* 0x000fe2000f8e10ff */
[----:B------:R-:W-:Y:S06]  /*1b7b0*/  BAR.SYNC.DEFER_BLOCKING 0x0 ;  /* 0x0000000000007b1d */ /* 0x000fec0000010000 */
[----:B------:R-:W0:Y:S04]  /*1b7c0*/  LDS R7, [R27] ;  /* 0x000000001b077984 */ /* 0x000e280000000800 */
[----:B0-----:R-:W0:Y:S02]  /*1b7d0*/  SHFL.BFLY PT, R19, R7, 0x2, 0x1f ;  /* 0x0c401f0007137f89 */ /* 0x001e2400000e0000 */
[----:B0-----:R-:W-:-:S05]  /*1b7e0*/  FMNMX R7, R7, R19, !PT ;  /* 0x0000001307077209 */ /* 0x001fca0007800000 */
[----:B------:R-:W0:Y:S02]  /*1b7f0*/  SHFL.BFLY PT, R19, R7, 0x1, 0x1f ;  /* 0x0c201f0007137f89 */ /* 0x000e2400000e0000 */
[----:B0-----:R-:W-:Y:S02]  /*1b800*/  FMNMX R7, R7, R19, !PT ;  /* 0x0000001307077209 */ /* 0x001fe40007800000 */
[----:B------:R-:W0:Y:S03]  /*1b810*/  S2R R19, SR_TID.X ;  /* 0x0000000000137919 */ /* 0x000e260000002100 */
[----:B------:R-:W-:Y:S04]  /*1b820*/  @!P0 STS [R27], R7 ;  /* 0x000000071b008388 */ /* 0x000fe80000000800 */
[----:B------:R1:W-:Y:S04]  /*1b830*/  STL [R1+0x1f88], R24 ;  /* 0x001f881801007387 */ /* 0x0003e80000100800 */
[----:B-1----:R-:W5:Y:S04]  /*1b840*/  LDL.LU R24, [R1+0x30] ;  /* 0x0000300001187983 */ /* 0x002f680000300800 */
[----:B------:R1:W-:Y:S04]  /*1b850*/  STL [R1+0x1f8c], R18 ;  /* 0x001f8c1201007387 */ /* 0x0003e80000100800 */
[----:B-1----:R-:W3:Y:S04]  /*1b860*/  LDL.LU R18, [R1+0x38] ;  /* 0x0000380001127983 */ /* 0x002ee80000300800 */
[----:B------:R0:W-:Y:S02]  /*1b870*/  STL [R1+0x1f90], R5 ;  /* 0x001f900501007387 */ /* 0x0001e40000100800 */
[----:B0-----:R-:W-:-:S02]  /*1b880*/  SHF.R.U32.HI R5, RZ, 0x2, R19 ;  /* 0x00000002ff057819 */ /* 0x001fc40000011613 */
[----:B------:R-:W-:-:S04]  /*1b890*/  LOP3.LUT R19, R19, 0x1c, RZ, 0xc0, !PT ;  /* 0x0000001c13137812 */ /* 0x000fc800078ec0ff */
[----:B------:R-:W-:Y:S01]  /*1b8a0*/  SHF.L.U32 R19, R19, 0x2, RZ ;  /* 0x0000000213137819 */ /* 0x000fe200000006ff */
[----:B------:R-:W-:Y:S06]  /*1b8b0*/  BAR.SYNC.DEFER_BLOCKING 0x0 ;  /* 0x0000000000007b1d */ /* 0x000fec0000010000 */
[----:B------:R-:W4:Y:S01]  /*1b8c0*/  LDS R7, [R19+UR6] ;  /* 0x0000000613077984 */ /* 0x000f220008000800 */
[----:B------:R-:W-:-:S04]  /*1b8d0*/  SGXT.U32 R5, R5, 0x3 ;  /* 0x000000030505781a */ /* 0x000fc80000000000 */
[----:B------:R-:W-:-:S04]  /*1b8e0*/  LOP3.LUT R5, R5, 0x8, RZ, 0xfc, !PT ;  /* 0x0000000805057812 */ /* 0x000fc800078efcff */
[----:B------:R-:W-:-:S05]  /*1b8f0*/  LEA R5, R5, UR6, 0x4 ;  /* 0x0000000605057c11 */ /* 0x000fca000f8e20ff */
[----:B------:R0:W1:Y:S04]  /*1b900*/  LDS R19, [R5] ;  /* 0x0000000005137984 */ /* 0x0000680000000800 */
[----:B------:R-:W-:Y:S01]  /*1b910*/  STL [R1+0x1f94], R27 ;  /* 0x001f941b01007387 */ /* 0x000fe20000100800 */
[----:B----4-:R-:W-:-:S05]  /*1b920*/  FMNMX R25, R7, R25, !PT ;  /* 0x0000001907197209 */ /* 0x010fca0007800000 */
[----:B------:R-:W-:-:S04]  /*1b930*/  FADD R7, R10, -R25 ;  /* 0x800000190a077221 */ /* 0x000fc80000000000 */
[----:B------:R-:W-:-:S04]  /*1b940*/  FMUL R7, R7, 1.4426950216293334961 ;  /* 0x3fb8aa3b07077820 */ /* 0x000fc80000400000 */
[----:B0-----:R0:W4:Y:S01]  /*1b950*/  MUFU.EX2 R5, R7 ;  /* 0x0000000700057308 */ /* 0x0011220000000800 */
[--C-:B--2---:R-:W-:Y:S01]  /*1b960*/  FADD R10, R13, -R25.reuse ;  /* 0x800000190d0a7221 */ /* 0x104fe20000000000 */
[----:B------:R-:W-:Y:S03]  /*1b970*/  STL [R1+0x2a4], R25 ;  /* 0x0002a41901007387 */ /* 0x000fe60000100800 */
[----:B0-----:R-:W-:Y:S01]  /*1b980*/  FMUL R7, R10, 1.4426950216293334961 ;  /* 0x3fb8aa3b0a077820 */ /* 0x001fe20000400000 */
[----:B----4-:R0:W-:Y:S03]  /*1b990*/  STL [R1+0x32c], R5 ;  /* 0x00032c0501007387 */ /* 0x0101e60000100800 */
[----:B0-----:R-:W0:Y:S02]  /*1b9a0*/  MUFU.EX2 R5, R7 ;  /* 0x0000000700057308 */ /* 0x001e240000000800 */
[----:B0-----:R0:W-:Y:S04]  /*1b9b0*/  STL [R1+0x328], R5 ;  /* 0x0003280501007387 */ /* 0x0011e80000100800 */
[----:B------:R-:W1:Y:S01]  /*1b9c0*/  LDL R13, [R1+0x578] ;  /* 0x00057800010d7983 */ /* 0x000e620000100800 */
[--C-:B------:R-:W-:Y:S01]  /*1b9d0*/  FADD R3, R3, -R25.reuse ;  /* 0x8000001903037221 */ /* 0x100fe20000000000 */
[----:B------:R-:W-:-:S03]  /*1b9e0*/  FADD R11, R11, -R25 ;  /* 0x800000190b0b7221 */ /* 0x000fc60000000000 */
[----:B------:R-:W-:Y:S01]  /*1b9f0*/  FMUL R3, R3, 1.4426950216293334961 ;  /* 0x3fb8aa3b03037820 */ /* 0x000fe20000400000 */
[----:B---3--:R-:W-:-:S04]  /*1ba00*/  FADD R10, R18, -R25 ;  /* 0x80000019120a7221 */ /* 0x008fc80000000000 */
[----:B------:R-:W-:-:S04]  /*1ba10*/  FMUL R7, R10, 1.4426950216293334961 ;  /* 0x3fb8aa3b0a077820 */ /* 0x000fc80000400000 */
[----:B0-----:R0:W2:Y:S01]  /*1ba20*/  MUFU.EX2 R5, R7 ;  /* 0x0000000700057308 */ /* 0x0010a20000000800 */
[----:B-----5:R-:W-:-:S04]  /*1ba30*/  FADD R10, R24, -R25 ;  /* 0x80000019180a7221 */ /* 0x020fc80000000000 */
[----:B0-----:R-:W-:Y:S01]  /*1ba40*/  FMUL R7, R10, 1.4426950216293334961 ;  /* 0x3fb8aa3b0a077820 */ /* 0x001fe20000400000 */
[----:B------:R-:W-:Y:S01]  /*1ba50*/  FADD R10, R26, -R25 ;  /* 0x800000191a0a7221 */ /* 0x000fe20000000000 */
[----:B--2---:R0:W-:Y:S04]  /*1ba60*/  STL [R1+0x324], R5 ;  /* 0x0003240501007387 */ /* 0x0041e80000100800 */
[----:B------:R-:W2:Y:S04]  /*1ba70*/  LDL.LU R18, [R1+0x34] ;  /* 0x0000340001127983 */ /* 0x000ea80000300800 */
[----:B------:R-:W3:Y:S01]  /*1ba80*/  LDL.LU R26, [R1+0x14] ;  /* 0x00001400011a7983 */ /* 0x000ee20000300800 */
[----:B0-----:R0:W4:Y:S02]  /*1ba90*/  MUFU.EX2 R5, R7 ;  /* 0x0000000700057308 */ /* 0x0011240000000800 */
[----:B0-----:R-:W-:-:S06]  /*1baa0*/  FMUL R7, R10, 1.4426950216293334961 ;  /* 0x3fb8aa3b0a077820 */ /* 0x001fcc0000400000 */
[----:B------:R0:W5:Y:S01]  /*1bab0*/  MUFU.EX2 R24, R7 ;  /* 0x0000000700187308 */ /* 0x0001620000000800 */
[----:B------:R-:W-:Y:S01]  /*1bac0*/  FADD R10, R0, -R25 ;  /* 0x80000019000a7221 */ /* 0x000fe20000000000 */
[----:B----4-:R-:W-:Y:S03]  /*1bad0*/  STL [R1+0x320], R5 ;  /* 0x0003200501007387 */ /* 0x010fe60000100800 */
[----:B0-----:R-:W-:Y:S01]  /*1bae0*/  FMUL R7, R10, 1.4426950216293334961 ;  /* 0x3fb8aa3b0a077820 */ /* 0x001fe20000400000 */
[----:B------:R-:W-:Y:S03]  /*1baf0*/  STL [R1+0x1fa4], R5 ;  /* 0x001fa40501007387 */ /* 0x000fe60000100800 */
[----:B------:R0:W4:Y:S01]  /*1bb00*/  MUFU.EX2 R0, R7 ;  /* 0x0000000700007308 */ /* 0x0001220000000800 */
[----:B-----5:R-:W-:Y:S04]  /*1bb10*/  STL [R1+0x31c], R24 ;  /* 0x00031c1801007387 */ /* 0x020fe80000100800 */
[----:B------:R-:W-:Y:S04]  /*1bb20*/  STL [R1+0x1f9c], R24 ;  /* 0x001f9c1801007387 */ /* 0x000fe80000100800 */
[----:B0-----:R0:W5:Y:S04]  /*1bb30*/  LDS R7, [R28] ;  /* 0x000000001c077984 */ /* 0x0011680000000800 */
[----:B0-----:R-:W5:Y:S01]  /*1bb40*/  LDL.LU R28, [R1] ;  /* 0x00000000011c7983 */ /* 0x001f620000300800 */
[----:B------:R0:W1:Y:S02]  /*1bb50*/  MUFU.EX2 R25, R3 ;  /* 0x0000000300197308 */ /* 0x0000640000000800 */
[----:B0-----:R-:W-:Y:S01]  /*1bb60*/  FMUL R3, R11, 1.4426950216293334961 ;  /* 0x3fb8aa3b0b037820 */ /* 0x001fe20000400000 */
[----:B----4-:R-:W-:Y:S04]  /*1bb70*/  STL [R1+0x314], R0 ;  /* 0x0003140001007387 */ /* 0x010fe80000100800 */
[----:B------:R0:W-:Y:S01]  /*1bb80*/  STL [R1+0x1f98], R0 ;  /* 0x001f980001007387 */ /* 0x0001e20000100800 */
[----:B-1----:R-:W-:-:S02]  /*1bb90*/  FMNMX R5, R19, R13, !PT ;  /* 0x0000000d13057209 */ /* 0x002fc40007800000 */
[----:B------:R1:W4:Y:S03]  /*1bba0*/  MUFU.EX2 R19, R3 ;  /* 0x0000000300137308 */ /* 0x0003260000000800 */
[----:B------:R-:W-:-:S04]  /*1bbb0*/  FADD R10, R14, -R5 ;  /* 0x800000050e0a7221 */ /* 0x000fc80000000000 */
[----:B-1----:R-:W-:-:S04]  /*1bbc0*/  FMUL R3, R10, 1.4426950216293334961 ;  /* 0x3fb8aa3b0a037820 */ /* 0x002fc80000400000 */
[----:B0-----:R0:W1:Y:S01]  /*1bbd0*/  MUFU.EX2 R0, R3 ;  /* 0x0000000300007308 */ /* 0x0010620000000800 */
[----:B------:R-:W-:Y:S01]  /*1bbe0*/  STL [R1+0x2a0], R5 ;  /* 0x0002a00501007387 */ /* 0x000fe20000100800 */
[----:B------:R-:W-:-:S03]  /*1bbf0*/  FADD R10, R15, -R5 ;  /* 0x800000050f0a7221 */ /* 0x000fc60000000000 */
[----:B------:R-:W-:Y:S04]  /*1bc00*/  STL [R1+0x308], R25 ;  /* 0x0003081901007387 */ /* 0x000fe80000100800 */
[----:B------:R-:W-:Y:S01]  /*1bc10*/  STL [R1+0x1fa0], R25 ;  /* 0x001fa01901007387 */ /* 0x000fe20000100800 */
[----:B0-----:R-:W-:Y:S01]  /*1bc20*/  FMUL R3, R10, 1.4426950216293334961 ;  /* 0x3fb8aa3b0a037820 */ /* 0x001fe20000400000 */
[--C-:B------:R-:W-:Y:S02]  /*1bc30*/  FADD R10, R2, -R5.reuse ;  /* 0x80000005020a7221 */ /* 0x100fe40000000000 */
[----:B----4-:R-:W-:Y:S04]  /*1bc40*/  STL [R1+0x2fc], R19 ;  /* 0x0002fc1301007387 */ /* 0x010fe80000100800 */
[----:B------:R-:W-:Y:S04]  /*1bc50*/  STL [R1+0x1fa8], R19 ;  /* 0x001fa81301007387 */ /* 0x000fe80000100800 */
[----:B-1----:R0:W-:Y:S04]  /*1bc60*/  STL [R1+0x2f4], R0 ;  /* 0x0002f40001007387 */ /* 0x0021e80000100800 */
[----:B------:R-:W4:Y:S01]  /*1bc70*/  LDL R2, [R1+0x57c] ;  /* 0x00057c0001027983 */ /* 0x000f220000100800 */
[----:B0-----:R0:W1:Y:S02]  /*1bc80*/  MUFU.EX2 R0, R3 ;  /* 0x0000000300007308 */ /* 0x0010640000000800 */
[----:B0-----:R-:W-:Y:S01]  /*1bc90*/  FMUL R3, R10, 1.4426950216293334961 ;  /* 0x3fb8aa3b0a037820 */ /* 0x001fe20000400000 */
[----:B-1----:R0:W-:Y:S01]  /*1bca0*/  STL [R1+0x2e8], R0 ;  /* 0x0002e80001007387 */ /* 0x0021e20000100800 */
[----:B------:R-:W-:-:S03]  /*1bcb0*/  FADD R6, R6, -R5 ;  /* 0x8000000506067221 */ /* 0x000fc60000000000 */
[----:B------:R-:W4:Y:S01]  /*1bcc0*/  LDL.LU R11, [R1+0x40] ;  /* 0x00004000010b7983 */ /* 0x000f220000300800 */
[----:B0-----:R-:W0:Y:S01]  /*1bcd0*/  MUFU.EX2 R0, R3 ;  /* 0x0000000300007308 */ /* 0x001e220000000800 */
[----:B------:R-:W-:Y:S02]  /*1bce0*/  FMUL R6, R6, 1.4426950216293334961 ;  /* 0x3fb8aa3b06067820 */ /* 0x000fe40000400000 */
[----:B------:R-:W4:Y:S04]  /*1bcf0*/  LDL.LU R27, [R1+0x1c] ;  /* 0x00001c00011b7983 */ /* 0x000f280000300800 */
[----:B0-----:R-:W-:Y:S04]  /*1bd00*/  STL [R1+0x2e4], R0 ;  /* 0x0002e40001007387 */ /* 0x001fe80000100800 */
[----:B------:R-:W-:Y:S04]  /*1bd10*/  STL [R1+0x1fac], R0 ;  /* 0x001fac0001007387 */ /* 0x000fe80000100800 */
[----:B------:R-:W4:Y:S01]  /*1bd20*/  LDL.LU R24, [R1+0xc] ;  /* 0x00000c0001187983 */ /* 0x000f220000300800 */
[----:B--2---:R-:W-:-:S04]  /*1bd30*/  FADD R10, R18, -R5 ;  /* 0x80000005120a7221 */ /* 0x004fc80000000000 */
[----:B------:R-:W-:Y:S01]  /*1bd40*/  FMUL R3, R10, 1.4426950216293334961 ;  /* 0x3fb8aa3b0a037820 */ /* 0x000fe20000400000 */
[----:B---3--:R-:W-:-:S03]  /*1bd50*/  FADD R10, R26, -R5 ;  /* 0x800000051a0a7221 */ /* 0x008fc60000000000 */
[----:B------:R0:W1:Y:S02]  /*1bd60*/  MUFU.EX2 R18, R3 ;  /* 0x0000000300127308 */ /* 0x0000640000000800 */
[----:B0-----:R-:W-:Y:S01]  /*1bd70*/  FMUL R3, R10, 1.4426950216293334961 ;  /* 0x3fb8aa3b0a037820 */ /* 0x001fe20000400000 */
[----:B-----5:R-:W-:Y:S02]  /*1bd80*/  FADD R10, R28, -R5 ;  /* 0x800000051c0a7221 */ /* 0x020fe40000000000 */
[----:B------:R-:W0:Y:S03]  /*1bd90*/  S2R R28, SR_TID.X ;  /* 0x00000000001c7919 */ /* 0x000e260000002100 */
[----:B------:R2:W3:Y:S02]  /*1bda0*/  MUFU.EX2 R26, R3 ;  /* 0x00000003001a7308 */ /* 0x0004e40000000800 */
[----:B--2---:R-:W-:-:S06]  /*1bdb0*/  FMUL R3, R10, 1.4426950216293334961 ;  /* 0x3fb8aa3b0a037820 */ /* 0x004fcc0000400000 */
[----:B------:R-:W-:Y:S01]  /*1bdc0*/  MUFU.EX2 R10, R6 ;  /* 0x00000006000a7308 */ /* 0x000fe20000000800 */
[----:B0-----:R-:W-:-:S04]  /*1bdd0*/  SHF.R.U32.HI R13, RZ, 0x2, R28 ;  /* 0x00000002ff0d7819 */ /* 0x001fc8000001161c */
[----:B------:R-:W-:-:S04]  /*1bde0*/  SGXT.U32 R13, R13, 0x3 ;  /* 0x000000030d0d781a */ /* 0x000fc80000000000 */
[----:B------:R-:W-:Y:S01]  /*1bdf0*/  LOP3.LUT R13, R13, 0x18, RZ, 0xfc, !PT ;  /* 0x000000180d0d7812 */ /* 0x000fe200078efcff */
[----:B------:R0:W2:Y:S03]  /*1be00*/  MUFU.EX2 R28, R3 ;  /* 0x00000003001c7308 */ /* 0x0000a60000000800 */
[----:B------:R-:W-:-:S05]  /*1be10*/  LEA R13, R13, UR6, 0x4 ;  /* 0x000000060d0d7c11 */ /* 0x000fca000f8e20ff */
[----:B0-----:R0:W5:Y:S04]  /*1be20*/  LDS R3, [R13] ;  /* 0x000000000d037984 */ /* 0x0011680000000800 */
[----:B-1----:R-:W-:Y:S04]  /*1be30*/  STL [R1+0x2e0], R18 ;  /* 0x0002e01201007387 */ /* 0x002fe80000100800 */
[----:B---3--:R-:W-:Y:S04]  /*1be40*/  STL [R1+0x2dc], R26 ;  /* 0x0002dc1a01007387 */ /* 0x008fe80000100800 */
[----:B--2---:R-:W-:Y:S01]  /*1be50*/  STL [R1+0x2d8], R28 ;  /* 0x0002d81c01007387 */ /* 0x004fe20000100800 */
[----:B----4-:R-:W-:Y:S01]  /*1be60*/  FMNMX R2, R7, R2, !PT ;  /* 0x0000000207027209 */ /* 0x010fe20007800000 */
[----:B------:R-:W-:-:S04]  /*1be70*/  FADD R7, R23, -R5 ;  /* 0x8000000517077221 */ /* 0x000fc80000000000 */
[----:B------:R-:W-:-:S04]  /*1be80*/  FMUL R7, R7, 1.4426950216293334961 ;  /* 0x3fb8aa3b07077820 */ /* 0x000fc80000400000 */
[----:B0-----:R0:W1:Y:S01]  /*1be90*/  MUFU.EX2 R13, R7 ;  /* 0x00000007000d7308 */ /* 0x0010620000000800 */
[--C-:B------:R-:W-:Y:S01]  /*1bea0*/  FADD R6, R17, -R2.reuse ;  /* 0x8000000211067221 */ /* 0x100fe20000000000 */
[----:B------:R-:W-:Y:S03]  /*1beb0*/  STL [R1+0x1dc], R2 ;  /* 0x0001dc0201007387 */ /* 0x000fe60000100800 */
[----:B------:R-:W-:Y:S01]  /*1bec0*/  FMUL R6, R6, 1.4426950216293334961 ;  /* 0x3fb8aa3b06067820 */ /* 0x000fe20000400000 */
[--C-:B0-----:R-:W-:Y:S01]  /*1bed0*/  FADD R7, R16, -R2.reuse ;  /* 0x8000000210077221 */ /* 0x101fe20000000000 */
[----:B------:R-:W-:Y:S03]  /*1bee0*/  STL [R1+0x2d4], R10 ;  /* 0x0002d40a01007387 */ /* 0x000fe60000100800 */
[----:B------:R-:W-:Y:S01]  /*1bef0*/  FMUL R7, R7, 1.4426950216293334961 ;  /* 0x3fb8aa3b07077820 */ /* 0x000fe20000400000 */
[----:B------:R-:W0:Y:S01]  /*1bf00*/  MUFU.EX2 R5, R6 ;  /* 0x0000000600057308 */ /* 0x000e220000000800 */
[----:B-1----:R-:W-:Y:S04]  /*1bf10*/  STL [R1+0x2d0], R13 ;  /* 0x0002d00d01007387 */ /* 0x002fe80000100800 */
[----:B------:R-:W5:Y:S03]  /*1bf20*/  LDL R0, [R1+0x568] ;  /* 0x0005680001007983 */ /* 0x000f660000100800 */
[----:B------:R-:W1:Y:S01]  /*1bf30*/  MUFU.EX2 R19, R7 ;  /* 0x0000000700137308 */ /* 0x000e620000000800 */
[----:B0-----:R-:W-:Y:S04]  /*1bf40*/  STL [R1+0x2cc], R5 ;  /* 0x0002cc0501007387 */ /* 0x001fe80000100800 */
[----:B-1----:R-:W-:Y:S04]  /*1bf50*/  STL [R1+0x2c8], R19 ;  /* 0x0002c81301007387 */ /* 0x002fe80000100800 */
[----:B------:R-:W2:Y:S04]  /*1bf60*/  LDL.LU R25, [R1+0x3c] ;  /* 0x00003c0001197983 */ /* 0x000ea80000300800 */
[----:B------:R-:W3:Y:S04]  /*1bf70*/  LDL.LU R16, [R1+0x18] ;  /* 0x0000180001107983 */ /* 0x000ee80000300800 */
[----:B------:R-:W4:Y:S01]  /*1bf80*/  LDL.LU R14, [R1+0x8] ;  /* 0x00000800010e7983 */ /* 0x000f220000300800 */
[--C-:B------:R-:W-:Y:S01]  /*1bf90*/  FADD R6, R11, -R2.reuse ;  /* 0x800000020b067221 */ /* 0x100fe20000000000 */
[----:B------:R-:W-:-:S03]  /*1bfa0*/  FADD R7, R27, -R2 ;  /* 0x800000021b077221 */ /* 0x000fc60000000000 */
[----:B------:R-:W-:-:S04]  /*1bfb0*/  FMUL R6, R6, 1.4426950216293334961 ;  /* 0x3fb8aa3b06067820 */ /* 0x000fc80000400000 */
[----:B------:R0:W1:Y:S02]  /*1bfc0*/  MUFU.EX2 R27, R6 ;  /* 0x00000006001b7308 */ /* 0x0000640000000800 */
[----:B0-----:R-:W-:-:S04]  /*1bfd0*/  FADD R6, R24, -R2 ;  /* 0x8000000218067221 */ /* 0x001fc80000000000 */
[----:B------:R-:W-:-:S04]  /*1bfe0*/  FMUL R6, R6, 1.4426950216293334961 ;  /* 0x3fb8aa3b06067820 */ /* 0x000fc80000400000 */
[----:B------:R0:W-:Y:S02]  /*1bff0*/  MUFU.EX2 R17, R6 ;  /* 0x0000000600117308 */ /* 0x0001e40000000800 */
[----:B0-----:R-:W-:Y:S01]  /*1c000*/  FADD R6, R8, -R2 ;  /* 0x8000000208067221 */ /* 0x001fe20000000000 */
[----:B------:R-:W-:-:S05]  /*1c010*/  FMUL R7, R7, 1.4426950216293334961 ;  /* 0x3fb8aa3b07077820 */ /* 0x000fca0000400000 */
[----:B------:R0:W1:Y:S02]  /*1c020*/  MUFU.EX2 R23, R7 ;  /* 0x0000000700177308 */ /* 0x0000640000000800 */
[----:B0-----:R-:W-:-:S04]  /*1c030*/  FADD R7, R29, -R2 ;  /* 0x800000021d077221 */ /* 0x001fc80000000000 */
[----:B------:R-:W-:-:S04]  /*1c040*/  FMUL R7, R7, 1.4426950216293334961 ;  /* 0x3fb8aa3b07077820 */ /* 0x000fc80000400000 */
[----:B------:R0:W4:Y:S01]  /*1c050*/  MUFU.EX2 R15, R7 ;  /* 0x00000007000f7308 */ /* 0x0001220000000800 */
[----:B-1----:R-:W-:Y:S04]  /*1c060*/  STL [R1+0x2c4], R27 ;  /* 0x0002c41b01007387 */ /* 0x002fe80000100800 */
[----:B------:R-:W-:Y:S04]  /*1c070*/  STL [R1+0x2bc], R23 ;  /* 0x0002bc1701007387 */ /* 0x000fe80000100800 */
[----:B------:R-:W-:Y:S04]  /*1c080*/  STL [R1+0x298], R17 ;  /* 0x0002981101007387 */ /* 0x000fe80000100800 */
[----:B0-----:R-:W4:Y:S04]  /*1c090*/  LDL R7, [R1+0x2f4] ;  /* 0x0002f40001077983 */ /* 0x001f280000100800 */
[----:B------:R-:W4:Y:S01]  /*1c0a0*/  LDL R29, [R1+0x324] ;  /* 0x00032400011d7983 */ /* 0x000f220000100800 */
[----:B-----5:R-:W-:Y:S01]  /*1c0b0*/  FMNMX R0, R3, R0, !PT ;  /* 0x0000000003007209 */ /* 0x020fe20007800000 */
[----:B------:R-:W-:Y:S01]  /*1c0c0*/  FMUL R3, R6, 1.4426950216293334961 ;  /* 0x3fb8aa3b06037820 */ /* 0x000fe20000400000 */
[----:B------:R-:W-:-:S03]  /*1c0d0*/  FADD R6, R22, -R2 ;  /* 0x8000000216067221 */ /* 0x000fc60000000000 */
[----:B------:R0:W1:Y:S02]  /*1c0e0*/  MUFU.EX2 R8, R3 ;  /* 0x0000000300087308 */ /* 0x0000640000000800 */
[----:B0-----:R-:W-:Y:S01]  /*1c0f0*/  FMUL R3, R6, 1.4426950216293334961 ;  /* 0x3fb8aa3b06037820 */ /* 0x001fe20000400000 */
[----:B------:R-:W-:-:S05]  /*1c100*/  FADD R6, R9, -R0 ;  /* 0x8000000009067221 */ /* 0x000fca0000000000 */
[----:B------:R0:W5:Y:S02]  /*1c110*/  MUFU.EX2 R11, R3 ;  /* 0x00000003000b7308 */ /* 0x0001640000000800 */
[----:B0-----:R-:W-:Y:S01]  /*1c120*/  FMUL R3, R6, 1.4426950216293334961 ;  /* 0x3fb8aa3b06037820 */ /* 0x001fe20000400000 */
[----:B------:R-:W-:-:S05]  /*1c130*/  FADD R6, R21, -R0 ;  /* 0x8000000015067221 */ /* 0x000fca0000000000 */
[----:B------:R0:W5:Y:S02]  /*1c140*/  MUFU.EX2 R24, R3 ;  /* 0x0000000300187308 */ /* 0x0001640000000800 */
[----:B0-----:R-:W-:Y:S01]  /*1c150*/  FMUL R3, R6, 1.4426950216293334961 ;  /* 0x3fb8aa3b06037820 */ /* 0x001fe20000400000 */
[----:B--2---:R-:W-:-:S05]  /*1c160*/  FADD R6, R25, -R0 ;  /* 0x8000000019067221 */ /* 0x004fca0000000000 */
[----:B------:R0:W2:Y:S02]  /*1c170*/  MUFU.EX2 R25, R3 ;  /* 0x0000000300197308 */ /* 0x0000a40000000800 */
[----:B0-----:R-:W-:Y:S01]  /*1c180*/  FMUL R3, R6, 1.4426950216293334961 ;  /* 0x3fb8aa3b06037820 */ /* 0x001fe20000400000 */
[----:B---3--:R-:W-:-:S05]  /*1c190*/  FADD R6, R16, -R0 ;  /* 0x8000000010067221 */ /* 0x008fca0000000000 */
[----:B------:R0:W3:Y:S02]  /*1c1a0*/  MUFU.EX2 R22, R3 ;  /* 0x0000000300167308 */ /* 0x0000e40000000800 */
[----:B0-----:R-:W-:-:S06]  /*1c1b0*/  FMUL R3, R6, 1.4426950216293334961 ;  /* 0x3fb8aa3b06037820 */ /* 0x001fcc0000400000 */
[----:B------:R0:W3:Y:S01]  /*1c1c0*/  MUFU.EX2 R21, R3 ;  /* 0x0000000300157308 */ /* 0x0000e20000000800 */
[--C-:B----4-:R-:W-:Y:S01]  /*1c1d0*/  FADD R6, R14, -R0.reuse ;  /* 0x800000000e067221 */ /* 0x110fe20000000000 */
[----:B------:R4:W-:Y:S01]  /*1c1e0*/  STL [R1+0x1d8], R0 ;  /* 0x0001d80001007387 */ /* 0x0009e20000100800 */
[----:B------:R-:W-:-:S03]  /*1c1f0*/  FADD R4, R4, -R0 ;  /* 0x8000000004047221 */ /* 0x000fc60000000000 */
[----:B------:R-:W-:Y:S01]  /*1c200*/  STL [R1+0x280], R15 ;  /* 0x0002800f01007387 */ /* 0x000fe20000100800 */
[----:B0-----:R-:W-:-:S03]  /*1c210*/  FMUL R3, R6, 1.4426950216293334961 ;  /* 0x3fb8aa3b06037820 */ /* 0x001fc60000400000 */
[----:B------:R0:W-:Y:S04]  /*1c220*/  STL [R1+0x1ed4], R2 ;  /* 0x001ed40201007387 */ /* 0x0001e80000100800 */
[----:B-1----:R-:W-:Y:S01]  /*1c230*/  STL [R1+0x27c], R8 ;  /* 0x00027c0801007387 */ /* 0x002fe20000100800 */
[----:B------:R1:W0:Y:S03]  /*1c240*/  MUFU.EX2 R16, R3 ;  /* 0x0000000300107308 */ /* 0x0002260000000800 */
[----:B-----5:R-:W-:Y:S04]  /*1c250*/  STL [R1+0x278], R11 ;  /* 0x0002780b01007387 */ /* 0x020fe80000100800 */
[----:B------:R-:W-:Y:S01]  /*1c260*/  STL [R1+0x270], R24 ;  /* 0x0002701801007387 */ /* 0x000fe20000100800 */
[----:B-1----:R-:W-:-:S03]  /*1c270*/  FMUL R3, R4, 1.4426950216293334961 ;  /* 0x3fb8aa3b04037820 */ /* 0x002fc60000400000 */
[----:B--2---:R1:W-:Y:S01]  /*1c280*/  STL [R1+0x26c], R25 ;  /* 0x00026c1901007387 */ /* 0x0043e20000100800 */
[----:B------:R-:W-:-:S03]  /*1c290*/  FADD R4, R12, -R0 ;  /* 0x800000000c047221 */ /* 0x000fc60000000000 */
[----:B---3--:R-:W-:Y:S04]  /*1c2a0*/  STL [R1+0x264], R22 ;  /* 0x0002641601007387 */ /* 0x008fe80000100800 */
[----:B------:R-:W2:Y:S04]  /*1c2b0*/  LDL R6, [R1+0x32c] ;  /* 0x00032c0001067983 */ /* 0x000ea80000100800 */
[----:B------:R-:W-:Y:S04]  /*1c2c0*/  STL [R1+0x248], R21 ;  /* 0x0002481501007387 */ /* 0x000fe80000100800 */
[----:B------:R-:W3:Y:S01]  /*1c2d0*/  LDL R12, [R1+0x2e8] ;  /* 0x0002e800010c7983 */ /* 0x000ee20000100800 */
[----:B------:R5:W1:Y:S03]  /*1c2e0*/  MUFU.EX2 R14, R3 ;  /* 0x00000003000e7308 */ /* 0x000a660000000800 */
[----:B0-----:R-:W-:Y:S01]  /*1c2f0*/  STL [R1+0x240], R16 ;  /* 0x0002401001007387 */ /* 0x001fe20000100800 */
[----:B-----5:R-:W-:Y:S01]  /*1c300*/  FMUL R3, R4, 1.4426950216293334961 ;  /* 0x3fb8aa3b04037820 */ /* 0x020fe20000400000 */
[----:B------:R-:W-:-:S02]  /*1c310*/  FADD R4, R20, -R0 ;  /* 0x8000000014047221 */ /* 0x000fc40000000000 */
[----:B----4-:R-:W4:Y:S01]  /*1c320*/  LDL.LU R0, [R1+0x1fac] ;  /* 0x001fac0001007983 */ /* 0x010f220000300800 */
[----:B------:R0:W-:Y:S03]  /*1c330*/  MUFU.EX2 R2, R3 ;  /* 0x0000000300027308 */ /* 0x0001e60000000800 */
[----:B------:R-:W2:Y:S01]  /*1c340*/  LDL R20, [R1+0x328] ;  /* 0x0003280001147983 */ /* 0x000ea20000100800 */
[----:B0-----:R-:W-:-:S04]  /*1c350*/  FMUL R3, R4, 1.4426950216293334961 ;  /* 0x3fb8aa3b04037820 */ /* 0x001fc80000400000 */
[----:B------:R0:W5:Y:S01]  /*1c360*/  MUFU.EX2 R9, R3 ;  /* 0x0000000300097308 */ /* 0x0001620000000800 */
[----:B-1----:R-:W-:Y:S01]  /*1c370*/  STL [R1+0x23c], R14 ;  /* 0x00023c0e01007387 */ /* 0x002fe20000100800 */
[----:B0-----:R-:W-:Y:S01]  /*1c380*/  FADD R3, R24, R25 ;  /* 0x0000001918037221 */ /* 0x001fe20000000000 */
[----:B------:R-:W-:Y:S01]  /*1c390*/  BAR.SYNC.DEFER_BLOCKING 0x0 ;  /* 0x0000000000007b1d */ /* 0x000fe20000010000 */
[----:B---3--:R-:W-:Y:S01]  /*1c3a0*/  FADD R4, R7, R12 ;  /* 0x0000000c07047221 */ /* 0x008fe20000000000 */
[----:B------:R-:W-:-:S04]  /*1c3b0*/  FADD R7, R5, R19 ;  /* 0x0000001305077221 */ /* 0x000fc80000000000 */
[----:B------:R-:W3:Y:S04]  /*1c3c0*/  LDL.LU R19, [R1+0x1fa8] ;  /* 0x001fa80001137983 */ /* 0x000ee80000300800 */
[----:B------:R-:W3:Y:S04]  /*1c3d0*/  LDL.LU R5, [R1+0x1fa4] ;  /* 0x001fa40001057983 */ /* 0x000ee80000300800 */
[----:B-----5:R-:W-:Y:S04]  /*1c3e0*/  STL [R1+0x218], R9 ;  /* 0x0002180901007387 */ /* 0x020fe80000100800 */
[----:B------:R-:W5:Y:S04]  /*1c3f0*/  LDL.LU R25, [R1+0x1fa0] ;  /* 0x001fa00001197983 */ /* 0x000f680000300800 */
[----:B------:R-:W5:Y:S01]  /*1c400*/  LDL.LU R24, [R1+0x1f9c] ;  /* 0x001f9c0001187983 */ /* 0x000f620000300800 */
[----:B----4-:R-:W-:-:S03]  /*1c410*/  FADD R4, R0, R4 ;  /* 0x0000000400047221 */ /* 0x010fc60000000000 */
[----:B------:R-:W4:Y:S01]  /*1c420*/  LDL.LU R0, [R1+0x1f98] ;  /* 0x001f980001007983 */ /* 0x000f220000300800 */
[----:B--2---:R-:W-:-:S04]  /*1c430*/  FADD R6, R6, R20 ;  /* 0x0000001406067221 */ /* 0x004fc80000000000 */
[----:B------:R-:W-:Y:S01]  /*1c440*/  FADD R6, R29, R6 ;  /* 0x000000061d067221 */ /* 0x000fe20000000000 */
[----:B------:R-:W-:Y:S01]  /*1c450*/  FADD R7, R27, R7 ;  /* 0x000000071b077221 */ /* 0x000fe20000000000 */
[----:B------:R-:W-:Y:S01]  /*1c460*/  FADD R4, R18, R4 ;  /* 0x0000000412047221 */ /* 0x000fe20000000000 */
[----:B------:R-:W2:Y:S03]  /*1c470*/  LDL.LU R27, [R1+0x1f94] ;  /* 0x001f9400011b7983 */ /* 0x000ea60000300800 */
[----:B------:R-:W-:Y:S01]  /*1c480*/  FADD R4, R26, R4 ;  /* 0x000000041a047221 */ /* 0x000fe20000000000 */
[----:B------:R-:W-:Y:S01]  /*1c490*/  FADD R3, R22, R3 ;  /* 0x0000000316037221 */ /* 0x000fe20000000000 */
[----:B------:R-:W-:-:S03]  /*1c4a0*/  FADD R7, R23, R7 ;  /* 0x0000000717077221 */ /* 0x000fc60000000000 */
[----:B------:R-:W-:Y:S01]  /*1c4b0*/  FADD R3, R21, R3 ;  /* 0x0000000315037221 */ /* 0x000fe20000000000 */
[----:B------:R-:W-:-:S03]  /*1c4c0*/  FADD R7, R17, R7 ;  /* 0x0000000711077221 */ /* 0x000fc60000000000 */
[----:B------:R-:W-:Y:S01]  /*1c4d0*/  FADD R3, R16, R3 ;  /* 0x0000000310037221 */ /* 0x000fe20000000000 */
[----:B------:R-:W-:Y:S01]  /*1c4e0*/  FADD R4, R28, R4 ;  /* 0x000000041c047221 */ /* 0x000fe20000000000 */
[----:B------:R-:W-:Y:S02]  /*1c4f0*/  FADD R7, R15, R7 ;  /* 0x000000070f077221 */ /* 0x000fe40000000000 */
[----:B------:R-:W-:Y:S01]  /*1c500*/  FADD R3, R14, R3 ;  /* 0x000000030e037221 */ /* 0x000fe20000000000 */
[----:B------:R-:W-:Y:S01]  /*1c510*/  FADD R4, R10, R4 ;  /* 0x000000040a047221 */ /* 0x000fe20000000000 */
[----:B------:R-:W-:Y:S02]  /*1c520*/  FADD R7, R8, R7 ;  /* 0x0000000708077221 */ /* 0x000fe40000000000 */
[----:B------:R-:W-:Y:S01]  /*1c530*/  FADD R3, R2, R3 ;  /* 0x0000000302037221 */ /* 0x000fe20000000000 */
[----:B------:R-:W-:Y:S01]  /*1c540*/  FADD R8, R13, R4 ;  /* 0x000000040d087221 */ /* 0x000fe20000000000 */
[----:B------:R-:W-:-:S05]  /*1c550*/  FADD R7, R11, R7 ;  /* 0x000000070b077221 */ /* 0x000fca0000000000 */
[----:B------:R-:W0:Y:S02]  /*1c560*/  SHFL.BFLY PT, R4, R7, 0x2, 0x1f ;  /* 0x0c401f0007047f89 */ /* 0x000e2400000e0000 */
[----:B0-----:R-:W-:Y:S01]  /*1c570*/  FADD R4, R7, R4 ;  /* 0x0000000407047221 */ /* 0x001fe20000000000 */
[----:B---3--:R-:W-:Y:S02]  /*1c580*/  FADD R6, R5, R6 ;  /* 0x0000000605067221 */ /* 0x008fe40000000000 */
[----:B------:R-:W3:Y:S04]  /*1c590*/  LDL.LU R5, [R1+0x1f90] ;  /* 0x001f900001057983 */ /* 0x000ee80000300800 */
[----:B------:R-:W2:Y:S01]  /*1c5a0*/  LDL.LU R18, [R1+0x1f8c] ;  /* 0x001f8c0001127983 */ /* 0x000ea20000300800 */
[----:B-----5:R-:W-:-:S03]  /*1c5b0*/  FADD R6, R24, R6 ;  /* 0x0000000618067221 */ /* 0x020fc60000000000 */
[----:B------:R-:W5:Y:S04]  /*1c5c0*/  LDL.LU R24, [R1+0x1f88] ;  /* 0x001f880001187983 */ /* 0x000f680000300800 */
[----:B------:R-:W3:Y:S01]  /*1c5d0*/  LDL.LU R26, [R1+0x1f84] ;  /* 0x001f8400011a7983 */ /* 0x000ee20000300800 */
[----:B----4-:R-:W-:-:S03]  /*1c5e0*/  FADD R6, R0, R6 ;  /* 0x0000000600067221 */ /* 0x010fc60000000000 */
[----:B------:R-:W4:Y:S01]  /*1c5f0*/  LDL.LU R0, [R1+0x1f80] ;  /* 0x001f800001007983 */ /* 0x000f220000300800 */
[----:B------:R-:W-:-:S04]  /*1c600*/  FADD R6, R25, R6 ;  /* 0x0000000619067221 */ /* 0x000fc80000000000 */
[----:B------:R-:W-:Y:S01]  /*1c610*/  FADD R10, R19, R6 ;  /* 0x00000006130a7221 */ /* 0x000fe20000000000 */
[----:B------:R-:W-:Y:S02]  /*1c620*/  FADD R6, R9, R3 ;  /* 0x0000000309067221 */ /* 0x000fe40000000000 */
[----:B------:R-:W0:Y:S04]  /*1c630*/  SHFL.BFLY PT, R9, R8, 0x2, 0x1f ;  /* 0x0c401f0008097f89 */ /* 0x000e2800000e0000 */
[----:B------:R-:W1:Y:S04]  /*1c640*/  SHFL.BFLY PT, R11, R10, 0x2, 0x1f ;  /* 0x0c401f000a0b7f89 */ /* 0x000e6800000e0000 */
[----:B------:R-:W1:Y:S01]  /*1c650*/  SHFL.BFLY PT, R3, R6, 0x2, 0x1f ;  /* 0x0c401f0006037f89 */ /* 0x000e6200000e0000 */
[----:B0-----:R-:W-:Y:S01]  /*1c660*/  FADD R9, R8, R9 ;  /* 0x0000000908097221 */ /* 0x001fe20000000000 */
[----:B-1----:R-:W-:Y:S01]  /*1c670*/  FADD R11, R10, R11 ;  /* 0x0000000b0a0b7221 */ /* 0x002fe20000000000 */
[----:B------:R-:W-:-:S03]  /*1c680*/  FADD R3, R6, R3 ;  /* 0x0000000306037221 */ /* 0x000fc60000000000 */
[----:B------:R-:W0:Y:S04]  /*1c690*/  SHFL.BFLY PT, R7, R9, 0x1, 0x1f ;  /* 0x0c201f0009077f89 */ /* 0x000e2800000e0000 */
[----:B------:R-:W1:Y:S04]  /*1c6a0*/  SHFL.BFLY PT, R6, R11, 0x1, 0x1f ;  /* 0x0c201f000b067f89 */ /* 0x000e6800000e0000 */
[----:B------:R-:W1:Y:S04]  /*1c6b0*/  SHFL.BFLY PT, R10, R3, 0x1, 0x1f ;  /* 0x0c201f00030a7f89 */ /* 0x000e6800000e0000 */
[----:B------:R-:W1:Y:S04]  /*1c6c0*/  SHFL.BFLY PT, R8, R4, 0x1, 0x1f ;  /* 0x0c201f0004087f89 */ /* 0x000e6800000e0000 */
[----:B------:R-:W-:Y:S04]  /*1c6d0*/  STL [R1+0x1ed8], R2 ;  /* 0x001ed80201007387 */ /* 0x000fe80000100800 */
[----:B------:R-:W4:Y:S01]  /*1c6e0*/  LDL.64 R28, [R1+0x1d0] ;  /* 0x0001d000011c7983 */ /* 0x000f220000100a00 */
[----:B0-----:R-:W-:-:S03]  /*1c6f0*/  FADD R7, R9, R7 ;  /* 0x0000000709077221 */ /* 0x001fc60000000000 */
[----:B------:R-:W4:Y:S01]  /*1c700*/  LDL.64 R16, [R1+0xcf0] ;  /* 0x000cf00001107983 */ /* 0x000f220000100a00 */
[----:B-1----:R-:W-:-:S03]  /*1c710*/  FADD R6, R11, R6 ;  /* 0x000000060b067221 */ /* 0x002fc60000000000 */
[----:B------:R-:W4:Y:S01]  /*1c720*/  LDL.64 R20, [R1+0xce8] ;  /* 0x000ce80001147983 */ /* 0x000f220000100a00 */
[----:B------:R-:W-:-:S03]  /*1c730*/  FADD R3, R3, R10 ;  /* 0x0000000a03037221 */ /* 0x000fc60000000000 */
[----:B------:R-:W4:Y:S01]  /*1c740*/  LDL.64 R14, [R1+0xce0] ;  /* 0x000ce000010e7983 */ /* 0x000f220000100a00 */
[----:B------:R-:W-:-:S03]  /*1c750*/  FADD R4, R4, R8 ;  /* 0x0000000804047221 */ /* 0x000fc60000000000 */
[----:B------:R-:W4:Y:S04]  /*1c760*/  LDL.64 R10, [R1+0xd80] ;  /* 0x000d8000010a7983 */ /* 0x000f280000100a00 */
[----:B------:R-:W4:Y:S04]  /*1c770*/  LDL.64 R8, [R1+0xcf8] ;  /* 0x000cf80001087983 */ /* 0x000f280000100a00 */
[----:B------:R-:W4:Y:S04]  /*1c780*/  LDL.64 R22, [R1+0xd78] ;  /* 0x000d780001167983 */ /* 0x000f280000100a00 */
[----:B------:R-:W4:Y:S04]  /*1c790*/  LDL.64 R12, [R1+0xcd8] ;  /* 0x000cd800010c7983 */ /* 0x000f280000100a00 */
[----:B---3--:R-:W-:Y:S04]  /*1c7a0*/  @!P0 STS [R26], R6 ;  /* 0x000000061a008388 */ /* 0x008fe80000000800 */
[----:B-----5:R-:W-:Y:S04]  /*1c7b0*/  @!P0 STS [R24], R7 ;  /* 0x0000000718008388 */ /* 0x020fe80000000800 */
[----:B--2---:R0:W-:Y:S04]  /*1c7c0*/  @!P0 STS [R18], R4 ;  /* 0x0000000412008388 */ /* 0x0041e80000000800 */
[----:B------:R-:W-:Y:S01]  /*1c7d0*/  @!P0 STS [R5], R3 ;  /* 0x0000000305008388 */ /* 0x000fe20000000800 */
[----:B------:R-:W-:Y:S06]  /*1c7e0*/  BAR.SYNC.DEFER_BLOCKING 0x0 ;  /* 0x0000000000007b1d */ /* 0x000fec0000010000 */
[----:B0-----:R-:W2:Y:S04]  /*1c7f0*/  LDL.64 R18, [R1+0xcd0] ;  /* 0x000cd00001127983 */ /* 0x001ea80000100a00 */
[----:B------:R-:W3:Y:S04]  /*1c800*/  LDL.64 R24, [R1+0xcc8] ;  /* 0x000cc80001187983 */ /* 0x000ee80000100a00 */
[----:B------:R-:W0:Y:S04]  /*1c810*/  LDS R3, [R27] ;  /* 0x000000001b037984 */ /* 0x000e280000000800 */
[----:B0-----:R-:W0:Y:S02]  /*1c820*/  SHFL.BFLY PT, R4, R3, 0x2, 0x1f ;  /* 0x0c401f0003047f89 */ /* 0x001e2400000e0000 */
[----:B0-----:R-:W-:-:S05]  /*1c830*/  FADD R3, R3, R4 ;  /* 0x0000000403037221 */ /* 0x001fca0000000000 */
[----:B------:R-:W0:Y:S02]  /*1c840*/  SHFL.BFLY PT, R4, R3, 0x1, 0x1f ;  /* 0x0c201f0003047f89 */ /* 0x000e2400000e0000 */
[----:B0-----:R-:W-:-:S05]  /*1c850*/  FADD R3, R3, R4 ;  /* 0x0000000403037221 */ /* 0x001fca0000000000 */
[----:B------:R0:W-:Y:S01]  /*1c860*/  @!P0 STS [R27], R3 ;  /* 0x000000031b008388 */ /* 0x0001e20000000800 */
[C---:B----4-:R-:W-:Y:S01]  /*1c870*/  IMAD.WIDE R4, R0.reuse, 0x2, R28 ;  /* 0x0000000200047825 */ /* 0x050fe200078e021c */
[----:B------:R-:W-:Y:S03]  /*1c880*/  BAR.SYNC.DEFER_BLOCKING 0x0 ;  /* 0x0000000000007b1d */ /* 0x000fe60000010000 */
[----:B------:R-:W-:-:S04]  /*1c890*/  IMAD.WIDE R6, R0, 0x2, R10 ;  /* 0x0000000200067825 */ /* 0x000fc800078e020a */
[----:B------:R-:W-:-:S04]  /*1c8a0*/  IMAD.WIDE R8, R0, 0x2, R8 ;  /* 0x0000000200087825 */ /* 0x000fc800078e0208 */
[C---:B------:R-:W-:Y:S01]  /*1c8b0*/  IMAD.WIDE R10, R0.reuse, 0x2, R22 ;  /* 0x00000002000a7825 */ /* 0x040fe200078e0216 */
[----:B------:R1:W4:Y:S04]  /*1c8c0*/  LDG.E.U16 R2, desc[UR10][R4.64] ;  /* 0x0000000a04027981 */ /* 0x000328000c1e1500 */
[----:B0-----:R0:W5:Y:S04]  /*1c8d0*/  LDG.E.U16 R3, desc[UR10][R6.64] ;  /* 0x0000000a06037981 */ /* 0x001168000c1e1500 */
[----:B------:R0:W3:Y:S01]  /*1c8e0*/  LDG.E.U16 R27, desc[UR10][R8.64] ;  /* 0x0000000a081b7981 */ /* 0x0000e2000c1e1500 */
[----:B-1----:R-:W-:-:S03]  /*1c8f0*/  IMAD.WIDE R4, R0, 0x2, R16 ;  /* 0x0000000200047825 */ /* 0x002fc600078e0210 */
[----:B------:R-:W3:Y:S01]  /*1c900*/  LDL.64 R16, [R1+0xcc0] ;  /* 0x000cc00001107983 */ /* 0x000ee20000100a00 */
[----:B0-----:R-:W-:-:S03]  /*1c910*/  IMAD.WIDE R6, R0, 0x2, R20 ;  /* 0x0000000200067825 */ /* 0x001fc600078e0214 */
[----:B------:R2:W3:Y:S01]  /*1c920*/  LDG.E.U16 R23, desc[UR10][R4.64] ;  /* 0x0000000a04177981 */ /* 0x0004e2000c1e1500 */
[----:B------:R-:W-:-:S03]  /*1c930*/  IMAD.WIDE R8, R0, 0x2, R14 ;  /* 0x0000000200087825 */ /* 0x000fc600078e020e */
[----:B------:R-:W3:Y:S04]  /*1c940*/  LDG.E.U16 R7, desc[UR10][R6.64] ;  /* 0x0000000a06077981 */ /* 0x000ee8000c1e1500 */
[----:B------:R-:W3:Y:S04]  /*1c950*/  LDG.E.U16 R9, desc[UR10][R8.64] ;  /* 0x0000000a08097981 */ /* 0x000ee8000c1e1500 */
[----:B------:R-:W3:Y:S04]  /*1c960*/  LDL.64 R20, [R1+0xcb8] ;  /* 0x000cb80001147983 */ /* 0x000ee80000100a00 */
[----:B------:R-:W3:Y:S01]  /*1c970*/  LDL.64 R14, [R1+0xcb0] ;  /* 0x000cb000010e7983 */ /* 0x000ee20000100a00 */
[----:B------:R-:W-:-:S03]  /*1c980*/  IMAD.WIDE R12, R0, 0x2, R12 ;  /* 0x00000002000c7825 */ /* 0x000fc600078e020c */
[----:B------:R0:W3:Y:S01]  /*1c990*/  LDG.E.U16 R26, desc[UR10][R10.64] ;  /* 0x0000000a0a1a7981 */ /* 0x0000e2000c1e1500 */
[----:B--2---:R-:W-:-:S03]  /*1c9a0*/  IMAD.WIDE R4, R0, 0x2, R18 ;  /* 0x0000000200047825 */ /* 0x004fc600078e0212 */
[----:B-----5:R-:W-:Y:S04]  /*1c9b0*/  STL [R1+0x550], R3 ;  /* 0x0005500301007387 */ /* 0x020fe80000100800 */
[----:B----4-:R1:W-:Y:S04]  /*1c9c0*/  STL [R1+0x554], R2 ;  /* 0x0005540201007387 */ /* 0x0103e80000100800 */
[----:B-1----:R-:W2:Y:S04]  /*1c9d0*/  LDL.64 R2, [R1+0xd70] ;  /* 0x000d700001027983 */ /* 0x002ea80000100a00 */
[----:B---3--:R1:W-:Y:S04]  /*1c9e0*/  STL [R1+0x564], R27 ;  /* 0x0005641b01007387 */ /* 0x0083e80000100800 */
[----:B------:R3:W-:Y:S04]  /*1c9f0*/  STL [R1+0x560], R23 ;  /* 0x0005601701007387 */ /* 0x0007e80000100800 */
[----:B------:R-:W4:Y:S01]  /*1ca00*/  LDL.64 R18, [R1+0xca8] ;  /* 0x000ca80001127983 */ /* 0x000f220000100a00 */
[----:B0-----:R-:W-:-:S03]  /*1ca10*/  IMAD.WIDE R10, R0, 0x2, R20 ;  /* 0x00000002000a7825 */ /* 0x001fc600078e0214 */
[----:B-1----:R0:W5:Y:S04]  /*1ca20*/  LDG.E.U16 R27, desc[UR10][R12.64] ;  /* 0x0000000a0c1b7981 */ /* 0x002168000c1e1500 */
[----:B---3--:R-:W3:Y:S04]  /*1ca30*/  LDL.64 R22, [R1+0xd68] ;  /* 0x000d680001167983 */ /* 0x008ee80000100a00 */
[----:B------:R1:W-:Y:S04]  /*1ca40*/  STL [R1+0x55c], R7 ;  /* 0x00055c0701007387 */ /* 0x0003e80000100800 */
[----:B------:R0:W-:Y:S04]  /*1ca50*/  STL [R1+0x558], R9 ;  /* 0x0005580901007387 */ /* 0x0001e80000100800 */
[----:B------:R2:W4:Y:S01]  /*1ca60*/  LDG.E.U16 R21, desc[UR10][R4.64] ;  /* 0x0000000a04157981 */ /* 0x000522000c1e1500 */
[----:B-1----:R-:W-:-:S03]  /*1ca70*/  IMAD.WIDE R6, R0, 0x2, R24 ;  /* 0x0000000200067825 */ /* 0x002fc600078e0218 */
[----:B------:R-:W3:Y:S01]  /*1ca80*/  LDL.64 R24, [R1+0xca0] ;  /* 0x000ca00001187983 */ /* 0x000ee20000100a00 */
[----:B0-----:R-:W-:-:S03]  /*1ca90*/  IMAD.WIDE R8, R0, 0x2, R16 ;  /* 0x0000000200087825 */ /* 0x001fc600078e0210 */
[----:B------:R-:W3:Y:S04]  /*1caa0*/  LDG.E.U16 R7, desc[UR10][R6.64] ;  /* 0x0000000a06077981 */ /* 0x000ee8000c1e1500 */
[----:B------:R-:W3:Y:S01]  /*1cab0*/  LDG.E.U16 R9, desc[UR10][R8.64] ;  /* 0x0000000a08097981 */ /* 0x000ee2000c1e1500 */
[----:B------:R-:W-:-:S03]  /*1cac0*/  IMAD.WIDE R12, R0, 0x2, R14 ;  /* 0x00000002000c7825 */ /* 0x000fc600078e020e */
[----:B------:R-:W3:Y:S04]  /*1cad0*/  LDL.64 R16, [R1+0xc98] ;  /* 0x000c980001107983 */ /* 0x000ee80000100a00 */
[----:B------:R0:W-:Y:S04]  /*1cae0*/  STL [R1+0x53c], R26 ;  /* 0x00053c1a01007387 */ /* 0x0001e80000100800 */
[----:B------:R-:W3:Y:S04]  /*1caf0*/  LDL.64 R14, [R1+0xc90] ;  /* 0x000c9000010e7983 */ /* 0x000ee80000100a00 */
[----:B0-----:R3:W3:Y:S01]  /*1cb00*/  LDG.E.U16 R26, desc[UR10][R10.64] ;  /* 0x0000000a0a1a7981 */ /* 0x0016e2000c1e1500 */
[----:B--2---:R-:W-:-:S03]  /*1cb10*/  IMAD.WIDE R4, R0, 0x2, R2 ;  /* 0x0000000200047825 */ /* 0x004fc600078e0202 */
[----:B-----5:R0:W-:Y:S04]  /*1cb20*/  STL [R1+0x548], R27 ;  /* 0x0005481b01007387 */ /* 0x0201e80000100800 */
[----:B0-----:R0:W2:Y:S04]  /*1cb30*/  LDG.E.U16 R27, desc[UR10][R12.64] ;  /* 0x0000000a0c1b7981 */ /* 0x0010a8000c1e1500 */
[----:B----4-:R1:W-:Y:S04]  /*1cb40*/  STL [R1+0x54c], R21 ;  /* 0x00054c1501007387 */ /* 0x0103e80000100800 */
[----:B------:R-:W4:Y:S01]  /*1cb50*/  LDL.64 R2, [R1+0xc80] ;  /* 0x000c800001027983 */ /* 0x000f220000100a00 */
[----:B---3--:R-:W-:-:S03]  /*1cb60*/  IMAD.WIDE R10, R0, 0x2, R24 ;  /* 0x00000002000a7825 */ /* 0x008fc600078e0218 */
[----:B------:R3:W5:Y:S04]  /*1cb70*/  LDG.E.U16 R25, desc[UR10][R4.64] ;  /* 0x0000000a04197981 */ /* 0x000768000c1e1500 */
[----:B-1----:R-:W4:Y:S04]  /*1cb80*/  LDL.64 R20, [R1+0xc88] ;  /* 0x000c880001147983 */ /* 0x002f280000100a00 */
[----:B------:R1:W-:Y:S04]  /*1cb90*/  STL [R1+0x544], R7 ;  /* 0x0005440701007387 */ /* 0x0003e80000100800 */
[----:B------:R0:W-:Y:S01]  /*1cba0*/  STL [R1+0x540], R9 ;  /* 0x0005400901007387 */ /* 0x0001e20000100800 */
[----:B-1----:R-:W-:-:S03]  /*1cbb0*/  IMAD.WIDE R6, R0, 0x2, R22 ;  /* 0x0000000200067825 */ /* 0x002fc600078e0216 */
[----:B------:R-:W4:Y:S01]  /*1cbc0*/  LDL.64 R22, [R1+0xc78] ;  /* 0x000c780001167983 */ /* 0x000f220000100a00 */
[----:B0-----:R-:W-:-:S03]  /*1cbd0*/  IMAD.WIDE R8, R0, 0x2, R18 ;  /* 0x0000000200087825 */ /* 0x001fc600078e0212 */
[----:B------:R-:W4:Y:S04]  /*1cbe0*/  LDG.E.U16 R7, desc[UR10][R6.64] ;  /* 0x0000000a06077981 */ /* 0x000f28000c1e1500 */
[----:B------:R-:W4:Y:S01]  /*1cbf0*/  LDG.E.U16 R9, desc[UR10][R8.64] ;  /* 0x0000000a08097981 */ /* 0x000f22000c1e1500 */
[----:B------:R-:W-:-:S03]  /*1cc00*/  IMAD.WIDE R12, R0, 0x2, R16 ;  /* 0x00000002000c7825 */ /* 0x000fc600078e0210 */
[----:B------:R-:W4:Y:S01]  /*1cc10*/  LDL.64 R18, [R1+0xc70] ;  /* 0x000c700001127983 */ /* 0x000f220000100a00 */
[----:B---3--:R-:W-:-:S03]  /*1cc20*/  IMAD.WIDE R4, R0, 0x2, R14 ;  /* 0x0000000200047825 */ /* 0x008fc600078e020e */
[----:B------:R0:W-:Y:S04]  /*1cc30*/  STL [R1+0x538], R26 ;  /* 0x0005381a01007387 */ /* 0x0001e80000100800 */
[----:B------:R-:W3:Y:S04]  /*1cc40*/  LDL.64 R16, [R1+0xc68] ;  /* 0x000c680001107983 */ /* 0x000ee80000100a00 */
[----:B0-----:R4:W3:Y:S04]  /*1cc50*/  LDG.E.U16 R26, desc[UR10][R10.64] ;  /* 0x0000000a0a1a7981 */ /* 0x0018e8000c1e1500 */
[----:B--2---:R0:W-:Y:S04]  /*1cc60*/  STL [R1+0x534], R27 ;  /* 0x0005341b01007387 */ /* 0x0041e80000100800 */
[----:B0-----:R0:W2:Y:S04]  /*1cc70*/  LDG.E.U16 R27, desc[UR10][R12.64] ;  /* 0x0000000a0c1b7981 */ /* 0x0010a8000c1e1500 */
[----:B-----5:R1:W-:Y:S04]  /*1cc80*/  STL [R1+0x510], R25 ;  /* 0x0005101901007387 */ /* 0x0203e80000100800 */
[----:B------:R-:W5:Y:S04]  /*1cc90*/  LDL.64 R14, [R1+0xc58] ;  /* 0x000c5800010e7983 */ /* 0x000f680000100a00 */
[----:B-1----:R-:W5:Y:S01]  /*1cca0*/  LDL.64 R24, [R1+0xc60] ;  /* 0x000c600001187983 */ /* 0x002f620000100a00 */
[----:B----4-:R-:W-:-:S03]  /*1ccb0*/  IMAD.WIDE R10, R0, 0x2, R22 ;  /* 0x00000002000a7825 */ /* 0x010fc600078e0216 */
[----:B------:R3:W4:Y:S04]  /*1ccc0*/  LDG.E.U16 R23, desc[UR10][R4.64] ;  /* 0x0000000a04177981 */ /* 0x000728000c1e1500 */
[----:B------:R1:W-:Y:S04]  /*1ccd0*/  STL [R1+0x51c], R7 ;  /* 0x00051c0701007387 */ /* 0x0003e80000100800 */
[----:B------:R0:W-:Y:S01]  /*1cce0*/  STL [R1+0x530], R9 ;  /* 0x0005300901007387 */ /* 0x0001e20000100800 */
[----:B-1----:R-:W-:-:S03]  /*1ccf0*/  IMAD.WIDE R6, R0, 0x2, R20 ;  /* 0x0000000200067825 */ /* 0x002fc600078e0214 */
[----:B------:R-:W5:Y:S01]  /*1cd00*/  LDL.64 R20, [R1+0xc50] ;  /* 0x000c500001147983 */ /* 0x000f620000100a00 */
[----:B0-----:R-:W-:-:S03]  /*1cd10*/  IMAD.WIDE R8, R0, 0x2, R2 ;  /* 0x0000000200087825 */ /* 0x001fc600078e0202 */
[----:B------:R-:W5:Y:S04]  /*1cd20*/  LDG.E.U16 R7, desc[UR10][R6.64] ;  /* 0x0000000a06077981 */ /* 0x000f68000c1e1500 */
[----:B------:R-:W5:Y:S01]  /*1cd30*/  LDG.E.U16 R9, desc[UR10][R8.64] ;  /* 0x0000000a08097981 */ /* 0x000f62000c1e1500 */
[----:B------:R-:W-:-:S03]  /*1cd40*/  IMAD.WIDE R12, R0, 0x2, R18 ;  /* 0x00000002000c7825 */ /* 0x000fc600078e0212 */
[----:B------:R-:W5:Y:S01]  /*1cd50*/  LDL.64 R2, [R1+0xc48] ;  /* 0x000c480001027983 */ /* 0x000f620000100a00 */
[----:B---3--:R-:W-:-:S03]  /*1cd60*/  IMAD.WIDE R4, R0, 0x2, R16 ;  /* 0x0000000200047825 */ /* 0x008fc600078e0210 */
[----:B------:R0:W-:Y:S04]  /*1cd70*/  STL [R1+0x518], R26 ;  /* 0x0005181a01007387 */ /* 0x0001e80000100800 */
[----:B------:R-:W3:Y:S04]  /*1cd80*/  LDL.64 R18, [R1+0xd60] ;  /* 0x000d600001127983 */ /* 0x000ee80000100a00 */
[----:B0-----:R5:W3:Y:S04]  /*1cd90*/  LDG.E.U16 R26, desc[UR10][R10.64] ;  /* 0x0000000a0a1a7981 */ /* 0x001ae8000c1e1500 */
[----:B--2---:R0:W-:Y:S04]  /*1cda0*/  STL [R1+0x514], R27 ;  /* 0x0005141b01007387 */ /* 0x0041e80000100800 */
[----:B0-----:R0:W2:Y:S04]  /*1cdb0*/  LDG.E.U16 R27, desc[UR10][R12.64] ;  /* 0x0000000a0c1b7981 */ /* 0x0010a8000c1e1500 */
[----:B----4-:R1:W-:Y:S04]  /*1cdc0*/  STL [R1+0x50c], R23 ;  /* 0x00050c1701007387 */ /* 0x0103e80000100800 */
[----:B------:R-:W4:Y:S04]  /*1cdd0*/  LDL.64 R16, [R1+0xd50] ;  /* 0x000d500001107983 */ /* 0x000f280000100a00 */
[----:B-1----:R-:W4:Y:S01]  /*1cde0*/  LDL.64 R22, [R1+0xd58] ;  /* 0x000d580001167983 */ /* 0x002f220000100a00 */
[----:B-----5:R-:W-:-:S03]  /*1cdf0*/  IMAD.WIDE R10, R0, 0x2, R20 ;  /* 0x00000002000a7825 */ /* 0x020fc600078e0214 */
[----:B------:R3:W5:Y:S04]  /*1ce00*/  LDG.E.U16 R21, desc[UR10][R4.64] ;  /* 0x0000000a04157981 */ /* 0x000768000c1e1500 */
        /* <DEDUP_REMOVED lines=282> */
[----:B0-----:R-:W-:-:S03]  /*1dfb0*/  IMAD.WIDE R6, R0, 0x2, R20 ;  /* 0x0000000200067825 */ /* 0x001fc600078e0214 */
[----:B------:R-:W4:Y:S01]  /*1dfc0*/  LDL.64 R20, [R1+0xa60] ;  /* 0x000a600001147983 */ /* 0x000f220000100a00 */
[----:B-1----:R-:W-:-:S03]  /*1dfd0*/  IMAD.WIDE R8, R0, 0x2, R18 ;  /* 0x0000000200087825 */ /* 0x002fc600078e0212 */
[----:B------:R-:W4:Y:S04]  /*1dfe0*/  LDG.E.U16 R7, desc[UR10][R6.64] ;  /* 0x0000000a06077981 */ /* 0x000f28000c1e1500 */
[----:B------:R-:W4:Y:S04]  /*1dff0*/  LDG.E.U16 R9, desc[UR10][R8.64] ;  /* 0x0000000a08097981 */ /* 0x000f28000c1e1500 */
[----:B------:R-:W4:Y:S01]  /*1e000*/  LDL.64 R18, [R1+0xa58] ;  /* 0x000a580001127983 */ /* 0x000f220000100a00 */
[----:B------:R-:W-:-:S03]  /*1e010*/  IMAD.WIDE R12, R0, 0x2, R16 ;  /* 0x00000002000c7825 */ /* 0x000fc600078e0210 */
[----:B---3--:R0:W-:Y:S01]  /*1e020*/  STL [R1+0x254], R26 ;  /* 0x0002541a01007387 */ /* 0x0081e20000100800 */
[----:B------:R-:W-:-:S03]  /*1e030*/  IMAD.WIDE R4, R0, 0x2, R14 ;  /* 0x0000000200047825 */ /* 0x000fc600078e020e */
[----:B------:R-:W3:Y:S04]  /*1e040*/  LDL.64 R16, [R1+0xa50] ;  /* 0x000a500001107983 */ /* 0x000ee80000100a00 */
[----:B0-----:R-:W3:Y:S04]  /*1e050*/  LDG.E.U16 R26, desc[UR10][R10.64] ;  /* 0x0000000a0a1a7981 */ /* 0x001ee8000c1e1500 */
[----:B--2---:R0:W-:Y:S04]  /*1e060*/  STL [R1+0x268], R27 ;  /* 0x0002681b01007387 */ /* 0x0041e80000100800 */
[----:B0-----:R0:W2:Y:S04]  /*1e070*/  LDG.E.U16 R27, desc[UR10][R12.64] ;  /* 0x0000000a0c1b7981 */ /* 0x0010a8000c1e1500 */
[----:B-----5:R1:W-:Y:S04]  /*1e080*/  STL [R1+0x274], R23 ;  /* 0x0002741701007387 */ /* 0x0203e80000100800 */
[----:B------:R-:W5:Y:S04]  /*1e090*/  LDL.64 R14, [R1+0xa40] ;  /* 0x000a4000010e7983 */ /* 0x000f680000100a00 */
[----:B-1----:R-:W5:Y:S04]  /*1e0a0*/  LDL.64 R22, [R1+0xa48] ;  /* 0x000a480001167983 */ /* 0x002f680000100a00 */
[----:B----4-:R1:W-:Y:S04]  /*1e0b0*/  STL [R1+0x260], R7 ;  /* 0x0002600701007387 */ /* 0x0103e80000100800 */
[----:B------:R4:W-:Y:S01]  /*1e0c0*/  STL [R1+0x258], R9 ;  /* 0x0002580901007387 */ /* 0x0009e20000100800 */
[----:B-1----:R-:W-:-:S03]  /*1e0d0*/  IMAD.WIDE R6, R0, 0x2, R24 ;  /* 0x0000000200067825 */ /* 0x002fc600078e0218 */
[----:B------:R-:W5:Y:S01]  /*1e0e0*/  LDL.64 R24, [R1+0xa38] ;  /* 0x000a380001187983 */ /* 0x000f620000100a00 */
[----:B----4-:R-:W-:-:S03]  /*1e0f0*/  IMAD.WIDE R8, R0, 0x2, R2 ;  /* 0x0000000200087825 */ /* 0x010fc600078e0202 */
[----:B------:R-:W4:Y:S01]  /*1e100*/  LDG.E.U16 R7, desc[UR10][R6.64] ;  /* 0x0000000a06077981 */ /* 0x000f22000c1e1500 */
[----:B0-----:R-:W-:-:S03]  /*1e110*/  IMAD.WIDE R12, R0, 0x2, R18 ;  /* 0x00000002000c7825 */ /* 0x001fc600078e0212 */
[----:B------:R0:W4:Y:S04]  /*1e120*/  LDG.E.U16 R19, desc[UR10][R4.64] ;  /* 0x0000000a04137981 */ /* 0x000128000c1e1500 */
[----:B------:R-:W4:Y:S01]  /*1e130*/  LDG.E.U16 R9, desc[UR10][R8.64] ;  /* 0x0000000a08097981 */ /* 0x000f22000c1e1500 */
[----:B------:R-:W-:-:S03]  /*1e140*/  IMAD.WIDE R10, R0, 0x2, R20 ;  /* 0x00000002000a7825 */ /* 0x000fc600078e0214 */
[----:B------:R-:W4:Y:S04]  /*1e150*/  LDL.64 R2, [R1+0xa30] ;  /* 0x000a300001027983 */ /* 0x000f280000100a00 */
[----:B---3--:R1:W-:Y:S01]  /*1e160*/  STL [R1+0x250], R26 ;  /* 0x0002501a01007387 */ /* 0x0083e20000100800 */
[----:B0-----:R-:W-:-:S03]  /*1e170*/  IMAD.WIDE R4, R0, 0x2, R16 ;  /* 0x0000000200047825 */ /* 0x001fc600078e0210 */
[----:B------:R-:W3:Y:S04]  /*1e180*/  LDL.64 R20, [R1+0xa28] ;  /* 0x000a280001147983 */ /* 0x000ee80000100a00 */
[----:B-1----:R5:W3:Y:S04]  /*1e190*/  LDG.E.U16 R26, desc[UR10][R10.64] ;  /* 0x0000000a0a1a7981 */ /* 0x002ae8000c1e1500 */
[----:B--2---:R0:W-:Y:S04]  /*1e1a0*/  STL [R1+0x24c], R27 ;  /* 0x00024c1b01007387 */ /* 0x0041e80000100800 */
[----:B0-----:R0:W2:Y:S01]  /*1e1b0*/  LDG.E.U16 R27, desc[UR10][R12.64] ;  /* 0x0000000a0c1b7981 */ /* 0x0010a2000c1e1500 */
[----:B-----5:R-:W-:-:S03]  /*1e1c0*/  IMAD.WIDE R10, R0, 0x2, R24 ;  /* 0x00000002000a7825 */ /* 0x020fc600078e0218 */
[----:B------:R3:W5:Y:S04]  /*1e1d0*/  LDG.E.U16 R25, desc[UR10][R4.64] ;  /* 0x0000000a04197981 */ /* 0x000768000c1e1500 */
[----:B----4-:R1:W-:Y:S04]  /*1e1e0*/  STL [R1+0x22c], R19 ;  /* 0x00022c1301007387 */ /* 0x0103e80000100800 */
[----:B------:R-:W4:Y:S04]  /*1e1f0*/  LDL.64 R16, [R1+0xa18] ;  /* 0x000a180001107983 */ /* 0x000f280000100a00 */
        /* <DEDUP_REMOVED lines=23> */
[----:B0-----:R-:W-:-:S03]  /*1e370*/  IMAD.WIDE R6, R0, 0x2, R18 ;  /* 0x0000000200067825 */ /* 0x001fc600078e0212 */
[----:B------:R-:W5:Y:S01]  /*1e380*/  LDL.64 R18, [R1+0x9e8] ;  /* 0x0009e80001127983 */ /* 0x000f620000100a00 */
[----:B-1----:R-:W-:-:S03]  /*1e390*/  IMAD.WIDE R8, R0, 0x2, R16 ;  /* 0x0000000200087825 */ /* 0x002fc600078e0210 */
[----:B------:R-:W5:Y:S04]  /*1e3a0*/  LDG.E.U16 R7, desc[UR10][R6.64] ;  /* 0x0000000a06077981 */ /* 0x000f68000c1e1500 */
[----:B------:R-:W5:Y:S04]  /*1e3b0*/  LDG.E.U16 R9, desc[UR10][R8.64] ;  /* 0x0000000a08097981 */ /* 0x000f68000c1e1500 */
[----:B------:R-:W5:Y:S01]  /*1e3c0*/  LDL.64 R16, [R1+0x9e0] ;  /* 0x0009e00001107983 */ /* 0x000f620000100a00 */
[----:B------:R-:W-:-:S03]  /*1e3d0*/  IMAD.WIDE R12, R0, 0x2, R14 ;  /* 0x00000002000c7825 */ /* 0x000fc600078e020e */
[----:B---3--:R0:W-:Y:S01]  /*1e3e0*/  STL [R1+0x208], R26 ;  /* 0x0002081a01007387 */ /* 0x0081e20000100800 */
[----:B------:R-:W-:-:S03]  /*1e3f0*/  IMAD.WIDE R4, R0, 0x2, R2 ;  /* 0x0000000200047825 */ /* 0x000fc600078e0202 */
[----:B------:R-:W3:Y:S04]  /*1e400*/  LDL.64 R14, [R1+0x9d8] ;  /* 0x0009d800010e7983 */ /* 0x000ee80000100a00 */
[----:B0-----:R-:W3:Y:S04]  /*1e410*/  LDG.E.U16 R26, desc[UR10][R10.64] ;  /* 0x0000000a0a1a7981 */ /* 0x001ee8000c1e1500 */
[----:B--2---:R0:W-:Y:S04]  /*1e420*/  STL [R1+0x200], R27 ;  /* 0x0002001b01007387 */ /* 0x0041e80000100800 */
[----:B0-----:R0:W2:Y:S04]  /*1e430*/  LDG.E.U16 R27, desc[UR10][R12.64] ;  /* 0x0000000a0c1b7981 */ /* 0x0010a8000c1e1500 */
[----:B----4-:R1:W-:Y:S04]  /*1e440*/  STL [R1+0x210], R23 ;  /* 0x0002101701007387 */ /* 0x0103e80000100800 */
[----:B------:R-:W4:Y:S04]  /*1e450*/  LDL.64 R2, [R1+0x9c8] ;  /* 0x0009c80001027983 */ /* 0x000f280000100a00 */
[----:B-1----:R-:W4:Y:S04]  /*1e460*/  LDL.64 R22, [R1+0x9d0] ;  /* 0x0009d00001167983 */ /* 0x002f280000100a00 */
[----:B-----5:R1:W-:Y:S04]  /*1e470*/  STL [R1+0x214], R7 ;  /* 0x0002140701007387 */ /* 0x0203e80000100800 */
[----:B------:R5:W-:Y:S01]  /*1e480*/  STL [R1+0x20c], R9 ;  /* 0x00020c0901007387 */ /* 0x000be20000100800 */
[----:B-1----:R-:W-:-:S03]  /*1e490*/  IMAD.WIDE R6, R0, 0x2, R24 ;  /* 0x0000000200067825 */ /* 0x002fc600078e0218 */
[----:B------:R-:W4:Y:S01]  /*1e4a0*/  LDL.64 R24, [R1+0x9c0] ;  /* 0x0009c00001187983 */ /* 0x000f220000100a00 */
[----:B-----5:R-:W-:-:S03]  /*1e4b0*/  IMAD.WIDE R8, R0, 0x2, R20 ;  /* 0x0000000200087825 */ /* 0x020fc600078e0214 */
[----:B------:R-:W5:Y:S01]  /*1e4c0*/  LDG.E.U16 R7, desc[UR10][R6.64] ;  /* 0x0000000a06077981 */ /* 0x000f62000c1e1500 */
[----:B0-----:R-:W-:-:S03]  /*1e4d0*/  IMAD.WIDE R12, R0, 0x2, R16 ;  /* 0x00000002000c7825 */ /* 0x001fc600078e0210 */
[----:B------:R0:W5:Y:S04]  /*1e4e0*/  LDG.E.U16 R17, desc[UR10][R4.64] ;  /* 0x0000000a04117981 */ /* 0x000168000c1e1500 */
[----:B------:R-:W5:Y:S01]  /*1e4f0*/  LDG.E.U16 R9, desc[UR10][R8.64] ;  /* 0x0000000a08097981 */ /* 0x000f62000c1e1500 */
[----:B------:R-:W-:-:S03]  /*1e500*/  IMAD.WIDE R10, R0, 0x2, R18 ;  /* 0x00000002000a7825 */ /* 0x000fc600078e0212 */
[----:B------:R-:W5:Y:S04]  /*1e510*/  LDL.64 R20, [R1+0x9b8] ;  /* 0x0009b80001147983 */ /* 0x000f680000100a00 */
[----:B---3--:R1:W-:Y:S01]  /*1e520*/  STL [R1+0x204], R26 ;  /* 0x0002041a01007387 */ /* 0x0083e20000100800 */
[----:B0-----:R-:W-:-:S03]  /*1e530*/  IMAD.WIDE R4, R0, 0x2, R14 ;  /* 0x0000000200047825 */ /* 0x001fc600078e020e */
[----:B------:R-:W3:Y:S04]  /*1e540*/  LDL.64 R18, [R1+0x9b0] ;  /* 0x0009b00001127983 */ /* 0x000ee80000100a00 */
[----:B-1----:R4:W3:Y:S04]  /*1e550*/  LDG.E.U16 R26, desc[UR10][R10.64] ;  /* 0x0000000a0a1a7981 */ /* 0x0028e8000c1e1500 */
[----:B--2---:R0:W-:Y:S04]  /*1e560*/  STL [R1+0x1fc], R27 ;  /* 0x0001fc1b01007387 */ /* 0x0041e80000100800 */
[----:B0-----:R0:W2:Y:S01]  /*1e570*/  LDG.E.U16 R27, desc[UR10][R12.64] ;  /* 0x0000000a0c1b7981 */ /* 0x0010a2000c1e1500 */
[----:B----4-:R-:W-:-:S03]  /*1e580*/  IMAD.WIDE R10, R0, 0x2, R24 ;  /* 0x00000002000a7825 */ /* 0x010fc600078e0218 */
[----:B------:R3:W4:Y:S04]  /*1e590*/  LDG.E.U16 R25, desc[UR10][R4.64] ;  /* 0x0000000a04197981 */ /* 0x000728000c1e1500 */
[----:B-----5:R1:W-:Y:S04]  /*1e5a0*/  STL [R1+0x1f8], R17 ;  /* 0x0001f81101007387 */ /* 0x0203e80000100800 */
[----:B------:R-:W5:Y:S04]  /*1e5b0*/  LDL.64 R14, [R1+0x9a0] ;  /* 0x0009a000010e7983 */ /* 0x000f680000100a00 */
[----:B-1----:R-:W5:Y:S04]  /*1e5c0*/  LDL.64 R16, [R1+0x9a8] ;  /* 0x0009a80001107983 */ /* 0x002f680000100a00 */
        /* <DEDUP_REMOVED lines=46> */
[----:B------:R-:W5:Y:S04]  /*1e8b0*/  LDG.E.U16 R9, desc[UR10][R8.64] ;  /* 0x0000000a08097981 */ /* 0x000f68000c1e1500 */
[----:B------:R-:W5:Y:S01]  /*1e8c0*/  LDL.64 R18, [R1+0x940] ;  /* 0x0009400001127983 */ /* 0x000f620000100a00 */
[----:B------:R-:W-:-:S03]  /*1e8d0*/  IMAD.WIDE R12, R0, 0x2, R14 ;  /* 0x00000002000c7825 */ /* 0x000fc600078e020e */
[----:B------:R-:W5:Y:S01]  /*1e8e0*/  LDL.64 R14, [R1+0x938] ;  /* 0x00093800010e7983 */ /* 0x000f620000100a00 */
[----:B---3--:R-:W-:-:S03]  /*1e8f0*/  IMAD.WIDE R4, R0, 0x2, R2 ;  /* 0x0000000200047825 */ /* 0x008fc600078e0202 */
[----:B------:R0:W-:Y:S04]  /*1e900*/  STL [R1+0x1bc], R26 ;  /* 0x0001bc1a01007387 */ /* 0x0001e80000100800 */
        /* <DEDUP_REMOVED lines=13> */
[----:B------:R0:W4:Y:S04]  /*1e9e0*/  LDG.E.U16 R19, desc[UR10][R4.64] ;  /* 0x0000000a04137981 */ /* 0x000128000c1e1500 */
[----:B------:R-:W5:Y:S04]  /*1e9f0*/  LDG.E.U16 R9, desc[UR10][R8.64] ;  /* 0x0000000a08097981 */ /* 0x000f68000c1e1500 */
[----:B------:R-:W5:Y:S01]  /*1ea00*/  LDL.64 R20, [R1+0x918] ;  /* 0x0009180001147983 */ /* 0x000f620000100a00 */
[----:B------:R-:W-:-:S03]  /*1ea10*/  IMAD.WIDE R10, R0, 0x2, R24 ;  /* 0x00000002000a7825 */ /* 0x000fc600078e0218 */
[----:B------:R1:W5:Y:S01]  /*1ea20*/  LDG.E.U16 R25, desc[UR10][R12.64] ;  /* 0x0000000a0c197981 */ /* 0x000362000c1e1500 */
[----:B0-----:R-:W-:-:S03]  /*1ea30*/  IMAD.WIDE R4, R0, 0x2, R14 ;  /* 0x0000000200047825 */ /* 0x001fc600078e020e */
[----:B------:R0:W5:Y:S04]  /*1ea40*/  LDG.E.U16 R24, desc[UR10][R10.64] ;  /* 0x0000000a0a187981 */ /* 0x000168000c1e1500 */
[----:B--2---:R-:W-:Y:S04]  /*1ea50*/  STL [R1+0x1a0], R27 ;  /* 0x0001a01b01007387 */ /* 0x004fe80000100800 */
[----:B---3--:R2:W-:Y:S04]  /*1ea60*/  STL [R1+0x190], R26 ;  /* 0x0001901a01007387 */ /* 0x0085e80000100800 */
[----:B--2---:R-:W2:Y:S04]  /*1ea70*/  LDL.64 R26, [R1+0x910] ;  /* 0x00091000011a7983 */ /* 0x004ea80000100a00 */
[----:B----4-:R3:W-:Y:S04]  /*1ea80*/  STL [R1+0x1a4], R19 ;  /* 0x0001a41301007387 */ /* 0x0107e80000100800 */
[----:B------:R-:W4:Y:S04]  /*1ea90*/  LDL.64 R14, [R1+0x900] ;  /* 0x00090000010e7983 */ /* 0x000f280000100a00 */
[----:B---3--:R-:W3:Y:S04]  /*1eaa0*/  LDL.64 R18, [R1+0x908] ;  /* 0x0009080001127983 */ /* 0x008ee80000100a00 */
[----:B-----5:R5:W-:Y:S01]  /*1eab0*/  STL [R1+0x19c], R7 ;  /* 0x00019c0701007387 */ /* 0x020be20000100800 */
[----:B-1----:R-:W-:-:S03]  /*1eac0*/  IMAD.WIDE R12, R0, 0x2, R20 ;  /* 0x00000002000c7825 */ /* 0x002fc600078e0214 */
[----:B------:R1:W-:Y:S01]  /*1ead0*/  STL [R1+0x194], R9 ;  /* 0x0001940901007387 */ /* 0x0003e20000100800 */
[----:B0-----:R-:W-:-:S03]  /*1eae0*/  IMAD.WIDE R10, R0, 0x2, R22 ;  /* 0x00000002000a7825 */ /* 0x001fc600078e0216 */
[----:B------:R-:W2:Y:S01]  /*1eaf0*/  LDG.E.U16 R21, desc[UR10][R4.64] ;  /* 0x0000000a04157981 */ /* 0x000ea2000c1e1500 */
[----:B-----5:R-:W-:-:S03]  /*1eb00*/  IMAD.WIDE R6, R0, 0x2, R16 ;  /* 0x0000000200067825 */ /* 0x020fc600078e0210 */
[----:B------:R-:W5:Y:S01]  /*1eb10*/  LDL.64 R16, [R1+0x8f8] ;  /* 0x0008f80001107983 */ /* 0x000f620000100a00 */
[----:B-1----:R-:W-:-:S03]  /*1eb20*/  IMAD.WIDE R8, R0, 0x2, R2 ;  /* 0x0000000200087825 */ /* 0x002fc600078e0202 */
[----:B------:R-:W3:Y:S04]  /*1eb30*/  LDG.E.U16 R7, desc[UR10][R6.64] ;  /* 0x0000000a06077981 */ /* 0x000ee8000c1e1500 */
[----:B------:R-:W3:Y:S04]  /*1eb40*/  LDG.E.U16 R9, desc[UR10][R8.64] ;  /* 0x0000000a08097981 */ /* 0x000ee8000c1e1500 */
[----:B------:R-:W3:Y:S04]  /*1eb50*/  LDG.E.U16 R5, desc[UR10][R12.64] ;  /* 0x0000000a0c057981 */ /* 0x000ee8000c1e1500 */
[----:B------:R4:W3:Y:S04]  /*1eb60*/  LDG.E.U16 R4, desc[UR10][R10.64] ;  /* 0x0000000a0a047981 */ /* 0x0008e8000c1e1500 */
[----:B------:R-:W3:Y:S04]  /*1eb70*/  LDL.64 R2, [R1+0x8f0] ;  /* 0x0008f00001027983 */ /* 0x000ee80000100a00 */
[----:B------:R-:W-:Y:S04]  /*1eb80*/  STL [R1+0x188], R25 ;  /* 0x0001881901007387 */ /* 0x000fe80000100800 */
[----:B------:R0:W-:Y:S04]  /*1eb90*/  STL [R1+0x18c], R24 ;  /* 0x00018c1801007387 */ /* 0x0001e80000100800 */
[----:B------:R-:W3:Y:S04]  /*1eba0*/  LDL.64 R22, [R1+0x8e0] ;  /* 0x0008e00001167983 */ /* 0x000ee80000100a00 */
[----:B0-----:R-:W3:Y:S01]  /*1ebb0*/  LDL.64 R24, [R1+0x8e8] ;  /* 0x0008e80001187983 */ /* 0x001ee20000100a00 */
[----:B----4-:R-:W-:-:S06]  /*1ebc0*/  IMAD.WIDE R10, R0, 0x2, R14 ;  /* 0x00000002000a7825 */ /* 0x010fcc00078e020e */
[----:B------:R-:W4:Y:S04]  /*1ebd0*/  LDG.E.U16 R11, desc[UR10][R10.64] ;  /* 0x0000000a0a0b7981 */ /* 0x000f28000c1e1500 */
[----:B--2---:R0:W-:Y:S01]  /*1ebe0*/  STL [R1+0x170], R21 ;  /* 0x0001701501007387 */ /* 0x0041e20000100800 */
[----:B-----5:R-:W-:-:S03]  /*1ebf0*/  IMAD.WIDE R12, R0, 0x2, R16 ;  /* 0x00000002000c7825 */ /* 0x020fc600078e0210 */
[----:B0-----:R-:W2:Y:S04]  /*1ec00*/  LDL.64 R20, [R1+0x8d8] ;  /* 0x0008d80001147983 */ /* 0x001ea80000100a00 */
[----:B---3--:R0:W-:Y:S04]  /*1ec10*/  STL [R1+0x168], R7 ;  /* 0x0001680701007387 */ /* 0x0081e80000100800 */
[----:B------:R1:W-:Y:S04]  /*1ec20*/  STL [R1+0x178], R9 ;  /* 0x0001780901007387 */ /* 0x0003e80000100800 */
[----:B------:R-:W3:Y:S01]  /*1ec30*/  LDL.64 R14, [R1+0x8c8] ;  /* 0x0008c800010e7983 */ /* 0x000ee20000100a00 */
[----:B0-----:R-:W-:-:S03]  /*1ec40*/  IMAD.WIDE R6, R0, 0x2, R26 ;  /* 0x0000000200067825 */ /* 0x001fc600078e021a */
[----:B------:R-:W5:Y:S01]  /*1ec50*/  LDG.E.U16 R12, desc[UR10][R12.64] ;  /* 0x0000000a0c0c7981 */ /* 0x000f62000c1e1500 */
[----:B-1----:R-:W-:-:S03]  /*1ec60*/  IMAD.WIDE R8, R0, 0x2, R18 ;  /* 0x0000000200087825 */ /* 0x002fc600078e0212 */
[----:B------:R-:W3:Y:S04]  /*1ec70*/  LDL.64 R18, [R1+0x8d0] ;  /* 0x0008d00001127983 */ /* 0x000ee80000100a00 */
[----:B------:R-:W-:Y:S04]  /*1ec80*/  STL [R1+0x174], R5 ;  /* 0x0001740501007387 */ /* 0x000fe80000100800 */
[----:B------:R0:W-:Y:S04]  /*1ec90*/  STL [R1+0x17c], R4 ;  /* 0x00017c0401007387 */ /* 0x0001e80000100800 */
[----:B------:R-:W4:Y:S04]  /*1eca0*/  LDG.E.U16 R27, desc[UR10][R8.64] ;  /* 0x0000000a081b7981 */ /* 0x000f28000c1e1500 */
[----:B------:R1:W5:Y:S01]  /*1ecb0*/  LDG.E.U16 R26, desc[UR10][R6.64] ;  /* 0x0000000a061a7981 */ /* 0x000362000c1e1500 */
[----:B0-----:R-:W-:-:S03]  /*1ecc0*/  IMAD.WIDE R4, R0, 0x2, R2 ;  /* 0x0000000200047825 */ /* 0x001fc600078e0202 */
[----:B------:R-:W3:Y:S04]  /*1ecd0*/  LDL.64 R16, [R1+0x8c0] ;  /* 0x0008c00001107983 */ /* 0x000ee80000100a00 */
[----:B------:R0:W3:Y:S01]  /*1ece0*/  LDG.E.U16 R13, desc[UR10][R4.64] ;  /* 0x0000000a040d7981 */ /* 0x0000e2000c1e1500 */
[----:B-1----:R-:W-:-:S03]  /*1ecf0*/  IMAD.WIDE R6, R0, 0x2, R22 ;  /* 0x0000000200067825 */ /* 0x002fc600078e0216 */
[----:B------:R-:W3:Y:S04]  /*1ed00*/  LDL.64 R2, [R1+0x8b8] ;  /* 0x0008b80001027983 */ /* 0x000ee80000100a00 */
[----:B------:R-:W3:Y:S01]  /*1ed10*/  LDG.E.U16 R6, desc[UR10][R6.64] ;  /* 0x0000000a06067981 */ /* 0x000ee2000c1e1500 */
[----:B0-----:R-:W-:-:S04]  /*1ed20*/  IMAD.WIDE R4, R0, 0x2, R24 ;  /* 0x0000000200047825 */ /* 0x001fc800078e0218 */
[----:B--2---:R-:W-:-:S05]  /*1ed30*/  IMAD.WIDE R8, R0, 0x2, R20 ;  /* 0x0000000200087825 */ /* 0x004fca00078e0214 */
[----:B------:R-:W2:Y:S04]  /*1ed40*/  LDG.E.U16 R7, desc[UR10][R8.64] ;  /* 0x0000000a08077981 */ /* 0x000ea8000c1e1500 */
[----:B----4-:R-:W-:Y:S04]  /*1ed50*/  STL [R1+0x164], R27 ;  /* 0x0001641b01007387 */ /* 0x010fe80000100800 */
[----:B-----5:R0:W-:Y:S04]  /*1ed60*/  STL [R1+0x16c], R26 ;  /* 0x00016c1a01007387 */ /* 0x0201e80000100800 */
[----:B------:R-:W4:Y:S04]  /*1ed70*/  LDL.64 R24, [R1+0x8a8] ;  /* 0x0008a80001187983 */ /* 0x000f280000100a00 */
[----:B------:R-:W5:Y:S04]  /*1ed80*/  LDL.64 R22, [R1+0x8a0] ;  /* 0x0008a00001167983 */ /* 0x000f680000100a00 */
[----:B0-----:R-:W2:Y:S04]  /*1ed90*/  LDL.64 R26, [R1+0x8b0] ;  /* 0x0008b000011a7983 */ /* 0x001ea80000100a00 */
[----:B------:R0:W-:Y:S04]  /*1eda0*/  STL [R1+0x160], R11 ;  /* 0x0001600b01007387 */ /* 0x0001e80000100800 */
[----:B---3--:R-:W-:Y:S04]  /*1edb0*/  STL [R1+0x148], R13 ;  /* 0x0001480d01007387 */ /* 0x008fe80000100800 */
[----:B------:R1:W-:Y:S01]  /*1edc0*/  STL [R1+0x140], R12 ;  /* 0x0001400c01007387 */ /* 0x0003e20000100800 */
[----:B0-----:R-:W-:-:S03]  /*1edd0*/  IMAD.WIDE R10, R0, 0x2, R18 ;  /* 0x00000002000a7825 */ /* 0x001fc600078e0212 */
[----:B------:R-:W3:Y:S04]  /*1ede0*/  LDG.E.U16 R19, desc[UR10][R4.64] ;  /* 0x0000000a04137981 */ /* 0x000ee8000c1e1500 */
[----:B------:R-:W5:Y:S01]  /*1edf0*/  LDL.64 R20, [R1+0x890] ;  /* 0x0008900001147983 */ /* 0x000f620000100a00 */
[----:B-1----:R-:W-:-:S03]  /*1ee00*/  IMAD.WIDE R12, R0, 0x2, R14 ;  /* 0x00000002000c7825 */ /* 0x002fc600078e020e */
[----:B------:R-:W5:Y:S04]  /*1ee10*/  LDL.64 R14, [R1+0x898] ;  /* 0x00089800010e7983 */ /* 0x000f680000100a00 */
[----:B------:R0:W4:Y:S04]  /*1ee20*/  LDG.E.U16 R5, desc[UR10][R12.64] ;  /* 0x0000000a0c057981 */ /* 0x000128000c1e1500 */
[----:B------:R1:W5:Y:S01]  /*1ee30*/  LDG.E.U16 R4, desc[UR10][R10.64] ;  /* 0x0000000a0a047981 */ /* 0x000362000c1e1500 */
[----:B0-----:R-:W-:-:S04]  /*1ee40*/  IMAD.WIDE R12, R0, 0x2, R16 ;  /* 0x00000002000c7825 */ /* 0x001fc800078e0210 */
[----:B-1----:R-:W-:-:S06]  /*1ee50*/  IMAD.WIDE R10, R0, 0x2, R2 ;  /* 0x00000002000a7825 */ /* 0x002fcc00078e0202 */
[----:B------:R-:W5:Y:S01]  /*1ee60*/  LDG.E.U16 R10, desc[UR10][R10.64] ;  /* 0x0000000a0a0a7981 */ /* 0x000f62000c1e1500 */
[----:B--2---:R-:W-:-:S05]  /*1ee70*/  IMAD.WIDE R8, R0, 0x2, R26 ;  /* 0x0000000200087825 */ /* 0x004fca00078e021a */
[----:B------:R-:W2:Y:S04]  /*1ee80*/  LDG.E.U16 R11, desc[UR10][R8.64] ;  /* 0x0000000a080b7981 */ /* 0x000ea8000c1e1500 */
[----:B---3--:R0:W-:Y:S04]  /*1ee90*/  STL [R1+0x154], R19 ;  /* 0x0001541301007387 */ /* 0x0081e80000100800 */
[----:B------:R-:W3:Y:S04]  /*1eea0*/  LDL.64 R16, [R1+0x880] ;  /* 0x0008800001107983 */ /* 0x000ee80000100a00 */
[----:B------:R-:W3:Y:S04]  /*1eeb0*/  LDL.64 R2, [R1+0x878] ;  /* 0x0008780001027983 */ /* 0x000ee80000100a00 */
[----:B0-----:R-:W3:Y:S04]  /*1eec0*/  LDL.64 R18, [R1+0x888] ;  /* 0x0008880001127983 */ /* 0x001ee80000100a00 */
[----:B------:R-:W-:Y:S04]  /*1eed0*/  STL [R1+0x150], R7 ;  /* 0x0001500701007387 */ /* 0x000fe80000100800 */
[----:B------:R0:W-:Y:S04]  /*1eee0*/  STL [R1+0x158], R6 ;  /* 0x0001580601007387 */ /* 0x0001e80000100800 */
[----:B----4-:R-:W-:Y:S04]  /*1eef0*/  STL [R1+0x144], R5 ;  /* 0x0001440501007387 */ /* 0x010fe80000100800 */
[----:B-----5:R1:W-:Y:S01]  /*1ef00*/  STL [R1+0x14c], R4 ;  /* 0x00014c0401007387 */ /* 0x0203e20000100800 */
[----:B0-----:R-:W-:-:S03]  /*1ef10*/  IMAD.WIDE R6, R0, 0x2, R24 ;  /* 0x0000000200067825 */ /* 0x001fc600078e0218 */
[----:B------:R-:W4:Y:S04]  /*1ef20*/  LDL.64 R26, [R1+0x870] ;  /* 0x00087000011a7983 */ /* 0x000f280000100a00 */
[----:B------:R-:W5:Y:S01]  /*1ef30*/  LDL.64 R24, [R1+0x868] ;  /* 0x0008680001187983 */ /* 0x000f620000100a00 */
[----:B-1----:R-:W-:-:S03]  /*1ef40*/  IMAD.WIDE R4, R0, 0x2, R22 ;  /* 0x0000000200047825 */ /* 0x002fc600078e0216 */
[----:B------:R-:W2:Y:S04]  /*1ef50*/  LDG.E.U16 R23, desc[UR10][R12.64] ;  /* 0x0000000a0c177981 */ /* 0x000ea8000c1e1500 */
[----:B------:R0:W4:Y:S04]  /*1ef60*/  LDG.E.U16 R13, desc[UR10][R4.64] ;  /* 0x0000000a040d7981 */ /* 0x000128000c1e1500 */
[----:B------:R-:W5:Y:S01]  /*1ef70*/  LDG.E.U16 R12, desc[UR10][R6.64] ;  /* 0x0000000a060c7981 */ /* 0x000f62000c1e1500 */
[----:B0-----:R-:W-:-:S03]  /*1ef80*/  IMAD.WIDE R4, R0, 0x2, R14 ;  /* 0x0000000200047825 */ /* 0x001fc600078e020e */
[----:B--2---:R0:W-:Y:S04]  /*1ef90*/  STL [R1+0x13c], R23 ;  /* 0x00013c1701007387 */ /* 0x0041e80000100800 */
[----:B------:R-:W2:Y:S04]  /*1efa0*/  LDL.64 R14, [R1+0x858] ;  /* 0x00085800010e7983 */ /* 0x000ea80000100a00 */
[----:B0-----:R-:W2:Y:S04]  /*1efb0*/  LDL.64 R22, [R1+0x860] ;  /* 0x0008600001167983 */ /* 0x001ea80000100a00 */
[----:B------:R-:W-:Y:S04]  /*1efc0*/  STL [R1+0x120], R11 ;  /* 0x0001200b01007387 */ /* 0x000fe80000100800 */
[----:B------:R3:W-:Y:S02]  /*1efd0*/  STL [R1+0x11c], R10 ;  /* 0x00011c0a01007387 */ /* 0x0007e40000100800 */
[----:B---3--:R-:W-:-:S02]  /*1efe0*/  IMAD.WIDE R10, R0, 0x2, R16 ;  /* 0x00000002000a7825 */ /* 0x008fc400078e0210 */
[----:B------:R-:W3:Y:S04]  /*1eff0*/  LDG.E.U16 R16, desc[UR10][R4.64] ;  /* 0x0000000a04107981 */ /* 0x000ee8000c1e1500 */
[----:B----4-:R-:W-:Y:S01]  /*1f000*/  STL [R1+0x138], R13 ;  /* 0x0001380d01007387 */ /* 0x010fe20000100800 */
[----:B------:R-:W-:-:S03]  /*1f010*/  IMAD.WIDE R8, R0, 0x2, R18 ;  /* 0x0000000200087825 */ /* 0x000fc600078e0212 */
[----:B-----5:R0:W-:Y:S01]  /*1f020*/  STL [R1+0x12c], R12 ;  /* 0x00012c0c01007387 */ /* 0x0201e20000100800 */
[----:B------:R-:W-:-:S03]  /*1f030*/  IMAD.WIDE R6, R0, 0x2, R20 ;  /* 0x0000000200067825 */ /* 0x000fc600078e0214 */
[----:B------:R-:W4:Y:S04]  /*1f040*/  LDL.64 R20, [R1+0x850] ;  /* 0x0008500001147983 */ /* 0x000f280000100a00 */
[----:B------:R-:W5:Y:S01]  /*1f050*/  LDL.64 R18, [R1+0x848] ;  /* 0x0008480001127983 */ /* 0x000f620000100a00 */
[----:B0-----:R-:W-:-:S03]  /*1f060*/  IMAD.WIDE R12, R0, 0x2, R2 ;  /* 0x00000002000c7825 */ /* 0x001fc600078e0202 */
[----:B------:R-:W4:Y:S04]  /*1f070*/  LDL.64 R2, [R1+0x840] ;  /* 0x0008400001027983 */ /* 0x000f280000100a00 */
[----:B------:R0:W2:Y:S04]  /*1f080*/  LDG.E.U16 R5, desc[UR10][R8.64] ;  /* 0x0000000a08057981 */ /* 0x0000a8000c1e1500 */
[----:B------:R-:W5:Y:S04]  /*1f090*/  LDG.E.U16 R4, desc[UR10][R6.64] ;  /* 0x0000000a06047981 */ /* 0x000f68000c1e1500 */
[----:B------:R1:W4:Y:S04]  /*1f0a0*/  LDG.E.U16 R17, desc[UR10][R10.64] ;  /* 0x0000000a0a117981 */ /* 0x000328000c1e1500 */
[----:B---3--:R3:W-:Y:S04]  /*1f0b0*/  STL [R1+0x134], R16 ;  /* 0x0001341001007387 */ /* 0x0087e80000100800 */
[----:B---3--:R-:W3:Y:S01]  /*1f0c0*/  LDG.E.U16 R16, desc[UR10][R12.64] ;  /* 0x0000000a0c107981 */ /* 0x008ee2000c1e1500 */
[----:B0-----:R-:W-:-:S04]  /*1f0d0*/  IMAD.WIDE R8, R0, 0x2, R24 ;  /* 0x0000000200087825 */ /* 0x001fc800078e0218 */
[C---:B-1----:R-:W-:Y:S01]  /*1f0e0*/  IMAD.WIDE R10, R0.reuse, 0x2, R26 ;  /* 0x00000002000a7825 */ /* 0x042fe200078e021a */
[----:B---3--:R0:W-:Y:S04]  /*1f0f0*/  STL [R1+0x1f54], R16 ;  /* 0x001f541001007387 */ /* 0x0081e80000100800 */
[----:B--2---:R-:W-:Y:S04]  /*1f100*/  STL [R1+0x128], R5 ;  /* 0x0001280501007387 */ /* 0x004fe80000100800 */
[----:B-----5:R1:W-:Y:S04]  /*1f110*/  STL [R1+0x130], R4 ;  /* 0x0001300401007387 */ /* 0x0203e80000100800 */
[----:B------:R-:W2:Y:S04]  /*1f120*/  LDL.64 R12, [R1+0x830] ;  /* 0x00083000010c7983 */ /* 0x000ea80000100a00 */
[----:B0-----:R-:W3:Y:S01]  /*1f130*/  LDG.E.U16 R16, desc[UR10][R10.64] ;  /* 0x0000000a0a107981 */ /* 0x001ee2000c1e1500 */
[----:B-1----:R-:W-:-:S03]  /*1f140*/  IMAD.WIDE R4, R0, 0x2, R14 ;  /* 0x0000000200047825 */ /* 0x002fc600078e020e */
[----:B------:R-:W5:Y:S04]  /*1f150*/  LDL.64 R14, [R1+0x838] ;  /* 0x00083800010e7983 */ /* 0x000f680000100a00 */
[----:B----4-:R0:W-:Y:S04]  /*1f160*/  STL [R1+0x124], R17 ;  /* 0x0001241101007387 */ /* 0x0101e80000100800 */
[----:B------:R-:W4:Y:S01]  /*1f170*/  LDL.64 R10, [R1+0x828] ;  /* 0x00082800010a7983 */ /* 0x000f220000100a00 */
[----:B------:R-:W-:-:S03]  /*1f180*/  IMAD.WIDE R6, R0, 0x2, R22 ;  /* 0x0000000200067825 */ /* 0x000fc600078e0216 */
[----:B------:R-:W3:Y:S04]  /*1f190*/  LDG.E.U16 R27, desc[UR10][R4.64] ;  /* 0x0000000a041b7981 */ /* 0x000ee8000c1e1500 */
[----:B0-----:R0:W3:Y:S04]  /*1f1a0*/  LDG.E.U16 R17, desc[UR10][R8.64] ;  /* 0x0000000a08117981 */ /* 0x0010e8000c1e1500 */
[----:B------:R1:W3:Y:S04]  /*1f1b0*/  LDG.E.U16 R25, desc[UR10][R6.64] ;  /* 0x0000000a06197981 */ /* 0x0002e8000c1e1500 */
[----:B------:R-:W3:Y:S01]  /*1f1c0*/  LDL.64 R22, [R1+0x820] ;  /* 0x0008200001167983 */ /* 0x000ee20000100a00 */
[----:B0-----:R-:W-:-:S05]  /*1f1d0*/  IMAD.WIDE R8, R0, 0x2, R2 ;  /* 0x0000000200087825 */ /* 0x001fca00078e0202 */
[----:B------:R5:W3:Y:S01]  /*1f1e0*/  LDG.E.U16 R2, desc[UR10][R8.64] ;  /* 0x0000000a08027981 */ /* 0x000ae2000c1e1500 */
[----:B------:R-:W-:-:S03]  /*1f1f0*/  IMAD.WIDE R4, R0, 0x2, R20 ;  /* 0x0000000200047825 */ /* 0x000fc600078e0214 */
[----:B------:R-:W3:Y:S01]  /*1f200*/  LDL.64 R20, [R1+0x818] ;  /* 0x0008180001147983 */ /* 0x000ee20000100a00 */
[----:B-1----:R-:W-:-:S03]  /*1f210*/  IMAD.WIDE R6, R0, 0x2, R18 ;  /* 0x0000000200067825 */ /* 0x002fc600078e0212 */
[----:B------:R4:W3:Y:S04]  /*1f220*/  LDG.E.U16 R26, desc[UR10][R4.64] ;  /* 0x0000000a041a7981 */ /* 0x0008e8000c1e1500 */
[----:B------:R-:W3:Y:S04]  /*1f230*/  LDL.64 R18, [R1+0x810] ;  /* 0x0008100001127983 */ /* 0x000ee80000100a00 */
[----:B------:R2:W3:Y:S01]  /*1f240*/  LDG.E.U16 R24, desc[UR10][R6.64] ;  /* 0x0000000a06187981 */ /* 0x0004e2000c1e1500 */
[----:B-----5:R-:W-:-:S04]  /*1f250*/  IMAD.WIDE R8, R0, 0x2, R14 ;  /* 0x0000000200087825 */ /* 0x020fc800078e020e */
[C---:B----4-:R-:W-:Y:S02]  /*1f260*/  IMAD.WIDE R4, R0.reuse, 0x2, R10 ;  /* 0x0000000200047825 */ /* 0x050fe400078e020a */
[----:B------:R0:W4:Y:S02]  /*1f270*/  LDG.E.U16 R11, desc[UR10][R8.64] ;  /* 0x0000000a080b7981 */ /* 0x000124000c1e1500 */
[C---:B--2---:R-:W-:Y:S02]  /*1f280*/  IMAD.WIDE R6, R0.reuse, 0x2, R12 ;  /* 0x0000000200067825 */ /* 0x044fe400078e020c */
[----:B---3--:R-:W-:Y:S04]  /*1f290*/  STL [R1+0x1f04], R2 ;  /* 0x001f040201007387 */ /* 0x008fe80000100800 */
[----:B------:R-:W-:Y:S04]  /*1f2a0*/  STL [R1+0x104], R17 ;  /* 0x0001041101007387 */ /* 0x000fe80000100800 */
[----:B------:R1:W-:Y:S04]  /*1f2b0*/  STL [R1+0xe8], R16 ;  /* 0x0000e81001007387 */ /* 0x0003e80000100800 */
[----:B------:R-:W2:Y:S01]  /*1f2c0*/  LDL.64 R12, [R1+0x7f8] ;  /* 0x0007f800010c7983 */ /* 0x000ea20000100a00 */
[----:B0-----:R-:W-:-:S03]  /*1f2d0*/  IMAD.WIDE R8, R0, 0x2, R18 ;  /* 0x0000000200087825 */ /* 0x001fc600078e0212 */
[----:B------:R-:W3:Y:S04]  /*1f2e0*/  LDL.64 R14, [R1+0x800] ;  /* 0x00080000010e7983 */ /* 0x000ee80000100a00 */
[----:B-1----:R-:W5:Y:S04]  /*1f2f0*/  LDL.64 R16, [R1+0x808] ;  /* 0x0008080001107983 */ /* 0x002f680000100a00 */
[----:B----4-:R0:W-:Y:S04]  /*1f300*/  STL [R1+0x1f58], R11 ;  /* 0x001f580b01007387 */ /* 0x0101e80000100800 */
[----:B------:R1:W-:Y:S04]  /*1f310*/  STL [R1+0x114], R25 ;  /* 0x0001141901007387 */ /* 0x0003e80000100800 */
[----:B------:R-:W4:Y:S04]  /*1f320*/  LDL.64 R2, [R1+0x7f0] ;  /* 0x0007f00001027983 */ /* 0x000f280000100a00 */
[----:B0-----:R0:W4:Y:S04]  /*1f330*/  LDG.E.U16 R11, desc[UR10][R6.64] ;  /* 0x0000000a060b7981 */ /* 0x001128000c1e1500 */
[----:B------:R-:W4:Y:S04]  /*1f340*/  LDL.64 R18, [R1+0x7e0] ;  /* 0x0007e00001127983 */ /* 0x000f280000100a00 */
[----:B-1----:R-:W4:Y:S01]  /*1f350*/  LDG.E.U16 R25, desc[UR10][R4.64] ;  /* 0x0000000a04197981 */ /* 0x002f22000c1e1500 */
[----:B0-----:R-:W-:-:S03]  /*1f360*/  IMAD.WIDE R6, R0, 0x2, R20 ;  /* 0x0000000200067825 */ /* 0x001fc600078e0214 */
[----:B------:R-:W4:Y:S04]  /*1f370*/  LDL.64 R20, [R1+0x7e8] ;  /* 0x0007e80001147983 */ /* 0x000f280000100a00 */
[----:B------:R0:W-:Y:S04]  /*1f380*/  STL [R1+0x118], R27 ;  /* 0x0001181b01007387 */ /* 0x0001e80000100800 */
[----:B0-----:R2:W4:Y:S02]  /*1f390*/  LDG.E.U16 R27, desc[UR10][R8.64] ;  /* 0x0000000a081b7981 */ /* 0x001524000c1e1500 */
[----:B--2---:R-:W-:-:S02]  /*1f3a0*/  IMAD.WIDE R8, R0, 0x2, R12 ;  /* 0x0000000200087825 */ /* 0x004fc400078e020c */
[----:B------:R-:W2:Y:S04]  /*1f3b0*/  LDL.64 R12, [R1+0x7c8] ;  /* 0x0007c800010c7983 */ /* 0x000ea80000100a00 */
[----:B------:R-:W2:Y:S01]  /*1f3c0*/  LDG.E.U16 R10, desc[UR10][R8.64] ;  /* 0x0000000a080a7981 */ /* 0x000ea2000c1e1500 */
[----:B------:R-:W-:-:S03]  /*1f3d0*/  IMAD.WIDE R4, R0, 0x2, R22 ;  /* 0x0000000200047825 */ /* 0x000fc600078e0216 */
[----:B------:R3:W2:Y:S04]  /*1f3e0*/  LDG.E.U16 R23, desc[UR10][R6.64] ;  /* 0x0000000a06177981 */ /* 0x0006a8000c1e1500 */
[----:B------:R5:W2:Y:S01]  /*1f3f0*/  LDG.E.U16 R22, desc[UR10][R4.64] ;  /* 0x0000000a04167981 */ /* 0x000aa2000c1e1500 */
[----:B---3--:R-:W-:-:S03]  /*1f400*/  IMAD.WIDE R6, R0, 0x2, R14 ;  /* 0x0000000200067825 */ /* 0x008fc600078e020e */
[----:B------:R-:W3:Y:S01]  /*1f410*/  LDL.64 R14, [R1+0x7d0] ;  /* 0x0007d000010e7983 */ /* 0x000ee20000100a00 */
[----:B-----5:R-:W-:-:S03]  /*1f420*/  IMAD.WIDE R4, R0, 0x2, R16 ;  /* 0x0000000200047825 */ /* 0x020fc600078e0210 */
[----:B------:R-:W5:Y:S04]  /*1f430*/  LDL.64 R16, [R1+0x7d8] ;  /* 0x0007d80001107983 */ /* 0x000f680000100a00 */
[----:B------:R0:W-:Y:S04]  /*1f440*/  STL [R1+0x110], R26 ;  /* 0x0001101a01007387 */ /* 0x0001e80000100800 */
[----:B------:R1:W-:Y:S04]  /*1f450*/  STL [R1+0x10c], R24 ;  /* 0x00010c1801007387 */ /* 0x0003e80000100800 */
[----:B0-----:R-:W3:Y:S04]  /*1f460*/  LDG.E.U16 R26, desc[UR10][R4.64] ;  /* 0x0000000a041a7981 */ /* 0x001ee8000c1e1500 */
[----:B-1----:R0:W3:Y:S01]  /*1f470*/  LDG.E.U16 R24, desc[UR10][R6.64] ;  /* 0x0000000a06187981 */ /* 0x0020e2000c1e1500 */
[----:B----4-:R-:W-:-:S03]  /*1f480*/  IMAD.WIDE R8, R0, 0x2, R2 ;  /* 0x0000000200087825 */ /* 0x010fc600078e0202 */
[----:B--2---:R-:W-:Y:S04]  /*1f490*/  STL [R1+0x1f5c], R10 ;  /* 0x001f5c0a01007387 */ /* 0x004fe80000100800 */
[----:B------:R1:W-:Y:S04]  /*1f4a0*/  STL [R1+0xe4], R11 ;  /* 0x0000e40b01007387 */ /* 0x0003e80000100800 */
[----:B------:R-:W2:Y:S04]  /*1f4b0*/  LDL.64 R2, [R1+0x7b8] ;  /* 0x0007b80001027983 */ /* 0x000ea80000100a00 */
[----:B-1----:R-:W4:Y:S01]  /*1f4c0*/  LDL.64 R10, [R1+0x7c0] ;  /* 0x0007c000010a7983 */ /* 0x002f220000100a00 */
[----:B0-----:R-:W-:-:S03]  /*1f4d0*/  IMAD.WIDE R6, R0, 0x2, R18 ;  /* 0x0000000200067825 */ /* 0x001fc600078e0212 */
[----:B------:R-:W4:Y:S01]  /*1f4e0*/  LDL.64 R18, [R1+0x7b0] ;  /* 0x0007b00001127983 */ /* 0x000f220000100a00 */
[----:B------:R-:W-:-:S03]  /*1f4f0*/  IMAD.WIDE R4, R0, 0x2, R20 ;  /* 0x0000000200047825 */ /* 0x000fc600078e0214 */
[----:B------:R0:W-:Y:S04]  /*1f500*/  STL [R1+0xfc], R25 ;  /* 0x0000fc1901007387 */ /* 0x0001e80000100800 */
[----:B------:R5:W4:Y:S04]  /*1f510*/  LDG.E.U16 R21, desc[UR10][R8.64] ;  /* 0x0000000a08157981 */ /* 0x000b28000c1e1500 */
[----:B------:R1:W-:Y:S04]  /*1f520*/  STL [R1+0x100], R22 ;  /* 0x0001001601007387 */ /* 0x0003e80000100800 */
[----:B0-----:R0:W4:Y:S01]  /*1f530*/  LDG.E.U16 R25, desc[UR10][R4.64] ;  /* 0x0000000a04197981 */ /* 0x001122000c1e1500 */
[----:B-----5:R-:W-:-:S03]  /*1f540*/  IMAD.WIDE R8, R0, 0x2, R16 ;  /* 0x0000000200087825 */ /* 0x020fc600078e0210 */
[----:B------:R-:W5:Y:S04]  /*1f550*/  LDL.64 R16, [R1+0x7a8] ;  /* 0x0007a80001107983 */ /* 0x000f680000100a00 */
[----:B-1----:R3:W5:Y:S01]  /*1f560*/  LDG.E.U16 R22, desc[UR10][R6.64] ;  /* 0x0000000a06167981 */ /* 0x002762000c1e1500 */
[----:B0-----:R-:W-:-:S03]  /*1f570*/  IMAD.WIDE R4, R0, 0x2, R12 ;  /* 0x0000000200047825 */ /* 0x001fc600078e020c */
[----:B------:R0:W-:Y:S01]  /*1f580*/  STL [R1+0xf8], R23 ;  /* 0x0000f81701007387 */ /* 0x0001e20000100800 */
[----:B---3--:R-:W-:-:S03]  /*1f590*/  IMAD.WIDE R6, R0, 0x2, R14 ;  /* 0x0000000200067825 */ /* 0x008fc600078e020e */
[----:B------:R1:W-:Y:S04]  /*1f5a0*/  STL [R1+0xf4], R27 ;  /* 0x0000f41b01007387 */ /* 0x0003e80000100800 */
[----:B0-----:R-:W3:Y:S04]  /*1f5b0*/  LDG.E.U16 R23, desc[UR10][R8.64] ;  /* 0x0000000a08177981 */ /* 0x001ee8000c1e1500 */
[----:B------:R-:W5:Y:S04]  /*1f5c0*/  LDL.64 R14, [R1+0x7a0] ;  /* 0x0007a000010e7983 */ /* 0x000f680000100a00 */
[----:B-1----:R2:W3:Y:S04]  /*1f5d0*/  LDG.E.U16 R27, desc[UR10][R6.64] ;  /* 0x0000000a061b7981 */ /* 0x0024e8000c1e1500 */
[----:B------:R-:W5:Y:S04]  /*1f5e0*/  LDL.64 R12, [R1+0x798] ;  /* 0x00079800010c7983 */ /* 0x000f680000100a00 */
[----:B------:R0:W-:Y:S04]  /*1f5f0*/  STL [R1+0xf0], R26 ;  /* 0x0000f01a01007387 */ /* 0x0001e80000100800 */
[----:B0-----:R0:W3:Y:S01]  /*1f600*/  LDG.E.U16 R26, desc[UR10][R4.64] ;  /* 0x0000000a041a7981 */ /* 0x0010e2000c1e1500 */
[----:B--2---:R-:W-:-:S03]  /*1f610*/  IMAD.WIDE R6, R0, 0x2, R2 ;  /* 0x0000000200067825 */ /* 0x004fc600078e0202 */
[----:B------:R-:W2:Y:S01]  /*1f620*/  LDL.64 R2, [R1+0x788] ;  /* 0x0007880001027983 */ /* 0x000ea20000100a00 */
[----:B----4-:R-:W-:-:S03]  /*1f630*/  IMAD.WIDE R8, R0, 0x2, R10 ;  /* 0x0000000200087825 */ /* 0x010fc600078e020a */
[----:B------:R-:W4:Y:S04]  /*1f640*/  LDL.64 R10, [R1+0x790] ;  /* 0x00079000010a7983 */ /* 0x000f280000100a00 */
[----:B------:R1:W-:Y:S04]  /*1f650*/  STL [R1+0xec], R24 ;  /* 0x0000ec1801007387 */ /* 0x0003e80000100800 */
[----:B-1----:R-:W4:Y:S04]  /*1f660*/  LDG.E.U16 R24, desc[UR10][R8.64] ;  /* 0x0000000a08187981 */ /* 0x002f28000c1e1500 */
[----:B------:R-:W5:Y:S01]  /*1f670*/  LDG.E.U16 R9, desc[UR10][R6.64] ;  /* 0x0000000a06097981 */ /* 0x000f62000c1e1500 */
[----:B0-----:R-:W-:-:S03]  /*1f680*/  IMAD.WIDE R4, R0, 0x2, R18 ;  /* 0x0000000200047825 */ /* 0x001fc600078e0212 */
[----:B------:R0:W-:Y:S04]  /*1f690*/  STL [R1+0xb8], R21 ;  /* 0x0000b81501007387 */ /* 0x0001e80000100800 */
[----:B0-----:R-:W2:Y:S04]  /*1f6a0*/  LDL.64 R20, [R1+0x780] ;  /* 0x0007800001147983 */ /* 0x001ea80000100a00 */
[----:B-----5:R0:W-:Y:S04]  /*1f6b0*/  STL [R1+0x1f60], R9 ;  /* 0x001f600901007387 */ /* 0x0201e80000100800 */
[----:B------:R1:W-:Y:S04]  /*1f6c0*/  STL [R1+0xe0], R25 ;  /* 0x0000e01901007387 */ /* 0x0003e80000100800 */
[----:B------:R-:W5:Y:S04]  /*1f6d0*/  LDL.64 R18, [R1+0x778] ;  /* 0x0007780001127983 */ /* 0x000f680000100a00 */
[----:B0-----:R-:W5:Y:S01]  /*1f6e0*/  LDL.64 R8, [R1+0x768] ;  /* 0x0007680001087983 */ /* 0x001f620000100a00 */
[----:B------:R-:W-:-:S03]  /*1f6f0*/  IMAD.WIDE R12, R0, 0x2, R12 ;  /* 0x00000002000c7825 */ /* 0x000fc600078e020c */
[----:B-1----:R0:W5:Y:S01]  /*1f700*/  LDG.E.U16 R25, desc[UR10][R4.64] ;  /* 0x0000000a04197981 */ /* 0x002162000c1e1500 */
[----:B------:R-:W-:-:S04]  /*1f710*/  IMAD.WIDE R6, R0, 0x2, R14 ;  /* 0x0000000200067825 */ /* 0x000fc800078e020e */
[C---:B0-----:R-:W-:Y:S02]  /*1f720*/  IMAD.WIDE R4, R0.reuse, 0x2, R16 ;  /* 0x0000000200047825 */ /* 0x041fe400078e0210 */
[----:B------:R-:W5:Y:S04]  /*1f730*/  LDL.64 R16, [R1+0x770] ;  /* 0x0007700001107983 */ /* 0x000f680000100a00 */
[----:B------:R0:W-:Y:S04]  /*1f740*/  STL [R1+0xdc], R22 ;  /* 0x0000dc1601007387 */ /* 0x0001e80000100800 */
[----:B---3--:R1:W-:Y:S04]  /*1f750*/  STL [R1+0xd0], R23 ;  /* 0x0000d01701007387 */ /* 0x0083e80000100800 */
[----:B------:R3:W-:Y:S04]  /*1f760*/  STL [R1+0xd4], R27 ;  /* 0x0000d41b01007387 */ /* 0x0007e80000100800 */
[----:B0-----:R2:W5:Y:S04]  /*1f770*/  LDG.E.U16 R22, desc[UR10][R4.64] ;  /* 0x0000000a04167981 */ /* 0x001568000c1e1500 */
[----:B-1----:R-:W5:Y:S04]  /*1f780*/  LDG.E.U16 R23, desc[UR10][R6.64] ;  /* 0x0000000a06177981 */ /* 0x002f68000c1e1500 */
[----:B---3--:R0:W3:Y:S01]  /*1f790*/  LDG.E.U16 R27, desc[UR10][R12.64] ;  /* 0x0000000a0c1b7981 */ /* 0x0080e2000c1e1500 */
[----:B--2---:R-:W-:-:S03]  /*1f7a0*/  IMAD.WIDE R4, R0, 0x2, R20 ;  /* 0x0000000200047825 */ /* 0x004fc600078e0214 */
[----:B------:R-:W2:Y:S01]  /*1f7b0*/  LDL.64 R14, [R1+0x760] ;  /* 0x00076000010e7983 */ /* 0x000ea20000100a00 */
[----:B0-----:R-:W-:-:S03]  /*1f7c0*/  IMAD.WIDE R12, R0, 0x2, R2 ;  /* 0x00000002000c7825 */ /* 0x001fc600078e0202 */
[----:B------:R-:W2:Y:S01]  /*1f7d0*/  LDL.64 R2, [R1+0x750] ;  /* 0x0007500001027983 */ /* 0x000ea20000100a00 */
[----:B----4-:R-:W-:-:S03]  /*1f7e0*/  IMAD.WIDE R6, R0, 0x2, R10 ;  /* 0x0000000200067825 */ /* 0x010fc600078e020a */
[----:B------:R5:W4:Y:S04]  /*1f7f0*/  LDG.E.U16 R21, desc[UR10][R12.64] ;  /* 0x0000000a0c157981 */ /* 0x000b28000c1e1500 */
[----:B------:R-:W4:Y:S04]  /*1f800*/  LDL.64 R10, [R1+0x758] ;  /* 0x00075800010a7983 */ /* 0x000f280000100a00 */
[----:B------:R0:W-:Y:S04]  /*1f810*/  STL [R1+0xd8], R26 ;  /* 0x0000d81a01007387 */ /* 0x0001e80000100800 */
[----:B------:R-:W4:Y:S04]  /*1f820*/  LDG.E.U16 R20, desc[UR10][R6.64] ;  /* 0x0000000a06147981 */ /* 0x000f28000c1e1500 */
[----:B0-----:R0:W4:Y:S01]  /*1f830*/  LDG.E.U16 R26, desc[UR10][R4.64] ;  /* 0x0000000a041a7981 */ /* 0x001122000c1e1500 */
[----:B-----5:R-:W-:-:S04]  /*1f840*/  IMAD.WIDE R12, R0, 0x2, R18 ;  /* 0x00000002000c7825 */ /* 0x020fc800078e0212 */
[C---:B0-----:R-:W-:Y:S02]  /*1f850*/  IMAD.WIDE R4, R0.reuse, 0x2, R8 ;  /* 0x0000000200047825 */ /* 0x041fe400078e0208 */
[----:B------:R-:W5:Y:S04]  /*1f860*/  LDG.E.U16 R8, desc[UR10][R12.64] ;  /* 0x0000000a0c087981 */ /* 0x000f68000c1e1500 */
[----:B------:R-:W-:Y:S04]  /*1f870*/  STL [R1+0xb4], R25 ;  /* 0x0000b41901007387 */ /* 0x000fe80000100800 */
[----:B------:R0:W-:Y:S01]  /*1f880*/  STL [R1+0xcc], R24 ;  /* 0x0000cc1801007387 */ /* 0x0001e20000100800 */
[----:B------:R-:W-:-:S03]  /*1f890*/  IMAD.WIDE R6, R0, 0x2, R16 ;  /* 0x0000000200067825 */ /* 0x000fc600078e0210 */
[----:B0-----:R-:W4:Y:S04]  /*1f8a0*/  LDL.64 R24, [R1+0x748] ;  /* 0x0007480001187983 */ /* 0x001f280000100a00 */
[----:B------:R-:W-:Y:S04]  /*1f8b0*/  STL [R1+0xc4], R23 ;  /* 0x0000c41701007387 */ /* 0x000fe80000100800 */
[----:B------:R0:W-:Y:S04]  /*1f8c0*/  STL [R1+0xc8], R22 ;  /* 0x0000c81601007387 */ /* 0x0001e80000100800 */
[----:B------:R-:W4:Y:S04]  /*1f8d0*/  LDL.64 R18, [R1+0x738] ;  /* 0x0007380001127983 */ /* 0x000f280000100a00 */
[----:B0-----:R-:W4:Y:S04]  /*1f8e0*/  LDL.64 R22, [R1+0x740] ;  /* 0x0007400001167983 */ /* 0x001f280000100a00 */
[----:B-----5:R0:W-:Y:S04]  /*1f8f0*/  STL [R1+0x1f64], R8 ;  /* 0x001f640801007387 */ /* 0x0201e80000100800 */
[----:B---3--:R1:W-:Y:S04]  /*1f900*/  STL [R1+0xc0], R27 ;  /* 0x0000c01b01007387 */ /* 0x0083e80000100800 */
[----:B0-----:R2:W3:Y:S04]  /*1f910*/  LDG.E.U16 R8, desc[UR10][R4.64] ;  /* 0x0000000a04087981 */ /* 0x0014e8000c1e1500 */
[----:B-1----:R4:W5:Y:S01]  /*1f920*/  LDG.E.U16 R27, desc[UR10][R6.64] ;  /* 0x0000000a061b7981 */ /* 0x002962000c1e1500 */
[----:B--2---:R-:W-:-:S03]  /*1f930*/  IMAD.WIDE R4, R0, 0x2, R14 ;  /* 0x0000000200047825 */ /* 0x004fc600078e020e */
[----:B------:R-:W2:Y:S01]  /*1f940*/  LDL.64 R14, [R1+0x730] ;  /* 0x00073000010e7983 */ /* 0x000ea20000100a00 */
[----:B----4-:R-:W-:-:S03]  /*1f950*/  IMAD.WIDE R6, R0, 0x2, R10 ;  /* 0x0000000200067825 */ /* 0x010fc600078e020a */
[----:B------:R-:W-:Y:S04]  /*1f960*/  STL [R1+0xb0], R21 ;  /* 0x0000b01501007387 */ /* 0x000fe80000100800 */
[----:B------:R0:W-:Y:S04]  /*1f970*/  STL [R1+0xbc], R20 ;  /* 0x0000bc1401007387 */ /* 0x0001e80000100800 */
[----:B------:R-:W4:Y:S01]  /*1f980*/  LDL.64 R10, [R1+0x658] ;  /* 0x00065800010a7983 */ /* 0x000f220000100a00 */
[C---:B------:R-:W-:Y:S02]  /*1f990*/  IMAD.WIDE R12, R0.reuse, 0x2, R2 ;  /* 0x00000002000c7825 */ /* 0x040fe400078e0202 */
[----:B------:R-:W1:Y:S01]  /*1f9a0*/  LDC R3, c[0x0][0x268] ;  /* 0x00009a00ff037b82 */ /* 0x000e620000000800 */
[----:B------:R0:W2:Y:S04]  /*1f9b0*/  LDG.E.U16 R2, desc[UR10][R6.64] ;  /* 0x0000000a06027981 */ /* 0x0000a8000c1e1500 */
[----:B------:R0:W3:Y:S04]  /*1f9c0*/  LDG.E.U16 R9, desc[UR10][R4.64] ;  /* 0x0000000a04097981 */ /* 0x0000e8000c1e1500 */
[----:B0-----:R-:W2:Y:S01]  /*1f9d0*/  LDL.64 R20, [R1+0x728] ;  /* 0x0007280001147983 */ /* 0x001ea20000100a00 */
[----:B------:R-:W-:-:S03]  /*1f9e0*/  IMAD.WIDE R6, R0, 0x2, R24 ;  /* 0x0000000200067825 */ /* 0x000fc600078e0218 */
[----:B------:R-:W2:Y:S01]  /*1f9f0*/  LDL.64 R16, [R1+0x720] ;  /* 0x0007200001107983 */ /* 0x000ea20000100a00 */
[----:B------:R-:W-:-:S03]  /*1fa00*/  IMAD.WIDE R4, R0, 0x2, R18 ;  /* 0x0000000200047825 */ /* 0x000fc600078e0212 */
[----:B------:R0:W-:Y:S04]  /*1fa10*/  STL [R1+0xac], R26 ;  /* 0x0000ac1a01007387 */ /* 0x0001e80000100800 */
[----:B0-----:R0:W2:Y:S04]  /*1fa20*/  LDG.E.U16 R26, desc[UR10][R12.64] ;  /* 0x0000000a0c1a7981 */ /* 0x0010a8000c1e1500 */
[----:B----4-:R-:W1:Y:S04]  /*1fa30*/  LDL.64 R10, [R1+0x658] ;  /* 0x00065800010a7983 */ /* 0x010e680000100a00 */
[----:B-----5:R4:W-:Y:S04]  /*1fa40*/  STL [R1+0x94], R27 ;  /* 0x0000941b01007387 */ /* 0x0209e80000100800 */
[----:B------:R-:W5:Y:S04]  /*1fa50*/  LDL.64 R18, [R1+0x718] ;  /* 0x0007180001127983 */ /* 0x000f680000100a00 */
[----:B----4-:R4:W5:Y:S04]  /*1fa60*/  LDG.E.U16 R27, desc[UR10][R6.64] ;  /* 0x0000000a061b7981 */ /* 0x010968000c1e1500 */
[----:B------:R-:W5:Y:S01]  /*1fa70*/  LDG.E.U16 R7, desc[UR10][R4.64] ;  /* 0x0000000a04077981 */ /* 0x000f62000c1e1500 */
[C---:B0-----:R-:W-:Y:S01]  /*1fa80*/  IMAD.WIDE R12, R0.reuse, 0x2, R22 ;  /* 0x00000002000c7825 */ /* 0x041fe200078e0216 */
[----:B----4-:R-:W0:Y:S02]  /*1fa90*/  LDC R6, c[0x0][0x268] ;  /* 0x00009a00ff067b82 */ /* 0x010e240000000800 */
[----:B---3--:R-:W-:Y:S04]  /*1faa0*/  STL [R1+0xa4], R9 ;  /* 0x0000a40901007387 */ /* 0x008fe80000100800 */
[----:B------:R3:W-:Y:S01]  /*1fab0*/  STL [R1+0xa8], R8 ;  /* 0x0000a80801007387 */ /* 0x0007e20000100800 */
[----:B--2---:R-:W-:-:S03]  /*1fac0*/  IMAD.WIDE R14, R0, 0x2, R14 ;  /* 0x00000002000e7825 */ /* 0x004fc600078e020e */
[----:B------:R2:W4:Y:S04]  /*1fad0*/  LDG.E.U16 R24, desc[UR10][R12.64] ;  /* 0x0000000a0c187981 */ /* 0x000528000c1e1500 */
[----:B------:R5:W4:Y:S04]  /*1fae0*/  LDG.E.U16 R25, desc[UR10][R14.64] ;  /* 0x0000000a0e197981 */ /* 0x000b28000c1e1500 */
[----:B---3--:R-:W3:Y:S01]  /*1faf0*/  LDL.64 R8, [R1+0x710] ;  /* 0x0007100001087983 */ /* 0x008ee20000100a00 */
[----:B-1----:R-:W-:Y:S01]  /*1fb00*/  LEA R10, R3, R28, 0x4 ;  /* 0x0000001c030a7211 */ /* 0x002fe200078e20ff */
[C---:B--2---:R-:W-:Y:S01]  /*1fb10*/  IMAD.WIDE R12, R0.reuse, 0x2, R20 ;  /* 0x00000002000c7825 */ /* 0x044fe200078e0214 */
[----:B------:R-:W1:Y:S04]  /*1fb20*/  LDC R3, c[0x0][0x268] ;  /* 0x00009a00ff037b82 */ /* 0x000e680000000800 */
[----:B------:R3:W2:Y:S04]  /*1fb30*/  LDG.E.U16 R20, desc[UR10][R12.64] ;  /* 0x0000000a0c147981 */ /* 0x0006a8000c1e1500 */
[----:B-----5:R5:W-:Y:S04]  /*1fb40*/  STL [R1+0x1f68], R7 ;  /* 0x001f680701007387 */ /* 0x020be80000100800 */
[----:B------:R0:W-:Y:S04]  /*1fb50*/  STL [R1+0xa0], R2 ;  /* 0x0000a00201007387 */ /* 0x0001e80000100800 */
[----:B------:R-:W-:Y:S04]  /*1fb60*/  STL [R1+0x658], R10 ;  /* 0x0006580a01007387 */ /* 0x000fe80000100800 */
[----:B------:R-:W4:Y:S01]  /*1fb70*/  LDL.64 R22, [R1+0x648] ;  /* 0x0006480001167983 */ /* 0x000f220000100a00 */
[----:B------:R-:W-:-:S02]  /*1fb80*/  IMAD.WIDE R14, R0, 0x2, R18 ;  /* 0x00000002000e7825 */ /* 0x000fc400078e0212 */
[----:B------:R-:W2:Y:S03]  /*1fb90*/  LDC R19, c[0x0][0x268] ;  /* 0x00009a00ff137b82 */ /* 0x000ea60000000800 */
[----:B-----5:R-:W5:Y:S01]  /*1fba0*/  LDG.E.U16 R7, desc[UR10][R14.64] ;  /* 0x0000000a0e077981 */ /* 0x020f62000c1e1500 */
[----:B---3--:R-:W-:-:S03]  /*1fbb0*/  IMAD.WIDE R12, R0, 0x2, R8 ;  /* 0x00000002000c7825 */ /* 0x008fc600078e0208 */
[----:B------:R-:W3:Y:S01]  /*1fbc0*/  LDL.64 R8, [R1+0x640] ;  /* 0x0006400001087983 */ /* 0x000ee20000100a00 */
[----:B------:R-:W5:Y:S01]  /*1fbd0*/  LDC R18, c[0x0][0x268] ;  /* 0x00009a00ff127b82 */ /* 0x000f620000000800 */
[C---:B------:R-:W-:Y:S02]  /*1fbe0*/  IMAD.WIDE R4, R0.reuse, 0x2, R16 ;  /* 0x0000000200047825 */ /* 0x040fe400078e0210 */
[----:B------:R-:W5:Y:S04]  /*1fbf0*/  LDG.E.U16 R21, desc[UR10][R12.64] ;  /* 0x0000000a0c157981 */ /* 0x000f68000c1e1500 */
[----:B0-----:R0:W5:Y:S01]  /*1fc00*/  LDG.E.U16 R2, desc[UR10][R4.64] ;  /* 0x0000000a04027981 */ /* 0x001162000c1e1500 */
[----:B------:R-:W2:Y:S03]  /*1fc10*/  LDC R17, c[0x0][0x268] ;  /* 0x00009a00ff117b82 */ /* 0x000ea60000000800 */
[----:B----4-:R-:W4:Y:S04]  /*1fc20*/  LDL.64 R22, [R1+0x648] ;  /* 0x0006480001167983 */ /* 0x010f280000100a00 */
[----:B------:R-:W-:Y:S04]  /*1fc30*/  STL [R1+0x9c], R26 ;  /* 0x00009c1a01007387 */ /* 0x000fe80000100800 */
[----:B------:R-:W2:Y:S04]  /*1fc40*/  LDL.64 R14, [R1+0x650] ;  /* 0x00065000010e7983 */ /* 0x000ea80000100a00 */
[----:B---3--:R-:W1:Y:S04]  /*1fc50*/  LDL.64 R8, [R1+0x640] ;  /* 0x0006400001087983 */ /* 0x008e680000100a00 */
[----:B--2---:R-:W2:Y:S04]  /*1fc60*/  LDL.64 R14, [R1+0x650] ;  /* 0x00065000010e7983 */ /* 0x004ea80000100a00 */
[----:B------:R3:W-:Y:S04]  /*1fc70*/  STL [R1+0x98], R27 ;  /* 0x0000981b01007387 */ /* 0x0007e80000100800 */
[----:B---3--:R-:W3:Y:S01]  /*1fc80*/  LDL.64 R26, [R1+0x638] ;  /* 0x00063800011a7983 */ /* 0x008ee20000100a00 */
[----:B0-----:R-:W-:Y:S01]  /*1fc90*/  IMAD.WIDE R4, R0, 0x2, R10 ;  /* 0x0000000200047825 */ /* 0x001fe200078e020a */
[----:B-1----:R-:W-:-:S03]  /*1fca0*/  LEA R8, R3, R28, 0x7 ;  /* 0x0000001c03087211 */ /* 0x002fc600078e38ff */
[----:B----4-:R-:W-:Y:S01]  /*1fcb0*/  IMAD R22, R6, 0x40, R28 ;  /* 0x0000004006167824 */ /* 0x010fe200078e021c */
[----:B------:R0:W4:Y:S04]  /*1fcc0*/  LDG.E.U16 R16, desc[UR10][R4.64] ;  /* 0x0000000a04107981 */ /* 0x000128000c1e1500 */
[----:B---3--:R-:W3:Y:S04]  /*1fcd0*/  LDL.64 R26, [R1+0x638] ;  /* 0x00063800011a7983 */ /* 0x008ee80000100a00 */
[----:B------:R-:W-:Y:S04]  /*1fce0*/  STL [R1+0x78], R25 ;  /* 0x0000781901007387 */ /* 0x000fe80000100800 */
[----:B------:R1:W-:Y:S04]  /*1fcf0*/  STL [R1+0x90], R24 ;  /* 0x0000901801007387 */ /* 0x0003e80000100800 */
[----:B------:R-:W5:Y:S04]  /*1fd00*/  LDL.64 R10, [R1+0x5b8] ;  /* 0x0005b800010a7983 */ /* 0x000f680000100a00 */
[----:B-1----:R-:W4:Y:S01]  /*1fd10*/  LDL.64 R24, [R1+0x5f8] ;  /* 0x0005f80001187983 */ /* 0x002f220000100a00 */
[----:B--2---:R-:W-:Y:S01]  /*1fd20*/  LEA R14, R17, R28, 0x5 ;  /* 0x0000001c110e7211 */ /* 0x004fe200078e28ff */
[C---:B------:R-:W-:Y:S01]  /*1fd30*/  IMAD.WIDE R12, R0.reuse, 0x2, R22 ;  /* 0x00000002000c7825 */ /* 0x040fe200078e0216 */
[----:B------:R-:W1:Y:S03]  /*1fd40*/  LDC R17, c[0x0][0x268] ;  /* 0x00009a00ff117b82 */ /* 0x000e660000000800 */
[----:B0-----:R-:W-:-:S05]  /*1fd50*/  IMAD.WIDE R4, R0, 0x2, R8 ;  /* 0x0000000200047825 */ /* 0x001fca00078e0208 */
[----:B------:R-:W2:Y:S04]  /*1fd60*/  LDG.E.U16 R9, desc[UR10][R4.64] ;  /* 0x0000000a04097981 */ /* 0x000ea8000c1e1500 */
[----:B-----5:R-:W5:Y:S04]  /*1fd70*/  LDL.64 R10, [R1+0x5b8] ;  /* 0x0005b800010a7983 */ /* 0x020f680000100a00 */
[----:B----4-:R-:W4:Y:S04]  /*1fd80*/  LDL.64 R24, [R1+0x5f8] ;  /* 0x0005f80001187983 */ /* 0x010f280000100a00 */
[----:B------:R0:W-:Y:S04]  /*1fd90*/  STL [R1+0x80], R20 ;  /* 0x0000801401007387 */ /* 0x0001e80000100800 */
[----:B------:R-:W-:Y:S04]  /*1fda0*/  STL [R1+0x8c], R2 ;  /* 0x00008c0201007387 */ /* 0x000fe80000100800 */
[----:B------:R1:W-:Y:S01]  /*1fdb0*/  STL [R1+0x650], R14 ;  /* 0x0006500e01007387 */ /* 0x0003e20000100800 */
[----:B0-----:R-:W3:Y:S03]  /*1fdc0*/  LDC R20, c[0x0][0x268] ;  /* 0x00009a00ff147b82 */ /* 0x001ee60000000800 */
[----:B------:R0:W-:Y:S04]  /*1fdd0*/  STL [R1+0x648], R22 ;  /* 0x0006481601007387 */ /* 0x0001e80000100800 */
[----:B------:R2:W-:Y:S01]  /*1fde0*/  STL [R1+0x640], R8 ;  /* 0x0006400801007387 */ /* 0x0005e20000100800 */
[----:B-1----:R-:W-:-:S03]  /*1fdf0*/  IMAD.WIDE R14, R0, 0x2, R14 ;  /* 0x00000002000e7825 */ /* 0x002fc600078e020e */
[----:B------:R-:W4:Y:S04]  /*1fe00*/  LDL.64 R2, [R1+0x700] ;  /* 0x0007000001027983 */ /* 0x000f280000100a00 */
[----:B0-----:R-:W4:Y:S04]  /*1fe10*/  LDL.64 R22, [R1+0x708] ;  /* 0x0007080001167983 */ /* 0x001f280000100a00 */
[----:B------:R0:W-:Y:S04]  /*1fe20*/  STL [R1+0x88], R7 ;  /* 0x0000880701007387 */ /* 0x0001e80000100800 */
[----:B--2---:R-:W2:Y:S04]  /*1fe30*/  LDG.E.U16 R8, desc[UR10][R12.64] ;  /* 0x0000000a0c087981 */ /* 0x004ea8000c1e1500 */
[----:B0-----:R0:W2:Y:S01]  /*1fe40*/  LDG.E.U16 R7, desc[UR10][R14.64] ;  /* 0x0000000a0e077981 */ /* 0x0010a2000c1e1500 */
[----:B---3--:R-:W-:-:S05]  /*1fe50*/  LEA R26, R20, R28, 0x8 ;  /* 0x0000001c141a7211 */ /* 0x008fca00078e40ff */
[----:B0-----:R-:W-:-:S04]  /*1fe60*/  IMAD.WIDE R14, R0, 0x2, R26 ;  /* 0x00000002000e7825 */ /* 0x001fc800078e021a */
[--C-:B-----5:R-:W-:Y:S02]  /*1fe70*/  IMAD R10, R18, 0x120, R28.reuse ;  /* 0x00000120120a7824 */ /* 0x120fe400078e021c */
[----:B------:R-:W0:Y:S01]  /*1fe80*/  LDC R18, c[0x0][0x268] ;  /* 0x00009a00ff127b82 */ /* 0x000e220000000800 */
[----:B----4-:R-:W-:-:S04]  /*1fe90*/  IMAD R24, R19, 0x110, R28 ;  /* 0x0000011013187824 */ /* 0x010fc800078e021c */
[----:B------:R-:W-:-:S04]  /*1fea0*/  IMAD.WIDE R12, R0, 0x2, R24 ;  /* 0x00000002000c7825 */ /* 0x000fc800078e0218 */
[C---:B------:R-:W-:Y:S02]  /*1feb0*/  IMAD.WIDE R4, R0.reuse, 0x2, R10 ;  /* 0x0000000200047825 */ /* 0x040fe400078e020a */
[----:B------:R-:W3:Y:S04]  /*1fec0*/  LDG.E.U16 R11, desc[UR10][R12.64] ;  /* 0x0000000a0c0b7981 */ /* 0x000ee8000c1e1500 */
[----:B--2---:R1:W-:Y:S04]  /*1fed0*/  STL [R1+0x1f6c], R7 ;  /* 0x001f6c0701007387 */ /* 0x0043e80000100800 */
[----:B------:R-:W-:Y:S04]  /*1fee0*/  STL.64 [R1+0x1f70], R8 ;  /* 0x001f700801007387 */ /* 0x000fe80000100a00 */
[----:B------:R-:W-:Y:S04]  /*1fef0*/  STL [R1+0x84], R21 ;  /* 0x0000841501007387 */ /* 0x000fe80000100800 */
[----:B------:R2:W-:Y:S04]  /*1ff00*/  STL [R1+0x74], R16 ;  /* 0x0000741001007387 */ /* 0x0005e80000100800 */
[----:B------:R-:W-:Y:S04]  /*1ff10*/  STL [R1+0x638], R26 ;  /* 0x0006381a01007387 */ /* 0x000fe80000100800 */
[----:B------:R-:W-:Y:S04]  /*1ff20*/  STL [R1+0x5f8], R24 ;  /* 0x0005f81801007387 */ /* 0x000fe80000100800 */
[----:B------:R4:W-:Y:S04]  /*1ff30*/  STL [R1+0x5b8], R10 ;  /* 0x0005b80a01007387 */ /* 0x0009e80000100800 */
[----:B-1----:R-:W5:Y:S04]  /*1ff40*/  LDL.64 R6, [R1+0x6f8] ;  /* 0x0006f80001067983 */ /* 0x002f680000100a00 */
[----:B--2---:R1:W2:Y:S04]  /*1ff50*/  LDG.E.U16 R16, desc[UR10][R4.64] ;  /* 0x0000000a04107981 */ /* 0x0042a8000c1e1500 */
[----:B----4-:R-:W3:Y:S01]  /*1ff60*/  LDG.E.U16 R10, desc[UR10][R14.64] ;  /* 0x0000000a0e0a7981 */ /* 0x010ee2000c1e1500 */
[----:B-1----:R-:W-:-:S04]  /*1ff70*/  IMAD.WIDE R4, R0, 0x2, R22 ;  /* 0x0000000200047825 */ /* 0x002fc800078e0216 */
[C---:B------:R-:W-:Y:S01]  /*1ff80*/  IMAD.WIDE R12, R0.reuse, 0x2, R2 ;  /* 0x00000002000c7825 */ /* 0x040fe200078e0202 */
[----:B------:R-:W4:Y:S01]  /*1ff90*/  LDG.E.U16 R19, desc[UR10][R4.64] ;  /* 0x0000000a04137981 */ /* 0x000f22000c1e1500 */
[----:B------:R-:W1:Y:S03]  /*1ffa0*/  LDC R3, c[0x0][0x268] ;  /* 0x00009a00ff037b82 */ /* 0x000e660000000800 */
[----:B---3--:R3:W-:Y:S04]  /*1ffb0*/  STL.64 [R1+0x1f78], R10 ;  /* 0x001f780a01007387 */ /* 0x0087e80000100a00 */
[----:B------:R-:W2:Y:S04]  /*1ffc0*/  LDL.64 R26, [R1+0x630] ;  /* 0x00063000011a7983 */ /* 0x000ea80000100a00 */
[----:B------:R-:W4:Y:S04]  /*1ffd0*/  LDL.64 R24, [R1+0x5f0] ;  /* 0x0005f00001187983 */ /* 0x000f280000100a00 */
[----:B------:R-:W4:Y:S04]  /*1ffe0*/  LDL.64 R22, [R1+0x5b0] ;  /* 0x0005b00001167983 */ /* 0x000f280000100a00 */
[----:B------:R-:W4:Y:S01]  /*1fff0*/  LDL.64 R20, [R1+0x6f0] ;  /* 0x0006f00001147983 */ /* 0x000f220000100a00 */
[----:B-----5:R-:W-:-:S03]  /*20000*/  IMAD.WIDE R14, R0, 0x2, R6 ;  /* 0x00000002000e7825 */ /* 0x020fc600078e0206 */
[----:B---3--:R-:W0:Y:S04]  /*20010*/  LDL.64 R10, [R1+0x1d0] ;  /* 0x0001d000010a7983 */ /* 0x008e280000100a00 */
[----:B------:R-:W3:Y:S04]  /*20020*/  LDL.64 R8, [R1+0x6b8] ;  /* 0x0006b80001087983 */ /* 0x000ee80000100a00 */
[----:B------:R5:W3:Y:S04]  /*20030*/  LDG.E.U16 R6, desc[UR10][R14.64] ;  /* 0x0000000a0e067981 */ /* 0x000ae8000c1e1500 */
[----:B------:R-:W3:Y:S04]  /*20040*/  LDL.64 R28, [R1+0x5b0] ;  /* 0x0005b000011c7983 */ /* 0x000ee80000100a00 */
[----:B------:R1:W3:Y:S04]  /*20050*/  LDG.E.U16 R7, desc[UR10][R12.64] ;  /* 0x0000000a0c077981 */ /* 0x0002e8000c1e1500 */
[----:B--2---:R-:W0:Y:S04]  /*20060*/  LDL.64 R26, [R1+0x630] ;  /* 0x00063000011a7983 */ /* 0x004e280000100a00 */
[----:B----4-:R-:W2:Y:S04]  /*20070*/  LDL.64 R24, [R1+0x5f0] ;  /* 0x0005f00001187983 */ /* 0x010ea80000100a00 */
[----:B------:R-:W1:Y:S01]  /*20080*/  LDL.64 R22, [R1+0x6e8] ;  /* 0x0006e80001167983 */ /* 0x000e620000100a00 */
[----:B-----5:R-:W-:-:S03]  /*20090*/  IMAD.WIDE R14, R0, 0x2, R20 ;  /* 0x00000002000e7825 */ /* 0x020fc600078e0214 */
[----:B------:R-:W4:Y:S04]  /*200a0*/  LDL.64 R20, [R1+0x6e0] ;  /* 0x0006e00001147983 */ /* 0x000f280000100a00 */
[----:B------:R5:W4:Y:S01]  /*200b0*/  LDG.E.U16 R2, desc[UR10][R14.64] ;  /* 0x0000000a0e027981 */ /* 0x000b22000c1e1500 */
[----:B---3--:R-:W-:-:S03]  /*200c0*/  IMAD.WIDE R4, R0, 0x2, R8 ;  /* 0x0000000200047825 */ /* 0x008fc600078e0208 */
[----:B------:R-:W3:Y:S04]  /*200d0*/  LDL.64 R8, [R1+0x6d8] ;  /* 0x0006d80001087983 */ /* 0x000ee80000100a00 */
[----:B------:R-:W3:Y:S01]  /*200e0*/  LDG.E.U16 R5, desc[UR10][R4.64] ;  /* 0x0000000a04057981 */ /* 0x000ee2000c1e1500 */
[--C-:B0-----:R-:W-:Y:S02]  /*200f0*/  IMAD R26, R18, 0x102, R10.reuse ;  /* 0x00000102121a7824 */ /* 0x101fe400078e020a */
[----:B--2---:R-:W-:-:S03]  /*20100*/  IMAD R24, R17, 0x112, R10 ;  /* 0x0000011211187824 */ /* 0x004fc600078e020a */
[----:B------:R-:W-:Y:S01]  /*20110*/  STL [R1+0x630], R26 ;  /* 0x0006301a01007387 */ /* 0x000fe20000100800 */
[----:B------:R-:W0:Y:S01]  /*20120*/  LDC R17, c[0x0][0x268] ;  /* 0x00009a00ff117b82 */ /* 0x000e220000000800 */
[C---:B-1----:R-:W-:Y:S02]  /*20130*/  IMAD.WIDE R12, R0.reuse, 0x2, R22 ;  /* 0x00000002000c7825 */ /* 0x042fe400078e0216 */
[----:B------:R1:W-:Y:S02]  /*20140*/  STL [R1+0x7c], R19 ;  /* 0x00007c1301007387 */ /* 0x0003e40000100800 */
[----:B------:R-:W-:Y:S01]  /*20150*/  IMAD R22, R3, 0x122, R10 ;  /* 0x0000012203167824 */ /* 0x000fe200078e020a */
[----:B------:R-:W-:Y:S01]  /*20160*/  MOV R23, R29 ;  /* 0x0000001d00177202 */ /* 0x000fe20000000f00 */
[----:B------:R-:W-:Y:S01]  /*20170*/  STL [R1+0x5f0], R24 ;  /* 0x0005f01801007387 */ /* 0x000fe20000100800 */
[C---:B-----5:R-:W-:Y:S01]  /*20180*/  IMAD.WIDE R14, R0.reuse, 0x2, R24 ;  /* 0x00000002000e7825 */ /* 0x060fe200078e0218 */
[----:B------:R-:W2:Y:S02]  /*20190*/  LDC R3, c[0x0][0x268] ;  /* 0x00009a00ff037b82 */ /* 0x000ea40000000800 */
[----:B------:R-:W5:Y:S01]  /*201a0*/  LDL.64 R28, [R1+0x6b0] ;  /* 0x0006b000011c7983 */ /* 0x000f620000100a00 */
[----:B-1----:R-:W-:-:S03]  /*201b0*/  IMAD.WIDE R18, R0, 0x2, R26 ;  /* 0x0000000200127825 */ /* 0x002fc600078e021a */
[----:B------:R-:W-:Y:S04]  /*201c0*/  STL [R1+0x5b0], R22 ;  /* 0x0005b01601007387 */ /* 0x000fe80000100800 */
[----:B------:R1:W-:Y:S04]  /*201d0*/  STL [R1+0x6c], R7 ;  /* 0x00006c0701007387 */ /* 0x0003e80000100800 */
[----:B----4-:R4:W-:Y:S04]  /*201e0*/  STL [R1+0x54], R2 ;  /* 0x0000540201007387 */ /* 0x0109e80000100800 */
[----:B------:R-:W2:Y:S04]  /*201f0*/  LDL.64 R26, [R1+0x5e8] ;  /* 0x0005e800011a7983 */ /* 0x000ea80000100a00 */
[----:B------:R3:W5:Y:S04]  /*20200*/  LDG.E.U16 R4, desc[UR10][R12.64] ;  /* 0x0000000a0c047981 */ /* 0x000768000c1e1500 */
[----:B-1----:R1:W5:Y:S04]  /*20210*/  LDG.E.U16 R7, desc[UR10][R14.64] ;  /* 0x0000000a0e077981 */ /* 0x002368000c1e1500 */
[----:B------:R-:W5:Y:S01]  /*20220*/  LDG.E.U16 R19, desc[UR10][R18.64] ;  /* 0x0000000a12137981 */ /* 0x000f62000c1e1500 */
[----:B---3--:R-:W-:-:S03]  /*20230*/  IMAD.WIDE R12, R0, 0x2, R22 ;  /* 0x00000002000c7825 */ /* 0x008fc600078e0216 */
[----:B------:R-:W3:Y:S01]  /*20240*/  LDL.64 R22, [R1+0x628] ;  /* 0x0006280001167983 */ /* 0x000ee20000100a00 */
[----:B-1----:R-:W-:-:S03]  /*20250*/  IMAD.WIDE R14, R0, 0x2, R8 ;  /* 0x00000002000e7825 */ /* 0x002fc600078e0208 */
[----:B------:R-:W5:Y:S04]  /*20260*/  LDL.64 R8, [R1+0x5a8] ;  /* 0x0005a80001087983 */ /* 0x000f680000100a00 */
[----:B----4-:R1:W4:Y:S04]  /*20270*/  LDG.E.U16 R2, desc[UR10][R12.64] ;  /* 0x0000000a0c027981 */ /* 0x010328000c1e1500 */
[----:B------:R-:W4:Y:S04]  /*20280*/  LDL.64 R24, [R1+0x5e8] ;  /* 0x0005e80001187983 */ /* 0x000f280000100a00 */
[----:B--2---:R-:W2:Y:S01]  /*20290*/  LDL.64 R26, [R1+0x668] ;  /* 0x00066800011a7983 */ /* 0x004ea20000100a00 */
[----:B-1----:R-:W-:-:S02]  /*202a0*/  IMAD.WIDE R12, R0, 0x2, R20 ;  /* 0x00000002000c7825 */ /* 0x002fc400078e0214 */
[----:B------:R-:W1:Y:S03]  /*202b0*/  LDC R20, c[0x0][0x268] ;  /* 0x00009a00ff147b82 */ /* 0x000e660000000800 */
[----:B------:R0:W4:Y:S04]  /*202c0*/  LDG.E.U16 R21, desc[UR10][R12.64] ;  /* 0x0000000a0c157981 */ /* 0x000128000c1e1500 */
[----:B---3--:R-:W1:Y:S04]  /*202d0*/  LDL.64 R22, [R1+0x628] ;  /* 0x0006280001167983 */ /* 0x008e680000100a00 */
[----:B--2---:R-:W2:Y:S04]  /*202e0*/  LDL.64 R26, [R1+0x668] ;  /* 0x00066800011a7983 */ /* 0x004ea80000100a00 */
[----:B-----5:R3:W-:Y:S04]  /*202f0*/  STL [R1+0x5c], R4 ;  /* 0x00005c0401007387 */ /* 0x0207e80000100800 */
[----:B------:R5:W-:Y:S04]  /*20300*/  STL [R1+0x44], R19 ;  /* 0x0000441301007387 */ /* 0x000be80000100800 */
[----:B------:R-:W4:Y:S01]  /*20310*/  LDL.64 R8, [R1+0x5a8] ;  /* 0x0005a80001087983 */ /* 0x000f220000100a00 */
[----:B---3--:R-:W3:Y:S03]  /*20320*/  LDC R4, c[0x0][0x268] ;  /* 0x00009a00ff047b82 */ /* 0x008ee60000000800 */
[----:B------:R-:W0:Y:S01]  /*20330*/  LDL.64 R12, [R1+0x6d0] ;  /* 0x0006d000010c7983 */ /* 0x000e220000100a00 */
[----:B-----5:R-:W-:-:S03]  /*20340*/  IMAD.WIDE R18, R0, 0x2, R28 ;  /* 0x0000000200127825 */ /* 0x020fc600078e021c */
[----:B------:R5:W-:Y:S04]  /*20350*/  STL [R1+0x40], R7 ;  /* 0x0000400701007387 */ /* 0x000be80000100800 */
[----:B------:R-:W3:Y:S04]  /*20360*/  LDG.E.U16 R28, desc[UR10][R18.64] ;  /* 0x0000000a121c7981 */ /* 0x000ee8000c1e1500 */
[----:B-----5:R5:W5:Y:S04]  /*20370*/  LDG.E.U16 R7, desc[UR10][R14.64] ;  /* 0x0000000a0e077981 */ /* 0x020b68000c1e1500 */
[----:B------:R-:W5:Y:S01]  /*20380*/  LDL.64 R14, [R1+0x6c8] ;  /* 0x0006c800010e7983 */ /* 0x000f620000100a00 */
[----:B--2---:R-:W-:-:S02]  /*20390*/  IMAD R26, R3, 0x4, R10 ;  /* 0x00000004031a7824 */ /* 0x004fc400078e020a */
[----:B0-----:R-:W-:-:S05]  /*203a0*/  IMAD.WIDE R12, R0, 0x2, R12 ;  /* 0x00000002000c7825 */ /* 0x001fca00078e020c */
[----:B------:R-:W2:Y:S04]  /*203b0*/  LDG.E.U16 R29, desc[UR10][R12.64] ;  /* 0x0000000a0c1d7981 */ /* 0x000ea8000c1e1500 */
[----:B---3--:R-:W-:Y:S04]  /*203c0*/  STL [R1+0x1f48], R28 ;  /* 0x001f481c01007387 */ /* 0x008fe80000100800 */
[----:B------:R-:W-:Y:S04]  /*203d0*/  STL [R1+0x668], R26 ;  /* 0x0006681a01007387 */ /* 0x000fe80000100800 */
[----:B----4-:R0:W-:Y:S01]  /*203e0*/  STL [R1+0x3c], R2 ;  /* 0x00003c0201007387 */ /* 0x0101e20000100800 */
[----:B-----5:R-:W-:-:S05]  /*203f0*/  IMAD.WIDE R14, R0, 0x2, R14 ;  /* 0x00000002000e7825 */ /* 0x020fca00078e020e */
[----:B0-----:R-:W3:Y:S01]  /*20400*/  LDG.E.U16 R2, desc[UR10][R14.64] ;  /* 0x0000000a0e027981 */ /* 0x001ee2000c1e1500 */
[----:B------:R-:W-:-:S04]  /*20410*/  IMAD.WIDE R18, R0, 0x2, R26 ;  /* 0x0000000200127825 */ /* 0x000fc800078e021a */
[--C-:B-1----:R-:W-:Y:S01]  /*20420*/  IMAD R22, R20, 0x104, R10.reuse ;  /* 0x0000010414167824 */ /* 0x102fe200078e020a */
[----:B------:R0:W4:Y:S01]  /*20430*/  LDG.E.U16 R3, desc[UR10][R18.64] ;  /* 0x0000000a12037981 */ /* 0x000122000c1e1500 */
[--C-:B------:R-:W-:Y:S02]  /*20440*/  IMAD R26, R17, 0x114, R10.reuse ;  /* 0x00000114111a7824 */ /* 0x100fe400078e020a */
[----:B------:R-:W-:Y:S01]  /*20450*/  IMAD R8, R4, 0x124, R10 ;  /* 0x0000012404087824 */ /* 0x000fe200078e020a */
[----:B------:R-:W-:Y:S01]  /*20460*/  MOV R27, R25 ;  /* 0x00000019001b7202 */ /* 0x000fe20000000f00 */
[----:B------:R-:W1:Y:S01]  /*20470*/  LDC R17, c[0x0][0x268] ;  /* 0x00009a00ff117b82 */ /* 0x000e620000000800 */
[----:B0-----:R-:W-:-:S07]  /*20480*/  IMAD.WIDE R18, R0, 0x2, R22 ;  /* 0x0000000200127825 */ /* 0x001fce00078e0216 */
[----:B------:R-:W0:Y:S01]  /*20490*/  LDC R4, c[0x0][0x268] ;  /* 0x00009a00ff047b82 */ /* 0x000e220000000800 */
[C---:B------:R-:W-:Y:S01]  /*204a0*/  IMAD.WIDE R14, R0.reuse, 0x2, R26 ;  /* 0x00000002000e7825 */ /* 0x040fe200078e021a */
[----:B------:R-:W5:Y:S03]  /*204b0*/  LDG.E.U16 R19, desc[UR10][R18.64] ;  /* 0x0000000a12137981 */ /* 0x000f66000c1e1500 */
[C---:B------:R-:W-:Y:S01]  /*204c0*/  IMAD.WIDE R12, R0.reuse, 0x2, R8 ;  /* 0x00000002000c7825 */ /* 0x040fe200078e0208 */
[----:B---3--:R-:W-:Y:S04]  /*204d0*/  STL [R1+0x1f08], R2 ;  /* 0x001f080201007387 */ /* 0x008fe80000100800 */
[----:B------:R3:W-:Y:S04]  /*204e0*/  STL [R1+0x628], R22 ;  /* 0x0006281601007387 */ /* 0x0007e80000100800 */
[----:B------:R-:W-:Y:S04]  /*204f0*/  STL [R1+0x5e8], R26 ;  /* 0x0005e81a01007387 */ /* 0x000fe80000100800 */
[----:B------:R-:W4:Y:S04]  /*20500*/  LDL.64 R24, [R1+0x6c0] ;  /* 0x0006c00001187983 */ /* 0x000f280000100a00 */
[----:B---3--:R-:W3:Y:S04]  /*20510*/  LDL.64 R22, [R1+0x6a8] ;  /* 0x0006a80001167983 */ /* 0x008ee80000100a00 */
[----:B------:R-:W-:Y:S04]  /*20520*/  STL [R1+0x5a8], R8 ;  /* 0x0005a80801007387 */ /* 0x000fe80000100800 */
[----:B------:R1:W-:Y:S04]  /*20530*/  STL [R1+0x50], R21 ;  /* 0x0000501501007387 */ /* 0x0003e80000100800 */
[----:B------:R-:W3:Y:S04]  /*20540*/  LDG.E.U16 R2, desc[UR10][R12.64] ;  /* 0x0000000a0c027981 */ /* 0x000ee8000c1e1500 */
[----:B-1----:R-:W5:Y:S04]  /*20550*/  LDL.64 R20, [R1+0x6a0] ;  /* 0x0006a00001147983 */ /* 0x002f680000100a00 */
[----:B------:R-:W-:Y:S04]  /*20560*/  STL [R1+0x48], R7 ;  /* 0x0000480701007387 */ /* 0x000fe80000100800 */
[----:B--2---:R1:W-:Y:S04]  /*20570*/  STL [R1+0x38], R29 ;  /* 0x0000381d01007387 */ /* 0x0043e80000100800 */
[----:B------:R-:W2:Y:S04]  /*20580*/  LDL.64 R26, [R1+0x5e0] ;  /* 0x0005e000011a7983 */ /* 0x000ea80000100a00 */
[----:B------:R-:W3:Y:S04]  /*20590*/  LDL.64 R8, [R1+0x5a0] ;  /* 0x0005a00001087983 */ /* 0x000ee80000100a00 */
[----:B-1----:R-:W3:Y:S04]  /*205a0*/  LDL.64 R28, [R1+0x620] ;  /* 0x00062000011c7983 */ /* 0x002ee80000100a00 */
[----:B------:R4:W3:Y:S02]  /*205b0*/  LDG.E.U16 R7, desc[UR10][R14.64] ;  /* 0x0000000a0e077981 */ /* 0x0008e4000c1e1500 */
[----:B----4-:R-:W-:-:S06]  /*205c0*/  IMAD.WIDE R14, R0, 0x2, R24 ;  /* 0x00000002000e7825 */ /* 0x010fcc00078e0218 */
[----:B------:R-:W4:Y:S01]  /*205d0*/  LDG.E.U16 R14, desc[UR10][R14.64] ;  /* 0x0000000a0e0e7981 */ /* 0x000f22000c1e1500 */
[C---:B-----5:R-:W-:Y:S02]  /*205e0*/  IMAD.WIDE R12, R0.reuse, 0x2, R20 ;  /* 0x00000002000c7825 */ /* 0x060fe400078e0214 */
[----:B------:R-:W1:Y:S08]  /*205f0*/  LDC R21, c[0x0][0x268] ;  /* 0x00009a00ff157b82 */ /* 0x000e700000000800 */
[----:B------:R-:W5:Y:S01]  /*20600*/  LDC R20, c[0x0][0x268] ;  /* 0x00009a00ff147b82 */ /* 0x000f620000000800 */
[----:B--2---:R-:W0:Y:S04]  /*20610*/  LDL.64 R26, [R1+0x5e0] ;  /* 0x0005e000011a7983 */ /* 0x004e280000100a00 */
[----:B---3--:R-:W2:Y:S04]  /*20620*/  LDL.64 R8, [R1+0x5a0] ;  /* 0x0005a00001087983 */ /* 0x008ea80000100a00 */
[----:B------:R-:W3:Y:S04]  /*20630*/  LDL.64 R28, [R1+0x620] ;  /* 0x00062000011c7983 */ /* 0x000ee80000100a00 */
[----:B------:R1:W-:Y:S04]  /*20640*/  STL [R1+0x2c], R3 ;  /* 0x00002c0301007387 */ /* 0x0003e80000100800 */
[----:B------:R1:W-:Y:S04]  /*20650*/  STL [R1+0x24], R19 ;  /* 0x0000241301007387 */ /* 0x0003e80000100800 */
[----:B------:R1:W-:Y:S02]  /*20660*/  STL [R1+0x20], R7 ;  /* 0x0000200701007387 */ /* 0x0003e40000100800 */
[----:B-1----:R-:W2:Y:S02]  /*20670*/  LDC R3, c[0x0][0x268] ;  /* 0x00009a00ff037b82 */ /* 0x002ea40000000800 */
[----:B------:R-:W5:Y:S01]  /*20680*/  LDL.64 R24, [R1+0x618] ;  /* 0x0006180001187983 */ /* 0x000f620000100a00 */
[----:B------:R-:W-:-:S03]  /*20690*/  IMAD.WIDE R18, R0, 0x2, R22 ;  /* 0x0000000200127825 */ /* 0x000fc600078e0216 */
[----:B------:R-:W4:Y:S04]  /*206a0*/  LDL.64 R22, [R1+0x660] ;  /* 0x0006600001167983 */ /* 0x000f280000100a00 */
[----:B------:R1:W4:Y:S04]  /*206b0*/  LDG.E.U16 R15, desc[UR10][R18.64] ;  /* 0x0000000a120f7981 */ /* 0x000328000c1e1500 */
[----:B------:R-:W4:Y:S01]  /*206c0*/  LDG.E.U16 R7, desc[UR10][R12.64] ;  /* 0x0000000a0c077981 */ /* 0x000f22000c1e1500 */
[--C-:B0-----:R-:W-:Y:S02]  /*206d0*/  IMAD R26, R4, 0x116, R10.reuse ;  /* 0x00000116041a7824 */ /* 0x101fe400078e020a */
[----:B---3--:R-:W-:-:S02]  /*206e0*/  IMAD R28, R17, 0x106, R10 ;  /* 0x00000106111c7824 */ /* 0x008fc400078e020a */
[----:B--2---:R-:W-:Y:S02]  /*206f0*/  IMAD R8, R3, 0x126, R10 ;  /* 0x0000012603087824 */ /* 0x004fe400078e020a */
[C---:B-1----:R-:W-:Y:S01]  /*20700*/  IMAD.WIDE R18, R0.reuse, 0x2, R28 ;  /* 0x0000000200127825 */ /* 0x042fe200078e021c */
[----:B-----5:R-:W2:Y:S04]  /*20710*/  LDL.64 R24, [R1+0x618] ;  /* 0x0006180001187983 */ /* 0x020ea80000100a00 */
[----:B------:R-:W-:Y:S01]  /*20720*/  STL [R1+0x620], R28 ;  /* 0x0006201c01007387 */ /* 0x000fe20000100800 */
[----:B----4-:R-:W0:Y:S03]  /*20730*/  LDC R22, c[0x0][0x268] ;  /* 0x00009a00ff167b82 */ /* 0x010e260000000800 */
[----:B------:R1:W-:Y:S04]  /*20740*/  STL [R1+0x1c], R2 ;  /* 0x00001c0201007387 */ /* 0x0003e80000100800 */
[----:B-1----:R-:W3:Y:S04]  /*20750*/  LDL.64 R2, [R1+0x660] ;  /* 0x0006600001027983 */ /* 0x002ee80000100a00 */
[----:B------:R-:W-:Y:S04]  /*20760*/  STL [R1+0x5e0], R26 ;  /* 0x0005e01a01007387 */ /* 0x000fe80000100800 */
[----:B------:R-:W-:Y:S04]  /*20770*/  STL [R1+0x18], R15 ;  /* 0x0000180f01007387 */ /* 0x000fe80000100800 */
[----:B------:R1:W-:Y:S04]  /*20780*/  STL [R1+0x28], R14 ;  /* 0x0000280e01007387 */ /* 0x0003e80000100800 */
[----:B------:R-:W-:Y:S04]  /*20790*/  STL [R1+0x5a0], R8 ;  /* 0x0005a00801007387 */ /* 0x000fe80000100800 */
[----:B------:R4:W-:Y:S01]  /*207a0*/  STL [R1+0x14], R7 ;  /* 0x0000140701007387 */ /* 0x0009e20000100800 */
[----:B-1----:R-:W-:-:S03]  /*207b0*/  IMAD.WIDE R14, R0, 0x2, R26 ;  /* 0x00000002000e7825 */ /* 0x002fc600078e021a */
[----:B------:R-:W5:Y:S01]  /*207c0*/  LDL.64 R26, [R1+0x5d8] ;  /* 0x0005d800011a7983 */ /* 0x000f620000100a00 */
[----:B------:R-:W-:-:S03]  /*207d0*/  IMAD.WIDE R12, R0, 0x2, R8 ;  /* 0x00000002000c7825 */ /* 0x000fc600078e0208 */
[----:B------:R-:W5:Y:S04]  /*207e0*/  LDL.64 R28, [R1+0x598] ;  /* 0x00059800011c7983 */ /* 0x000f680000100a00 */
[----:B----4-:R1:W4:Y:S04]  /*207f0*/  LDG.E.U16 R7, desc[UR10][R18.64] ;  /* 0x0000000a12077981 */ /* 0x010328000c1e1500 */
[----:B------:R-:W4:Y:S04]  /*20800*/  LDL.64 R8, [R1+0x598] ;  /* 0x0005980001087983 */ /* 0x000f280000100a00 */
[----:B------:R0:W4:Y:S04]  /*20810*/  LDG.E.U16 R4, desc[UR10][R12.64] ;  /* 0x0000000a0c047981 */ /* 0x000128000c1e1500 */
[----:B------:R-:W1:Y:S04]  /*20820*/  LDL.64 R18, [R1+0x698] ;  /* 0x0006980001127983 */ /* 0x000e680000100a00 */
[----:B------:R4:W4:Y:S01]  /*20830*/  LDG.E.U16 R17, desc[UR10][R14.64] ;  /* 0x0000000a0e117981 */ /* 0x000922000c1e1500 */
[----:B---3--:R-:W-:Y:S01]  /*20840*/  MOV R3, R23 ;  /* 0x0000001700037202 */ /* 0x008fe20000000f00 */
[----:B--2---:R-:W-:Y:S01]  /*20850*/  IMAD R24, R20, 0x108, R10 ;  /* 0x0000010814187824 */ /* 0x004fe200078e020a */
[----:B------:R-:W-:-:S02]  /*20860*/  LEA R2, R21, R10, 0x3 ;  /* 0x0000000a15027211 */ /* 0x000fc400078e18ff */
[----:B------:R-:W2:Y:S01]  /*20870*/  LDC R21, c[0x0][0x268] ;  /* 0x00009a00ff157b82 */ /* 0x000ea20000000800 */
[----:B-----5:R-:W3:Y:S01]  /*20880*/  LDL.64 R26, [R1+0x5d8] ;  /* 0x0005d800011a7983 */ /* 0x020ee20000100a00 */
[----:B-1----:R-:W-:-:S05]  /*20890*/  IMAD.WIDE R18, R0, 0x2, R18 ;  /* 0x0000000200127825 */ /* 0x002fca00078e0212 */
[----:B------:R-:W5:Y:S01]  /*208a0*/  LDG.E.U16 R23, desc[UR10][R18.64] ;  /* 0x0000000a12177981 */ /* 0x000f62000c1e1500 */
[----:B0-----:R-:W-:-:S03]  /*208b0*/  IMAD.WIDE R12, R0, 0x2, R24 ;  /* 0x00000002000c7825 */ /* 0x001fc600078e0218 */
[----:B------:R-:W-:Y:S04]  /*208c0*/  STL [R1+0x660], R2 ;  /* 0x0006600201007387 */ /* 0x000fe80000100800 */
[----:B------:R0:W-:Y:S04]  /*208d0*/  STL [R1+0x618], R24 ;  /* 0x0006181801007387 */ /* 0x0001e80000100800 */
[----:B-----5:R-:W-:Y:S04]  /*208e0*/  STL [R1+0x1f14], R23 ;  /* 0x001f141701007387 */ /* 0x020fe80000100800 */
[----:B----4-:R1:W-:Y:S04]  /*208f0*/  STL [R1+0x10], R7 ;  /* 0x0000100701007387 */ /* 0x0103e80000100800 */
[----:B------:R-:W4:Y:S04]  /*20900*/  LDL.64 R18, [R1+0x610] ;  /* 0x0006100001127983 */ /* 0x000f280000100a00 */
[----:B0-----:R-:W5:Y:S01]  /*20910*/  LDL.64 R24, [R1+0x5d0] ;  /* 0x0005d00001187983 */ /* 0x001f620000100a00 */
[----:B------:R-:W-:-:S02]  /*20920*/  IMAD.WIDE R14, R0, 0x2, R2 ;  /* 0x00000002000e7825 */ /* 0x000fc400078e0202 */
[----:B------:R-:W0:Y:S01]  /*20930*/  LDC R3, c[0x0][0x268] ;  /* 0x00009a00ff037b82 */ /* 0x000e220000000800 */
[----:B------:R2:W5:Y:S01]  /*20940*/  LDG.E.U16 R2, desc[UR10][R12.64] ;  /* 0x0000000a0c027981 */ /* 0x000562000c1e1500 */
[--C-:B---3--:R-:W-:Y:S02]  /*20950*/  IMAD R26, R22, 0x118, R10.reuse ;  /* 0x00000118161a7824 */ /* 0x108fe400078e020a */
[----:B------:R-:W-:Y:S01]  /*20960*/  IMAD.MOV.U32 R9, RZ, RZ, R29 ;  /* 0x000000ffff097224 */ /* 0x000fe200078e001d */
[----:B-1----:R1:W3:Y:S01]  /*20970*/  LDG.E.U16 R7, desc[UR10][R14.64] ;  /* 0x0000000a0e077981 */ /* 0x0022e2000c1e1500 */
[----:B--2---:R-:W-:Y:S02]  /*20980*/  IMAD R8, R21, 0x128, R10 ;  /* 0x0000012815087824 */ /* 0x004fe400078e020a */
[----:B------:R-:W2:Y:S02]  /*20990*/  LDC R22, c[0x0][0x268] ;  /* 0x00009a00ff167b82 */ /* 0x000ea40000000800 */
[----:B------:R-:W-:-:S04]  /*209a0*/  IMAD.WIDE R12, R0, 0x2, R8 ;  /* 0x00000002000c7825 */ /* 0x000fc800078e0208 */
[----:B-1----:R-:W-:Y:S02]  /*209b0*/  IMAD.WIDE R14, R0, 0x2, R26 ;  /* 0x00000002000e7825 */ /* 0x002fe400078e021a */
[----:B------:R1:W2:Y:S04]  /*209c0*/  LDG.E.U16 R27, desc[UR10][R12.64] ;  /* 0x0000000a0c1b7981 */ /* 0x0002a8000c1e1500 */
[----:B------:R1:W3:Y:S04]  /*209d0*/  LDG.E.U16 R29, desc[UR10][R14.64] ;  /* 0x0000000a0e1d7981 */ /* 0x0002e8000c1e1500 */
[----:B----4-:R-:W4:Y:S04]  /*209e0*/  LDL.64 R18, [R1+0x610] ;  /* 0x0006100001127983 */ /* 0x010f280000100a00 */
[----:B-----5:R-:W0:Y:S04]  /*209f0*/  LDL.64 R24, [R1+0x5d0] ;  /* 0x0005d00001187983 */ /* 0x020e280000100a00 */
[----:B------:R5:W-:Y:S04]  /*20a00*/  STL [R1+0xc], R17 ;  /* 0x00000c1101007387 */ /* 0x000be80000100800 */
[----:B------:R1:W-:Y:S04]  /*20a10*/  STL [R1+0x8], R4 ;  /* 0x0000080401007387 */ /* 0x0003e80000100800 */
[----:B------:R-:W2:Y:S01]  /*20a20*/  LDL.64 R20, [R1+0x608] ;  /* 0x0006080001147983 */ /* 0x000ea20000100a00 */
[----:B-----5:R-:W4:Y:S03]  /*20a30*/  LDC R17, c[0x0][0x268] ;  /* 0x00009a00ff117b82 */ /* 0x020f260000000800 */
[----:B------:R-:W-:Y:S04]  /*20a40*/  STL [R1+0x5d8], R26 ;  /* 0x0005d81a01007387 */ /* 0x000fe80000100800 */
[----:B------:R5:W-:Y:S01]  /*20a50*/  STL [R1+0x598], R8 ;  /* 0x0005980801007387 */ /* 0x000be20000100800 */
[----:B-1----:R-:W1:Y:S03]  /*20a60*/  LDC R4, c[0x0][0x268] ;  /* 0x00009a00ff047b82 */ /* 0x002e660000000800 */
[----:B------:R-:W1:Y:S04]  /*20a70*/  LDL.64 R14, [R1+0x608] ;  /* 0x00060800010e7983 */ /* 0x000e680000100a00 */
[----:B-----5:R-:W5:Y:S01]  /*20a80*/  LDL.64 R8, [R1+0x590] ;  /* 0x0005900001087983 */ /* 0x020f620000100a00 */
[----:B----4-:R-:W-:-:S02]  /*20a90*/  IMAD R18, R17, 0x10a, R10 ;  /* 0x0000010a11127824 */ /* 0x010fc400078e020a */
[----:B------:R-:W4:Y:S01]  /*20aa0*/  LDC R17, c[0x0][0x268] ;  /* 0x00009a00ff117b82 */ /* 0x000f220000000800 */
[----:B0-----:R-:W-:-:S04]  /*20ab0*/  IMAD R24, R3, 0x11a, R10 ;  /* 0x0000011a03187824 */ /* 0x001fc800078e020a */
[----:B------:R-:W-:-:S03]  /*20ac0*/  IMAD.WIDE R12, R0, 0x2, R24 ;  /* 0x00000002000c7825 */ /* 0x000fc600078e0218 */
[----:B--2---:R-:W0:Y:S01]  /*20ad0*/  LDC R20, c[0x0][0x268] ;  /* 0x00009a00ff147b82 */ /* 0x004e220000000800 */
[----:B-1----:R-:W-:Y:S01]  /*20ae0*/  IMAD R14, R4, 0x10c, R10 ;  /* 0x0000010c040e7824 */ /* 0x002fe200078e020a */
[----:B------:R-:W-:Y:S01]  /*20af0*/  MOV R15, R21 ;  /* 0x00000015000f7202 */ /* 0x000fe20000000f00 */
[----:B------:R-:W2:Y:S04]  /*20b00*/  LDG.E.U16 R4, desc[UR10][R12.64] ;  /* 0x0000000a0c047981 */ /* 0x000ea8000c1e1500 */
[----:B-----5:R-:W5:Y:S04]  /*20b10*/  LDL.64 R8, [R1+0x590] ;  /* 0x0005900001087983 */ /* 0x020f680000100a00 */
[----:B---3--:R-:W-:Y:S04]  /*20b20*/  STL [R1+0x1f18], R29 ;  /* 0x001f181d01007387 */ /* 0x008fe80000100800 */
[----:B------:R-:W-:Y:S04]  /*20b30*/  STL [R1+0x1f1c], R27 ;  /* 0x001f1c1b01007387 */ /* 0x000fe80000100800 */
[----:B------:R-:W-:Y:S04]  /*20b40*/  STL [R1+0x4], R7 ;  /* 0x0000040701007387 */ /* 0x000fe80000100800 */
[----:B------:R1:W-:Y:S04]  /*20b50*/  STL [R1+0x610], R18 ;  /* 0x0006101201007387 */ /* 0x0003e80000100800 */
[----:B------:R-:W-:Y:S04]  /*20b60*/  STL [R1], R2 ;  /* 0x0000000201007387 */ /* 0x000fe80000100800 */
[----:B------:R3:W-:Y:S01]  /*20b70*/  STL [R1+0x608], R14 ;  /* 0x0006080e01007387 */ /* 0x0007e20000100800 */
[----:B-1----:R-:W-:-:S03]  /*20b80*/  IMAD.WIDE R18, R0, 0x2, R18 ;  /* 0x0000000200127825 */ /* 0x002fc600078e0212 */
[----:B------:R1:W-:Y:S04]  /*20b90*/  STL [R1+0x5d0], R24 ;  /* 0x0005d01801007387 */ /* 0x0003e80000100800 */
[----:B------:R4:W2:Y:S01]  /*20ba0*/  LDG.E.U16 R21, desc[UR10][R18.64] ;  /* 0x0000000a12157981 */ /* 0x0008a2000c1e1500 */
[----:B---3--:R-:W-:-:S03]  /*20bb0*/  IMAD.WIDE R14, R0, 0x2, R14 ;  /* 0x00000002000e7825 */ /* 0x008fc600078e020e */
[----:B------:R-:W3:Y:S04]  /*20bc0*/  LDL.64 R26, [R1+0x690] ;  /* 0x00069000011a7983 */ /* 0x000ee80000100a00 */
[----:B-1----:R-:W2:Y:S01]  /*20bd0*/  LDL.64 R24, [R1+0x600] ;  /* 0x0006000001187983 */ /* 0x002ea20000100a00 */
[----:B----4-:R-:W1:Y:S03]  /*20be0*/  LDC R19, c[0x0][0x268] ;  /* 0x00009a00ff137b82 */ /* 0x010e660000000800 */
[----:B------:R-:W4:Y:S01]  /*20bf0*/  LDG.E.U16 R18, desc[UR10][R14.64] ;  /* 0x0000000a0e127981 */ /* 0x000f22000c1e1500 */
[----:B-----5:R-:W-:-:S04]  /*20c00*/  IMAD R8, R22, 0x12a, R10 ;  /* 0x0000012a16087824 */ /* 0x020fc800078e020a */
[----:B------:R-:W5:Y:S01]  /*20c10*/  LDC R22, c[0x0][0x268] ;  /* 0x00009a00ff167b82 */ /* 0x000f620000000800 */
[----:B------:R-:W-:-:S05]  /*20c20*/  IMAD.WIDE R12, R0, 0x2, R8 ;  /* 0x00000002000c7825 */ /* 0x000fca00078e0208 */
[----:B------:R-:W3:Y:S04]  /*20c30*/  LDG.E.U16 R3, desc[UR10][R12.64] ;  /* 0x0000000a0c037981 */ /* 0x000ee8000c1e1500 */
[----:B--2---:R-:W0:Y:S04]  /*20c40*/  LDL.64 R24, [R1+0x600] ;  /* 0x0006000001187983 */ /* 0x004e280000100a00 */
[----:B------:R-:W-:Y:S04]  /*20c50*/  STL [R1+0x1f10], R21 ;  /* 0x001f101501007387 */ /* 0x000fe80000100800 */
[----:B----4-:R-:W-:Y:S04]  /*20c60*/  STL [R1+0x1f0c], R18 ;  /* 0x001f0c1201007387 */ /* 0x010fe80000100800 */
[----:B------:R-:W-:Y:S04]  /*20c70*/  STL [R1+0x1f20], R4 ;  /* 0x001f200401007387 */ /* 0x000fe80000100800 */
[----:B------:R2:W-:Y:S04]  /*20c80*/  STL [R1+0x590], R8 ;  /* 0x0005900801007387 */ /* 0x0005e80000100800 */
[----:B--2---:R-:W2:Y:S04]  /*20c90*/  LDL.64 R8, [R1+0x5c0] ;  /* 0x0005c00001087983 */ /* 0x004ea80000100a00 */
[----:B--2---:R-:W5:Y:S04]  /*20ca0*/  LDL.64 R8, [R1+0x5c0] ;  /* 0x0005c00001087983 */ /* 0x004f680000100a00 */
[----:B------:R-:W2:Y:S04]  /*20cb0*/  LDL.LU R28, [R1+0x568] ;  /* 0x00056800011c7983 */ /* 0x000ea80000300800 */
[----:B------:R-:W2:Y:S04]  /*20cc0*/  LDL R7, [R1+0x1d8] ;  /* 0x0001d80001077983 */ /* 0x000ea80000100800 */
[----:B---3--:R3:W-:Y:S04]  /*20cd0*/  STL [R1+0x1f24], R3 ;  /* 0x001f240301007387 */ /* 0x0087e80000100800 */
[----:B---3--:R-:W3:Y:S01]  /*20ce0*/  LDL.64 R2, [R1+0x5c8] ;  /* 0x0005c80001027983 */ /* 0x008ee20000100a00 */
[----:B0-----:R-:W-:-:S02]  /*20cf0*/  IMAD R24, R20, 0x10e, R10 ;  /* 0x0000010e14187824 */ /* 0x001fc400078e020a */
[C---:B------:R-:W-:Y:S01]  /*20d00*/  IMAD.WIDE R12, R0.reuse, 0x2, R26 ;  /* 0x00000002000c7825 */ /* 0x040fe200078e021a */
[----:B------:R-:W0:Y:S01]  /*20d10*/  LDC R20, c[0x0][0x268] ;  /* 0x00009a00ff147b82 */ /* 0x000e220000000800 */
[----:B---3--:R-:W3:Y:S02]  /*20d20*/  LDL.64 R2, [R1+0x5c8] ;  /* 0x0005c80001027983 */ /* 0x008ee40000100a00 */
[----:B------:R-:W-:Y:S02]  /*20d30*/  IMAD.WIDE R14, R0, 0x2, R24 ;  /* 0x00000002000e7825 */ /* 0x000fe400078e0218 */
[----:B------:R4:W-:Y:S04]  /*20d40*/  STL [R1+0x600], R24 ;  /* 0x0006001801007387 */ /* 0x0009e80000100800 */
[----:B------:R-:W5:Y:S04]  /*20d50*/  LDG.E.U16 R14, desc[UR10][R14.64] ;  /* 0x0000000a0e0e7981 */ /* 0x000f68000c1e1500 */
[----:B------:R-:W2:Y:S04]  /*20d60*/  LDL.64 R26, [R1+0x588] ;  /* 0x00058800011a7983 */ /* 0x000ea80000100a00 */
[----:B----4-:R-:W4:Y:S01]  /*20d70*/  LDL.64 R24, [R1+0x580] ;  /* 0x0005800001187983 */ /* 0x010f220000100a00 */
[----:B---3--:R-:W-:-:S03]  /*20d80*/  IMAD R2, R17, 0x11c, R10 ;  /* 0x0000011c11027824 */ /* 0x008fc600078e020a */
[----:B------:R3:W5:Y:S02]  /*20d90*/  LDG.E.U16 R17, desc[UR10][R12.64] ;  /* 0x0000000a0c117981 */ /* 0x000764000c1e1500 */
[----:B---3--:R-:W-:Y:S02]  /*20da0*/  MOV R12, R10 ;  /* 0x0000000a000c7202 */ /* 0x008fe40000000f00 */
[----:B------:R-:W-:Y:S01]  /*20db0*/  MOV R13, R11 ;  /* 0x0000000b000d7202 */ /* 0x000fe20000000f00 */
[----:B----4-:R-:W0:Y:S04]  /*20dc0*/  LDL.64 R24, [R1+0x580] ;  /* 0x0005800001187983 */ /* 0x010e280000100a00 */
[----:B------:R-:W3:Y:S01]  /*20dd0*/  LDL.LU.64 R10, [R1+0x1f78] ;  /* 0x001f7800010a7983 */ /* 0x000ee20000300a00 */
[----:B------:R-:W-:-:S04]  /*20de0*/  MOV R15, R13 ;  /* 0x0000000d000f7202 */ /* 0x000fc80000000f00 */
[----:B------:R-:W-:Y:S01]  /*20df0*/  MOV R23, R15 ;  /* 0x0000000f00177202 */ /* 0x000fe20000000f00 */
[----:B-----5:R-:W-:Y:S04]  /*20e00*/  STL [R1+0x1f28], R17 ;  /* 0x001f281101007387 */ /* 0x020fe80000100800 */
[----:B------:R-:W-:Y:S04]  /*20e10*/  STL [R1+0x5c8], R2 ;  /* 0x0005c80201007387 */ /* 0x000fe80000100800 */
[----:B------:R4:W-:Y:S02]  /*20e20*/  STL [R1+0x1f2c], R14 ;  /* 0x001f2c0e01007387 */ /* 0x0009e40000100800 */
[----:B----4-:R-:W-:-:S02]  /*20e30*/  IMAD.MOV.U32 R14, RZ, RZ, R12 ;  /* 0x000000ffff0e7224 */ /* 0x010fc400078e000c */
[----:B------:R-:W-:-:S04]  /*20e40*/  IMAD.WIDE R12, R0, 0x2, R2 ;  /* 0x00000002000c7825 */ /* 0x000fc800078e0202 */
[----:B------:R-:W-:Y:S01]  /*20e50*/  IMAD R8, R22, 0x11e, R14 ;  /* 0x0000011e16087824 */ /* 0x000fe200078e020e */
[----:B------:R-:W4:Y:S04]  /*20e60*/  LDL.64 R2, [R1+0x688] ;  /* 0x0006880001027983 */ /* 0x000f280000100a00 */
[----:B------:R5:W2:Y:S04]  /*20e70*/  LDG.E.U16 R15, desc[UR10][R12.64] ;  /* 0x0000000a0c0f7981 */ /* 0x000aa8000c1e1500 */
[----:B------:R1:W-:Y:S01]  /*20e80*/  STL [R1+0x5c0], R8 ;  /* 0x0005c00801007387 */ /* 0x0003e20000100800 */
[----:B------:R-:W-:Y:S01]  /*20e90*/  MOV R22, R14 ;  /* 0x0000000e00167202 */ /* 0x000fe20000000f00 */
[----:B-----5:R-:W-:Y:S01]  /*20ea0*/  IMAD.MOV.U32 R12, RZ, RZ, R8 ;  /* 0x000000ffff0c7224 */ /* 0x020fe200078e0008 */
[----:B------:R-:W-:-:S02]  /*20eb0*/  MOV R13, R9 ;  /* 0x00000009000d7202 */ /* 0x000fc40000000f00 */
[----:B-1----:R-:W5:Y:S04]  /*20ec0*/  LDL.LU.64 R8, [R1+0x1f70] ;  /* 0x001f700001087983 */ /* 0x002f680000300a00 */
[----:B--2---:R1:W-:Y:S04]  /*20ed0*/  STL [R1+0x1f30], R15 ;  /* 0x001f300f01007387 */ /* 0x0043e80000100800 */
[----:B-1----:R-:W2:Y:S01]  /*20ee0*/  LDL.64 R14, [R1+0x588] ;  /* 0x00058800010e7983 */ /* 0x002ea20000100a00 */
[----:B------:R-:W-:-:S04]  /*20ef0*/  IMAD.WIDE R12, R0, 0x2, R12 ;  /* 0x00000002000c7825 */ /* 0x000fc800078e020c */
[--C-:B0-----:R-:W-:Y:S01]  /*20f00*/  IMAD R24, R20, 0x12e, R22.reuse ;  /* 0x0000012e14187824 */ /* 0x101fe200078e0216 */
[----:B--2---:R-:W-:Y:S01]  /*20f10*/  MOV R15, R27 ;  /* 0x0000001b000f7202 */ /* 0x004fe20000000f00 */
[----:B------:R-:W-:Y:S02]  /*20f20*/  IMAD R14, R19, 0x12c, R22 ;  /* 0x0000012c130e7824 */ /* 0x000fe400078e0216 */
[----:B------:R0:W2:Y:S02]  /*20f30*/  LDG.E.U16 R19, desc[UR10][R12.64] ;  /* 0x0000000a0c137981 */ /* 0x0000a4000c1e1500 */
[----:B0-----:R-:W-:-:S05]  /*20f40*/  IMAD.WIDE R12, R0, 0x2, R14 ;  /* 0x00000002000c7825 */ /* 0x001fca00078e020e */
[----:B------:R0:W3:Y:S01]  /*20f50*/  LDG.E.U16 R22, desc[UR10][R12.64] ;  /* 0x0000000a0c167981 */ /* 0x0000e2000c1e1500 */
[----:B------:R-:W1:Y:S01]  /*20f60*/  S2R R26, SR_TID.X ;  /* 0x00000000001a7919 */ /* 0x000e620000002100 */
[----:B0-----:R-:W-:Y:S01]  /*20f70*/  IMAD.WIDE R12, R0, 0x2, R24 ;  /* 0x00000002000c7825 */ /* 0x001fe200078e0218 */
[----:B-1----:R-:W-:-:S04]  /*20f80*/  SHF.R.U32.HI R26, RZ, 0x2, R26 ;  /* 0x00000002ff1a7819 */ /* 0x002fc8000001161a */
[----:B------:R-:W-:-:S04]  /*20f90*/  SGXT.U32 R26, R26, 0x3 ;  /* 0x000000031a1a781a */ /* 0x000fc80000000000 */
[----:B------:R-:W-:-:S04]  /*20fa0*/  LOP3.LUT R26, R26, 0x18, RZ, 0xfc, !PT ;  /* 0x000000181a1a7812 */ /* 0x000fc800078efcff */
[----:B------:R-:W-:-:S05]  /*20fb0*/  LEA R26, R26, UR6, 0x4 ;  /* 0x000000061a1a7c11 */ /* 0x000fca000f8e20ff */
[----:B------:R0:W1:Y:S04]  /*20fc0*/  LDS R20, [R26] ;  /* 0x000000001a147984 */ /* 0x0000680000000800 */
[----:B--2---:R-:W-:Y:S04]  /*20fd0*/  STL [R1+0x1f34], R19 ;  /* 0x001f341301007387 */ /* 0x004fe80000100800 */
[----:B------:R-:W-:Y:S04]  /*20fe0*/  STL [R1+0x588], R14 ;  /* 0x0005880e01007387 */ /* 0x000fe80000100800 */
[----:B---3--:R-:W-:Y:S04]  /*20ff0*/  STL [R1+0x1f38], R22 ;  /* 0x001f381601007387 */ /* 0x008fe80000100800 */
[----:B------:R2:W-:Y:S04]  /*21000*/  STL [R1+0x580], R24 ;  /* 0x0005801801007387 */ /* 0x0005e80000100800 */
[----:B0-----:R-:W3:Y:S04]  /*21010*/  LDL.64 R26, [R1+0x680] ;  /* 0x00068000011a7983 */ /* 0x001ee80000100a00 */
[----:B--2---:R4:W2:Y:S02]  /*21020*/  LDG.E.U16 R24, desc[UR10][R12.64] ;  /* 0x0000000a0c187981 */ /* 0x0048a4000c1e1500 */
[----:B----4-:R-:W-:-:S05]  /*21030*/  IMAD.WIDE R12, R0, 0x2, R2 ;  /* 0x00000002000c7825 */ /* 0x010fca00078e0202 */
[----:B------:R0:W4:Y:S02]  /*21040*/  LDG.E.U16 R25, desc[UR10][R12.64] ;  /* 0x0000000a0c197981 */ /* 0x000124000c1e1500 */
[----:B0-----:R-:W-:-:S04]  /*21050*/  FADD R12, -R7, R28 ;  /* 0x0000001c070c7221 */ /* 0x001fc80000000100 */
[----:B------:R-:W-:-:S04]  /*21060*/  FMUL R12, R12, 1.4426950216293334961 ;  /* 0x3fb8aa3b0c0c7820 */ /* 0x000fc80000400000 */
[----:B------:R3:W0:Y:S01]  /*21070*/  MUFU.EX2 R7, R12 ;  /* 0x0000000c00077308 */ /* 0x0006220000000800 */
[----:B--2---:R-:W-:Y:S04]  /*21080*/  STL [R1+0x1f3c], R24 ;  /* 0x001f3c1801007387 */ /* 0x004fe80000100800 */
[----:B------:R-:W1:Y:S01]  /*21090*/  LDL.LU R2, [R1+0x67c] ;  /* 0x00067c0001027983 */ /* 0x000e620000300800 */
[----:B---3--:R-:W-:-:S06]  /*210a0*/  IMAD.WIDE R12, R0, 0x2, R26 ;  /* 0x00000002000c7825 */ /* 0x008fcc00078e021a */
[----:B------:R-:W2:Y:S01]  /*210b0*/  LDG.E.U16 R12, desc[UR10][R12.64] ;  /* 0x0000000a0c0c7981 */ /* 0x000ea2000c1e1500 */
[----:B------:R-:W3:Y:S03]  /*210c0*/  S2R R26, SR_TID.X ;  /* 0x00000000001a7919 */ /* 0x000ee60000002100 */
[----:B----4-:R4:W-:Y:S04]  /*210d0*/  STL [R1+0x1f40], R25 ;  /* 0x001f401901007387 */ /* 0x0109e80000100800 */
[----:B----4-:R-:W4:Y:S04]  /*210e0*/  LDL.LU R25, [R1+0x4f8] ;  /* 0x0004f80001197983 */ /* 0x010f280000300800 */
        /* <DEDUP_REMOVED lines=10> */
[----:B0-----:R3:W-:Y:S01]  /*21190*/  STL [R1+0x30], R7 ;  /* 0x0000300701007387 */ /* 0x0017e20000100800 */
[----:B-1----:R-:W-:Y:S01]  /*211a0*/  FFMA R2, R7, R2, R20 ;  /* 0x0000000207027223 */ /* 0x002fe20000000014 */
[----:B---3--:R-:W-:-:S02]  /*211b0*/  LOP3.LUT R7, R26, 0x1c, RZ, 0xc0, !PT ;  /* 0x0000001c1a077812 */ /* 0x008fc400078ec0ff */
[----:B------:R-:W3:Y:S04]  /*211c0*/  LDL.LU R20, [R1+0x74] ;  /* 0x0000740001147983 */ /* 0x000ee80000300800 */
[----:B------:R-:W4:Y:S01]  /*211d0*/  LDL.LU R27, [R1+0x1b8] ;  /* 0x0001b800011b7983 */ /* 0x000f220000300800 */
[----:B------:R-:W-:-:S06]  /*211e0*/  SHF.L.U32 R7, R7, 0x2, RZ ;  /* 0x0000000207077819 */ /* 0x000fcc00000006ff */
[----:B------:R-:W0:Y:S04]  /*211f0*/  LDS R7, [R7+UR6] ;  /* 0x0000000607077984 */ /* 0x000e280008000800 */
[----:B------:R1:W-:Y:S04]  /*21200*/  STL [R1+0x67c], R2 ;  /* 0x00067c0201007387 */ /* 0x0003e80000100800 */
[----:B------:R-:W4:Y:S04]  /*21210*/  LDL.LU R29, [R1+0x198] ;  /* 0x00019800011d7983 */ /* 0x000f280000300800 */
[----:B------:R-:W3:Y:S04]  /*21220*/  LDL.LU R23, [R1+0x170] ;  /* 0x0001700001177983 */ /* 0x000ee80000300800 */
[----:B-1----:R-:W4:Y:S04]  /*21230*/  LDL.LU R2, [R1+0x140] ;  /* 0x0001400001027983 */ /* 0x002f280000300800 */
[----:B------:R-:W4:Y:S04]  /*21240*/  LDL.LU R28, [R1+0x11c] ;  /* 0x00011c00011c7983 */ /* 0x000f280000300800 */
[----:B------:R1:W-:Y:S04]  /*21250*/  STL [R1+0x1634], R0 ;  /* 0x0016340001007387 */ /* 0x0003e80000100800 */
[----:B-1----:R-:W4:Y:S04]  /*21260*/  LDL.LU R0, [R1+0x554] ;  /* 0x0005540001007983 */ /* 0x002f280000300800 */
[----:B--2---:R-:W-:Y:S04]  /*21270*/  STL [R1+0x1efc], R12 ;  /* 0x001efc0c01007387 */ /* 0x004fe80000100800 */
[----:B0-----:R0:W-:Y:S04]  /*21280*/  STL [R1+0x570], R7 ;  /* 0x0005700701007387 */ /* 0x0011e80000100800 */
[----:B0-----:R-:W2:Y:S01]  /*21290*/  LDL.LU R7, [R1+0x1f6c] ;  /* 0x001f6c0001077983 */ /* 0x001ea20000300800 */
[----:B------:R-:W-:-:S04]  /*212a0*/  SHF.R.U32.HI R12, RZ, 0x2, R26 ;  /* 0x00000002ff0c7819 */ /* 0x000fc8000001161a */
[----:B------:R-:W-:-:S04]  /*212b0*/  SGXT.U32 R12, R12, 0x3 ;  /* 0x000000030c0c781a */ /* 0x000fc80000000000 */
[----:B------:R-:W-:-:S04]  /*212c0*/  LOP3.LUT R12, R12, 0x8, RZ, 0xfc, !PT ;  /* 0x000000080c0c7812 */ /* 0x000fc800078efcff */
[----:B------:R-:W-:-:S06]  /*212d0*/  LEA R12, R12, UR6, 0x4 ;  /* 0x000000060c0c7c11 */ /* 0x000fcc000f8e20ff */
[----:B------:R-:W0:Y:S01]  /*212e0*/  LDS R12, [R12] ;  /* 0x000000000c0c7984 */ /* 0x000e220000000800 */
[----:B------:R-:W-:-:S04]  /*212f0*/  SHF.R.U32.HI R13, RZ, 0x2, R26 ;  /* 0x00000002ff0d7819 */ /* 0x000fc8000001161a */
[----:B------:R-:W-:-:S04]  /*21300*/  SGXT.U32 R13, R13, 0x3 ;  /* 0x000000030d0d781a */ /* 0x000fc80000000000 */
[----:B------:R-:W-:-:S04]  /*21310*/  LOP3.LUT R13, R13, 0x10, RZ, 0xfc, !PT ;  /* 0x000000100d0d7812 */ /* 0x000fc800078efcff */
[----:B------:R-:W-:Y:S01]  /*21320*/  LEA R13, R13, UR6, 0x4 ;  /* 0x000000060d0d7c11 */ /* 0x000fe2000f8e20ff */
[----:B0-----:R-:W-:Y:S04]  /*21330*/  STL [R1+0x56c], R12 ;  /* 0x00056c0c01007387 */ /* 0x001fe80000100800 */
[----:B------:R-:W0:Y:S01]  /*21340*/  LDS R12, [R13] ;  /* 0x000000000d0c7984 */ /* 0x000e220000000800 */
[----:B------:R-:W-:Y:S01]  /*21350*/  BAR.SYNC.DEFER_BLOCKING 0x0 ;  /* 0x0000000000007b1d */ /* 0x000fe20000010000 */
[----:B------:R-:W-:-:S05]  /*21360*/  LOP3.LUT R26, R26, 0x7f, RZ, 0xc0, !PT ;  /* 0x0000007f1a1a7812 */ /* 0x000fca00078ec0ff */
[----:B------:R-:W-:-:S05]  /*21370*/  IMAD.SHL.U32 R26, R26, 0x2, RZ ;  /* 0x000000021a1a7824 */ /* 0x000fca00078e00ff */
[----:B-----5:R-:W-:Y:S04]  /*21380*/  STS.U16 [R26+UR6+0x2000], R8 ;  /* 0x002000081a007988 */ /* 0x020fe80008000406 */
[----:B------:R-:W-:Y:S04]  /*21390*/  STS.U16 [R26+UR6+0x4000], R9 ;  /* 0x004000091a007988 */ /* 0x000fe80008000406 */
[----:B------:R-:W-:Y:S04]  /*213a0*/  STS.U16 [R26+UR6+0x8000], R10 ;  /* 0x0080000a1a007988 */ /* 0x000fe80008000406 */
[----:B------:R-:W-:Y:S04]  /*213b0*/  STS.U16 [R26+UR6+0x8800], R11 ;  /* 0x0088000b1a007988 */ /* 0x000fe80008000406 */
[----:B------:R-:W-:Y:S04]  /*213c0*/  STS.U16 [R26+UR6+0x9000], R16 ;  /* 0x009000101a007988 */ /* 0x000fe80008000406 */
[----:B0-----:R-:W-:Y:S04]  /*213d0*/  STL [R1+0x568], R12 ;  /* 0x0005680c01007387 */ /* 0x001fe80000100800 */
[----:B---3--:R-:W-:Y:S04]  /*213e0*/  STS.U16 [R26+UR6+0xa800], R23 ;  /* 0x00a800171a007988 */ /* 0x008fe80008000406 */
[----:B----4-:R-:W-:Y:S04]  /*213f0*/  STS.U16 [R26+UR6+0xb800], R28 ;  /* 0x00b8001c1a007988 */ /* 0x010fe80008000406 */
[----:B--2---:R0:W-:Y:S04]  /*21400*/  STS.U16 [R26+UR6+0x1000], R7 ;  /* 0x001000071a007988 */ /* 0x0041e80008000406 */
[----:B0-----:R-:W2:Y:S04]  /*21410*/  LDL.LU R7, [R1+0x1f68] ;  /* 0x001f680001077983 */ /* 0x001ea80000300800 */
[----:B------:R-:W3:Y:S04]  /*21420*/  LDL.LU R8, [R1+0x1f64] ;  /* 0x001f640001087983 */ /* 0x000ee80000300800 */
[----:B------:R-:W4:Y:S04]  /*21430*/  LDL.LU R9, [R1+0x1f60] ;  /* 0x001f600001097983 */ /* 0x000f280000300800 */
[----:B------:R-:W5:Y:S04]  /*21440*/  LDL.LU R10, [R1+0x1f5c] ;  /* 0x001f5c00010a7983 */ /* 0x000f680000300800 */
[----:B------:R-:W2:Y:S04]  /*21450*/  LDL.LU R11, [R1+0x1f58] ;  /* 0x001f5800010b7983 */ /* 0x000ea80000300800 */
[----:B------:R-:W3:Y:S04]  /*21460*/  LDL.LU R16, [R1+0x1f54] ;  /* 0x001f540001107983 */ /* 0x000ee80000300800 */
[----:B------:R-:W4:Y:S04]  /*21470*/  LDL.LU R23, [R1+0x550] ;  /* 0x0005500001177983 */ /* 0x000f280000300800 */
[----:B------:R-:W5:Y:S04]  /*21480*/  LDL.LU R28, [R1+0x4f0] ;  /* 0x0004f000011c7983 */ /* 0x000f680000300800 */
[----:B-----5:R0:W-:Y:S04]  /*21490*/  STL [R1+0x1f4c], R28 ;  /* 0x001f4c1c01007387 */ /* 0x0201e80000100800 */
[----:B0-----:R-:W5:Y:S04]  /*214a0*/  LDL.LU R28, [R1+0x510] ;  /* 0x00051000011c7983 */ /* 0x001f680000300800 */
[----:B------:R-:W-:Y:S04]  /*214b0*/  STS.U16 [R26+UR6], R0 ;  /* 0x000000001a007988 */ /* 0x000fe80008000406 */
        /* <DEDUP_REMOVED lines=12> */
[----:B-----5:R0:W-:Y:S04]  /*21580*/  STL [R1+0x1f50], R28 ;  /* 0x001f501c01007387 */ /* 0x0201e80000100800 */
[----:B0-----:R-:W5:Y:S04]  /*21590*/  LDL.LU R28, [R1+0x53c] ;  /* 0x00053c00011c7983 */ /* 0x001f680000300800 */
[----:B------:R-:W5:Y:S04]  /*215a0*/  LDL.LU R12, [R1+0x224] ;  /* 0x00022400010c7983 */ /* 0x000f680000300800 */
        /* <DEDUP_REMOVED lines=12> */
[----:B------:R0:W-:Y:S04]  /*21670*/  STS.U16 [R26+UR6+0x9800], R27 ;  /* 0x0098001b1a007988 */ /* 0x0001e80008000406 */
[----:B------:R-:W5:Y:S04]  /*21680*/  LDL.LU R21, [R1+0xb8] ;  /* 0x0000b80001157983 */ /* 0x000f680000300800 */
[----:B------:R1:W-:Y:S04]  /*21690*/  STS.U16 [R26+UR6+0xb000], R2 ;  /* 0x00b000021a007988 */ /* 0x0003e80008000406 */
[----:B---3--:R3:W-:Y:S04]  /*216a0*/  STS.U16 [R26+UR6+0xc000], R16 ;  /* 0x00c000101a007988 */ /* 0x0087e80008000406 */
[----:B--2---:R2:W-:Y:S04]  /*216b0*/  STS.U16 [R26+UR6+0xc800], R11 ;  /* 0x00c8000b1a007988 */ /* 0x0045e80008000406 */
[----:B------:R2:W-:Y:S04]  /*216c0*/  STS.U16 [R26+UR6+0xd000], R10 ;  /* 0x00d0000a1a007988 */ /* 0x0005e80008000406 */
[----:B----4-:R4:W-:Y:S04]  /*216d0*/  STS.U16 [R26+UR6+0xd800], R9 ;  /* 0x00d800091a007988 */ /* 0x0109e80008000406 */
[----:B0-----:R-:W5:Y:S04]  /*216e0*/  LDL.LU R27, [R1+0xb4] ;  /* 0x0000b400011b7983 */ /* 0x001f680000300800 */
[----:B-1----:R-:W5:Y:S04]  /*216f0*/  LDL.LU R2, [R1+0x94] ;  /* 0x0000940001027983 */ /* 0x002f680000300800 */
[----:B---3--:R-:W3:Y:S04]  /*21700*/  LDL.LU R16, [R1+0x254] ;  /* 0x0002540001107983 */ /* 0x008ee80000300800 */
[----:B--2---:R-:W2:Y:S04]  /*21710*/  LDL.LU R11, [R1+0x28c] ;  /* 0x00028c00010b7983 */ /* 0x004ea80000300800 */
[----:B------:R-:W3:Y:S04]  /*21720*/  LDL.LU R10, [R1+0x2f8] ;  /* 0x0002f800010a7983 */ /* 0x000ee80000300800 */
[----:B----4-:R-:W4:Y:S04]  /*21730*/  LDL.LU R9, [R1+0x338] ;  /* 0x0003380001097983 */ /* 0x010f280000300800 */
[----:B------:R0:W-:Y:S04]  /*21740*/  STS.U16 [R26+UR6+0xe000], R8 ;  /* 0x00e000081a007988 */ /* 0x0001e80008000406 */
[----:B------:R1:W-:Y:S01]  /*21750*/  STS.U16 [R26+UR6+0xe800], R7 ;  /* 0x00e800071a007988 */ /* 0x0003e20008000406 */
[----:B------:R-:W-:-:S03]  /*21760*/  LOP3.LUT R13, R26, 0x10, RZ, 0x3c, !PT ;  /* 0x000000101a0d7812 */ /* 0x000fc600078e3cff */
[----:B------:R1:W-:Y:S04]  /*21770*/  STS.U16 [R26+UR6+0xf000], R6 ;  /* 0x00f000061a007988 */ /* 0x0003e80008000406 */
[----:B------:R1:W-:Y:S04]  /*21780*/  STS.U16 [R26+UR6+0xf800], R5 ;  /* 0x00f800051a007988 */ /* 0x0003e80008000406 */
[----:B------:R1:W-:Y:S04]  /*21790*/  STS.U16 [R26+UR6+0xa000], R29 ;  /* 0x00a0001d1a007988 */ /* 0x0003e80008000406 */
[----:B0-----:R-:W2:Y:S04]  /*217a0*/  LDL.LU R8, [R1+0x358] ;  /* 0x0003580001087983 */ /* 0x001ea80000300800 */
[----:B-1----:R-:W3:Y:S04]  /*217b0*/  LDL.LU R7, [R1+0x474] ;  /* 0x0004740001077983 */ /* 0x002ee80000300800 */
[----:B------:R-:W4:Y:S04]  /*217c0*/  LDL.LU R6, [R1+0x494] ;  /* 0x0004940001067983 */ /* 0x000f280000300800 */
[----:B------:R-:W2:Y:S04]  /*217d0*/  LDL.LU R5, [R1+0x4b4] ;  /* 0x0004b40001057983 */ /* 0x000ea80000300800 */
[----:B------:R-:W3:Y:S04]  /*217e0*/  LDL.LU R26, [R1+0x4d4] ;  /* 0x0004d400011a7983 */ /* 0x000ee80000300800 */
[----:B------:R0:W-:Y:S04]  /*217f0*/  STS.U16 [R13+UR6+0x100], R23 ;  /* 0x000100170d007988 */ /* 0x0001e80008000406 */
[----:B------:R-:W2:Y:S04]  /*21800*/  LDL.LU R29, [R1+0x78] ;  /* 0x00007800011d7983 */ /* 0x000ea80000300800 */
[----:B0-----:R-:W2:Y:S04]  /*21810*/  LDL.LU R23, [R1+0x54] ;  /* 0x0000540001177983 */ /* 0x001ea80000300800 */
[----:B-----5:R0:W-:Y:S04]  /*21820*/  STS.U16 [R13+UR6+0x900], R28 ;  /* 0x0009001c0d007988 */ /* 0x0201e80008000406 */
[----:B0-----:R-:W5:Y:S04]  /*21830*/  LDL.LU R28, [R1+0x1f50] ;  /* 0x001f5000011c7983 */ /* 0x001f680000300800 */
[----:B-----5:R0:W-:Y:S04]  /*21840*/  STS.U16 [R13+UR6+0x1100], R28 ;  /* 0x0011001c0d007988 */ /* 0x0201e80008000406 */
[----:B0-----:R-:W5:Y:S04]  /*21850*/  LDL.LU R28, [R1+0x1f4c] ;  /* 0x001f4c00011c7983 */ /* 0x001f680000300800 */
[----:B------:R-:W-:Y:S04]  /*21860*/  STS.U16 [R13+UR6+0x8100], R25 ;  /* 0x008100190d007988 */ /* 0x000fe80008000406 */
[----:B-----5:R0:W-:Y:S04]  /*21870*/  STS.U16 [R13+UR6+0x1900], R28 ;  /* 0x0019001c0d007988 */ /* 0x0201e80008000406 */
[----:B0-----:R-:W5:Y:S04]  /*21880*/  LDL.LU R28, [R1+0x1f48] ;  /* 0x001f4800011c7983 */ /* 0x001f680000300800 */
[----:B------:R-:W2:Y:S04]  /*21890*/  LDL.LU R25, [R1+0x548] ;  /* 0x0005480001197983 */ /* 0x000ea80000300800 */
[----:B------:R0:W-:Y:S04]  /*218a0*/  STS.U16 [R13+UR6+0xe100], R2 ;  /* 0x00e100020d007988 */ /* 0x0001e80008000406 */
[----:B---3--:R1:W-:Y:S01]  /*218b0*/  STS.U16 [R13+UR6+0x2100], R26 ;  /* 0x0021001a0d007988 */ /* 0x0083e20008000406 */
[----:B0-----:R-:W0:Y:S01]  /*218c0*/  S2R R2, SR_TID.X ;  /* 0x0000000000027919 */ /* 0x001e220000002100 */
[----:B-1----:R-:W1:Y:S02]  /*218d0*/  S2R R26, SR_TID.X ;  /* 0x00000000001a7919 */ /* 0x002e640000002100 */
[----:B------:R-:W-:Y:S04]  /*218e0*/  STS.U16 [R13+UR6+0x8900], R24 ;  /* 0x008900180d007988 */ /* 0x000fe80008000406 */
[----:B------:R-:W-:Y:S04]  /*218f0*/  STS.U16 [R13+UR6+0x9100], R22 ;  /* 0x009100160d007988 */ /* 0x000fe80008000406 */
[----:B------:R-:W-:Y:S04]  /*21900*/  STS.U16 [R13+UR6+0x9900], R19 ;  /* 0x009900130d007988 */ /* 0x000fe80008000406 */
[----:B------:R-:W-:Y:S04]  /*21910*/  STS.U16 [R13+UR6+0xa100], R15 ;  /* 0x00a1000f0d007988 */ /* 0x000fe80008000406 */
[----:B------:R-:W-:Y:S04]  /*21920*/  STS.U16 [R13+UR6+0xa900], R14 ;  /* 0x00a9000e0d007988 */ /* 0x000fe80008000406 */
[----:B----4-:R-:W-:Y:S04]  /*21930*/  STS.U16 [R13+UR6+0x3100], R6 ;  /* 0x003100060d007988 */ /* 0x010fe80008000406 */
[----:B------:R-:W-:Y:S04]  /*21940*/  STS.U16 [R13+UR6+0xb100], R17 ;  /* 0x00b100110d007988 */ /* 0x000fe80008000406 */
[----:B--2---:R2:W-:Y:S04]  /*21950*/  STL [R1+0x1f44], R25 ;  /* 0x001f441901007387 */ /* 0x0045e80000100800 */
[----:B--2---:R-:W2:Y:S04]  /*21960*/  LDL.LU R25, [R1+0x2c] ;  /* 0x00002c0001197983 */ /* 0x004ea80000300800 */
[----:B------:R-:W3:Y:S04]  /*21970*/  LDL.LU R24, [R1+0x51c] ;  /* 0x00051c0001187983 */ /* 0x000ee80000300800 */
[----:B------:R-:W4:Y:S04]  /*21980*/  LDL.LU R22, [R1+0x500] ;  /* 0x0005000001167983 */ /* 0x000f280000300800 */
[----:B------:R-:W4:Y:S04]  /*21990*/  LDL.LU R19, [R1+0x4e0] ;  /* 0x0004e00001137983 */ /* 0x000f280000300800 */
[----:B------:R-:W4:Y:S04]  /*219a0*/  LDL.LU R15, [R1+0x4c4] ;  /* 0x0004c400010f7983 */ /* 0x000f280000300800 */
[----:B------:R-:W4:Y:S04]  /*219b0*/  LDL.LU R14, [R1+0x4a4] ;  /* 0x0004a400010e7983 */ /* 0x000f280000300800 */
[----:B------:R1:W-:Y:S04]  /*219c0*/  STS.U16 [R13+UR6+0xb900], R3 ;  /* 0x00b900030d007988 */ /* 0x0003e80008000406 */
[----:B------:R-:W4:Y:S01]  /*219d0*/  LDL.LU R17, [R1+0x484] ;  /* 0x0004840001117983 */ /* 0x000f220000300800 */
[----:B0-----:R-:W-:-:S03]  /*219e0*/  LOP3.LUT R6, R2, 0x7, RZ, 0xc0, !PT ;  /* 0x0000000702067812 */ /* 0x001fc600078ec0ff */
[----:B------:R0:W-:Y:S04]  /*219f0*/  STS.U16 [R13+UR6+0x3900], R7 ;  /* 0x003900070d007988 */ /* 0x0001e80008000406 */
[----:B------:R5:W-:Y:S04]  /*21a00*/  STS.U16 [R13+UR6+0x7100], R0 ;  /* 0x007100000d007988 */ /* 0x000be80008000406 */
[----:B------:R5:W-:Y:S04]  /*21a10*/  STS.U16 [R13+UR6+0xc900], R18 ;  /* 0x00c900120d007988 */ /* 0x000be80008000406 */
[----:B------:R5:W-:Y:S04]  /*21a20*/  STS.U16 [R13+UR6+0x4100], R8 ;  /* 0x004100080d007988 */ /* 0x000be80008000406 */
[----:B------:R5:W-:Y:S04]  /*21a30*/  STS.U16 [R13+UR6+0x4900], R9 ;  /* 0x004900090d007988 */ /* 0x000be80008000406 */
[----:B-1----:R-:W4:Y:S04]  /*21a40*/  LDL.LU R3, [R1+0x364] ;  /* 0x0003640001037983 */ /* 0x002f280000300800 */
[----:B------:R1:W-:Y:S04]  /*21a50*/  STS.U16 [R13+UR6+0x7900], R20 ;  /* 0x007900140d007988 */ /* 0x0003e80008000406 */
[----:B------:R1:W-:Y:S01]  /*21a60*/  STS.U16 [R13+UR6+0x5100], R10 ;  /* 0x0051000a0d007988 */ /* 0x0003e20008000406 */
[----:B0-----:R-:W-:-:S03]  /*21a70*/  LOP3.LUT R7, R2, 0x60, RZ, 0xc0, !PT ;  /* 0x0000006002077812 */ /* 0x001fc600078ec0ff */
[----:B-----5:R-:W5:Y:S04]  /*21a80*/  LDL.LU R0, [R1+0x210] ;  /* 0x0002100001007983 */ /* 0x020f680000300800 */
[----:B------:R-:W5:Y:S04]  /*21a90*/  LDL.LU R18, [R1+0x1f0] ;  /* 0x0001f00001127983 */ /* 0x000f680000300800 */
[----:B------:R-:W5:Y:S01]  /*21aa0*/  LDL.LU R8, [R1+0x24] ;  /* 0x0000240001087983 */ /* 0x000f620000300800 */
[----:B------:R-:W-:-:S03]  /*21ab0*/  SHF.L.U32 R9, R2, 0x1, RZ ;  /* 0x0000000102097819 */ /* 0x000fc600000006ff */
[----:B------:R0:W-:Y:S01]  /*21ac0*/  STS.U16 [R13+UR6+0x5900], R11 ;  /* 0x0059000b0d007988 */ /* 0x0001e20008000406 */
[----:B-1----:R-:W-:-:S03]  /*21ad0*/  SHF.L.U32 R20, R6, 0x4, RZ ;  /* 0x0000000406147819 */ /* 0x002fc600000006ff */
[----:B------:R-:W5:Y:S01]  /*21ae0*/  LDL.LU R10, [R1+0x20] ;  /* 0x00002000010a7983 */ /* 0x000f620000300800 */
[----:B------:R-:W-:-:S03]  /*21af0*/  LOP3.LUT R26, R26, 0x7f, RZ, 0xc0, !PT ;  /* 0x0000007f1a1a7812 */ /* 0x000fc600078ec0ff */
[----:B------:R1:W-:Y:S04]  /*21b00*/  STS.U16 [R13+UR6+0x2900], R5 ;  /* 0x002900050d007988 */ /* 0x0003e80008000406 */
[----:B------:R1:W-:Y:S04]  /*21b10*/  STS.U16 [R13+UR6+0x6100], R16 ;  /* 0x006100100d007988 */ /* 0x0003e80008000406 */
[----:B------:R1:W-:Y:S04]  /*21b20*/  STS.U16 [R13+UR6+0x6900], R12 ;  /* 0x0069000c0d007988 */ /* 0x0003e80008000406 */
[----:B------:R1:W-:Y:S04]  /*21b30*/  STS.U16 [R13+UR6+0xc100], R4 ;  /* 0x00c100040d007988 */ /* 0x0003e80008000406 */
[----:B0-----:R-:W5:Y:S04]  /*21b40*/  LDL.LU R11, [R1+0x1c] ;  /* 0x00001c00010b7983 */ /* 0x001f680000300800 */
[----:B------:R0:W-:Y:S01]  /*21b50*/  STS.U16 [R13+UR6+0xd100], R21 ;  /* 0x00d100150d007988 */ /* 0x0001e20008000406 */
[----:B------:R-:W-:-:S03]  /*21b60*/  SHF.L.U32 R26, R26, 0x1, RZ ;  /* 0x000000011a1a7819 */ /* 0x000fc600000006ff */
[----:B------:R0:W-:Y:S01]  /*21b70*/  STS.U16 [R13+UR6+0xd900], R27 ;  /* 0x00d9001b0d007988 */ /* 0x0001e20008000406 */
[----:B-1----:R-:W-:-:S03]  /*21b80*/  IMAD R5, R6, 0x4, R7 ;  /* 0x0000000406057824 */ /* 0x002fc600078e0207 */
[----:B------:R-:W5:Y:S04]  /*21b90*/  LDL.LU R16, [R1+0x1c0] ;  /* 0x0001c00001107983 */ /* 0x000f680000300800 */
[----:B------:R-:W5:Y:S01]  /*21ba0*/  LDL.LU R12, [R1+0x1a0] ;  /* 0x0001a000010c7983 */ /* 0x000f620000300800 */
[----:B------:R-:W-:-:S03]  /*21bb0*/  LOP3.LUT R6, R20, 0x30, R9, 0x78, !PT ;  /* 0x0000003014067812 */ /* 0x000fc600078e7809 */
[----:B------:R-:W5:Y:S04]  /*21bc0*/  LDL.LU R4, [R1+0x178] ;  /* 0x0001780001047983 */ /* 0x000f680000300800 */
[----:B0-----:R-:W5:Y:S04]  /*21bd0*/  LDL.LU R21, [R1+0x154] ;  /* 0x0001540001157983 */ /* 0x001f680000300800 */
[----:B------:R0:W-:Y:S04]  /*21be0*/  STS.U16 [R13+UR6+0xe900], R29 ;  /* 0x00e9001d0d007988 */ /* 0x0001e80008000406 */
[----:B------:R-:W5:Y:S04]  /*21bf0*/  LDL.LU R27, [R1+0x12c] ;  /* 0x00012c00011b7983 */ /* 0x000f680000300800 */
[----:B------:R-:W-:Y:S04]  /*21c00*/  STS.U16 [R13+UR6+0xf900], R28 ;  /* 0x00f9001c0d007988 */ /* 0x000fe80008000406 */
[----:B------:R1:W-:Y:S04]  /*21c10*/  STS.U16 [R13+UR6+0xf100], R23 ;  /* 0x00f100170d007988 */ /* 0x0003e80008000406 */
[----:B0-----:R-:W5:Y:S04]  /*21c20*/  LDL.LU R29, [R1+0x104] ;  /* 0x00010400011d7983 */ /* 0x001f680000300800 */
[----:B-1----:R-:W5:Y:S01]  /*21c30*/  LDL.LU R23, [R1+0xfc] ;  /* 0x0000fc0001177983 */ /* 0x002f620000300800 */
[----:B------:R-:W-:-:S03]  /*21c40*/  LEA R28, R5, R6, 0x6 ;  /* 0x00000006051c7211 */ /* 0x000fc600078e30ff */
[----:B------:R-:W5:Y:S01]  /*21c50*/  LDL.LU R13, [R1+0x238] ;  /* 0x00023800010d7983 */ /* 0x000f620000300800 */
[----:B------:R-:W-:-:S03]  /*21c60*/  LOP3.LUT R5, R26, 0x20, RZ, 0x3c, !PT ;  /* 0x000000201a057812 */ /* 0x000fc600078e3cff */
[----:B------:R-:W5:Y:S04]  /*21c70*/  LDL.LU R9, [R1+0x268] ;  /* 0x0002680001097983 */ /* 0x000f680000300800 */
[----:B------:R-:W5:Y:S04]  /*21c80*/  LDL.LU R6, [R1+0x2b8] ;  /* 0x0002b80001067983 */ /* 0x000f680000300800 */
[----:B------:R0:W-:Y:S04]  /*21c90*/  STL [R1+0x1edc], R28 ;  /* 0x001edc1c01007387 */ /* 0x0001e80000100800 */
[----:B0-----:R-:W5:Y:S04]  /*21ca0*/  LDL.LU R28, [R1+0x310] ;  /* 0x00031000011c7983 */ /* 0x001f680000300800 */
[----:B------:R-:W5:Y:S04]  /*21cb0*/  LDL.LU R26, [R1+0x348] ;  /* 0x00034800011a7983 */ /* 0x000f680000300800 */
[----:B--2---:R0:W-:Y:S04]  /*21cc0*/  STS.U16 [R5+UR6+0x200], R25 ;  /* 0x0002001905007988 */ /* 0x0041e80008000406 */
[----:B0-----:R-:W2:Y:S04]  /*21cd0*/  LDL.LU R25, [R1+0x1f44] ;  /* 0x001f440001197983 */ /* 0x001ea80000300800 */
[----:B---3--:R-:W-:Y:S04]  /*21ce0*/  STS.U16 [R5+UR6+0x1200], R24 ;  /* 0x0012001805007988 */ /* 0x008fe80008000406 */
[----:B----4-:R-:W-:Y:S04]  /*21cf0*/  STS.U16 [R5+UR6+0x1a00], R22 ;  /* 0x001a001605007988 */ /* 0x010fe80008000406 */
[----:B------:R-:W-:Y:S04]  /*21d00*/  STS.U16 [R5+UR6+0x2200], R19 ;  /* 0x0022001305007988 */ /* 0x000fe80008000406 */
[----:B------:R-:W-:Y:S04]  /*21d10*/  STS.U16 [R5+UR6+0x2a00], R15 ;  /* 0x002a000f05007988 */ /* 0x000fe80008000406 */
        /* <DEDUP_REMOVED lines=24> */
[----:B------:R0:W-:Y:S02]  /*21ea0*/  STS.U16 [R5+UR6+0x4a00], R26 ;  /* 0x004a001a05007988 */ /* 0x0001e40008000406 */
[----:B0-----:R-:W0:Y:S02]  /*21eb0*/  S2R R26, SR_TID.X ;  /* 0x00000000001a7919 */ /* 0x001e240000002100 */
[----:B------:R1:W-:Y:S04]  /*21ec0*/  STS.U16 [R5+UR6+0x5a00], R6 ;  /* 0x005a000605007988 */ /* 0x0003e80008000406 */
[----:B------:R1:W-:Y:S04]  /*21ed0*/  STS.U16 [R5+UR6+0x6a00], R13 ;  /* 0x006a000d05007988 */ /* 0x0003e80008000406 */
[----:B------:R1:W-:Y:S04]  /*21ee0*/  STS.U16 [R5+UR6+0xca00], R23 ;  /* 0x00ca001705007988 */ /* 0x0003e80008000406 */
[----:B------:R0:W-:Y:S04]  /*21ef0*/  STS.U16 [R5+UR6+0xaa00], R4 ;  /* 0x00aa000405007988 */ /* 0x0001e80008000406 */
[----:B------:R0:W-:Y:S01]  /*21f00*/  STS.U16 [R5+UR6+0x9a00], R16 ;  /* 0x009a001005007988 */ /* 0x0001e20008000406 */
[----:B-1----:R-:W-:-:S02]  /*21f10*/  SHF.L.U32 R6, R2, 0x8, RZ ;  /* 0x0000000802067819 */ /* 0x002fc400000006ff */
[----:B------:R-:W-:Y:S02]  /*21f20*/  SHF.R.U32.HI R13, RZ, 0x1, R7 ;  /* 0x00000001ff0d7819 */ /* 0x000fe40000011607 */
[----:B------:R-:W-:Y:S01]  /*21f30*/  LOP3.LUT R7, R2, 0x10, RZ, 0xc0, !PT ;  /* 0x0000001002077812 */ /* 0x000fe200078ec0ff */
[----:B------:R-:W5:Y:S01]  /*21f40*/  LDL.LU R23, [R1+0x564] ;  /* 0x0005640001177983 */ /* 0x000f620000300800 */
[----:B------:R-:W-:-:S03]  /*21f50*/  LOP3.LUT R20, R20, 0xf00, R6, 0xf8, !PT ;  /* 0x00000f0014147812 */ /* 0x000fc600078ef806 */
[----:B0-----:R-:W5:Y:S04]  /*21f60*/  LDL.LU R4, [R1+0x54c] ;  /* 0x00054c0001047983 */ /* 0x001f680000300800 */
[----:B------:R-:W5:Y:S04]  /*21f70*/  LDL.LU R16, [R1+0x4a8] ;  /* 0x0004a80001107983 */ /* 0x000f680000300800 */
[----:B------:R0:W-:Y:S04]  /*21f80*/  STS.U16 [R5+UR6+0xa200], R12 ;  /* 0x00a2000c05007988 */ /* 0x0001e80008000406 */
[----:B------:R-:W5:Y:S01]  /*21f90*/  LDL.LU R2, [R1+0x488] ;  /* 0x0004880001027983 */ /* 0x000f620000300800 */
[----:B------:R-:W-:-:S03]  /*21fa0*/  IMAD R13, R7, 0x4, R13 ;  /* 0x00000004070d7824 */ /* 0x000fc600078e020d */
[----:B0-----:R-:W5:Y:S04]  /*21fb0*/  LDL.LU R12, [R1+0x34c] ;  /* 0x00034c00010c7983 */ /* 0x001f680000300800 */
[----:B------:R0:W-:Y:S01]  /*21fc0*/  STL [R1+0x1ee0], R20 ;  /* 0x001ee01401007387 */ /* 0x0001e20000100800 */
[----:B------:R-:W-:-:S04]  /*21fd0*/  LOP3.LUT R26, R26, 0x7f, RZ, 0xc0, !PT ;  /* 0x0000007f1a1a7812 */ /* 0x000fc800078ec0ff */
[----:B------:R-:W-:Y:S01]  /*21fe0*/  SHF.L.U32 R26, R26, 0x1, RZ ;  /* 0x000000011a1a7819 */ /* 0x000fe200000006ff */
[----:B0-----:R-:W5:Y:S04]  /*21ff0*/  LDL.LU R20, [R1+0x368] ;  /* 0x0003680001147983 */ /* 0x001f680000300800 */
[----:B------:R-:W5:Y:S04]  /*22000*/  LDL.LU R7, [R1+0x4c8] ;  /* 0x0004c80001077983 */ /* 0x000f680000300800 */
[----:B------:R0:W-:Y:S01]  /*22010*/  STL [R1+0x1ee4], R13 ;  /* 0x001ee40d01007387 */ /* 0x0001e20000100800 */
[----:B------:R-:W-:-:S03]  /*22020*/  LOP3.LUT R6, R26, 0x30, RZ, 0x3c, !PT ;  /* 0x000000301a067812 */ /* 0x000fc600078e3cff */
[----:B------:R-:W-:Y:S04]  /*22030*/  STS.U16 [R5+UR6+0x5200], R28 ;  /* 0x0052001c05007988 */ /* 0x000fe80008000406 */
[----:B------:R-:W-:Y:S04]  /*22040*/  STS.U16 [R5+UR6+0x6200], R9 ;  /* 0x0062000905007988 */ /* 0x000fe80008000406 */
[----:B------:R-:W-:Y:S04]  /*22050*/  STS.U16 [R5+UR6+0x8200], R8 ;  /* 0x0082000805007988 */ /* 0x000fe80008000406 */
[----:B0-----:R-:W5:Y:S04]  /*22060*/  LDL.LU R13, [R1+0x4e4] ;  /* 0x0004e400010d7983 */ /* 0x001f680000300800 */
[----:B------:R-:W-:Y:S04]  /*22070*/  STS.U16 [R5+UR6+0x8a00], R10 ;  /* 0x008a000a05007988 */ /* 0x000fe80008000406 */
[----:B--2---:R0:W-:Y:S04]  /*22080*/  STS.U16 [R5+UR6+0xd200], R0 ;  /* 0x00d2000005007988 */ /* 0x0041e80008000406 */
[----:B---3--:R1:W-:Y:S04]  /*22090*/  STS.U16 [R5+UR6+0xda00], R18 ;  /* 0x00da001205007988 */ /* 0x0083e80008000406 */
[----:B----4-:R2:W-:Y:S04]  /*220a0*/  STS.U16 [R5+UR6+0xe200], R11 ;  /* 0x00e2000b05007988 */ /* 0x0105e80008000406 */
[----:B-----5:R3:W-:Y:S04]  /*220b0*/  STS.U16 [R5+UR6+0xea00], R21 ;  /* 0x00ea001505007988 */ /* 0x0207e80008000406 */
[----:B0-----:R-:W4:Y:S04]  /*220c0*/  LDL.LU R0, [R1+0x318] ;  /* 0x0003180001007983 */ /* 0x001f280000300800 */
[----:B-1----:R-:W5:Y:S04]  /*220d0*/  LDL.LU R18, [R1+0x2c0] ;  /* 0x0002c00001127983 */ /* 0x002f680000300800 */
[----:B------:R-:W5:Y:S04]  /*220e0*/  LDL.LU R26, [R1+0x530] ;  /* 0x00053000011a7983 */ /* 0x000f680000300800 */
[----:B------:R-:W5:Y:S04]  /*220f0*/  LDL.LU R28, [R1+0x274] ;  /* 0x00027400011c7983 */ /* 0x000f680000300800 */
[----:B------:R-:W5:Y:S04]  /*22100*/  LDL.LU R9, [R1+0x244] ;  /* 0x0002440001097983 */ /* 0x000f680000300800 */
[----:B------:R-:W5:Y:S04]  /*22110*/  LDL.LU R8, [R1+0x214] ;  /* 0x0002140001087983 */ /* 0x000f680000300800 */
[----:B------:R-:W5:Y:S04]  /*22120*/  LDL.LU R10, [R1+0x1f4] ;  /* 0x0001f400010a7983 */ /* 0x000f680000300800 */
[----:B--2---:R-:W2:Y:S04]  /*22130*/  LDL.LU R11, [R1+0x10] ;  /* 0x00001000010b7983 */ /* 0x004ea80000300800 */
[----:B------:R-:W-:Y:S04]  /*22140*/  STS.U16 [R5+UR6+0xf200], R27 ;  /* 0x00f2001b05007988 */ /* 0x000fe80008000406 */
[----:B---3--:R-:W3:Y:S04]  /*22150*/  LDL.LU R21, [R1+0xc] ;  /* 0x00000c0001157983 */ /* 0x008ee80000300800 */
[----:B------:R0:W-:Y:S04]  /*22160*/  STS.U16 [R5+UR6+0xfa00], R29 ;  /* 0x00fa001d05007988 */ /* 0x0001e80008000406 */
[----:B0-----:R-:W2:Y:S04]  /*22170*/  LDL.LU R5, [R1+0x504] ;  /* 0x0005040001057983 */ /* 0x001ea80000300800 */
[----:B------:R-:W3:Y:S04]  /*22180*/  LDL.LU R27, [R1+0x8] ;  /* 0x00000800011b7983 */ /* 0x000ee80000300800 */
[----:B------:R-:W3:Y:S04]  /*22190*/  LDL.LU R29, [R1+0x1c4] ;  /* 0x0001c400011d7983 */ /* 0x000ee80000300800 */
[----:B------:R0:W-:Y:S04]  /*221a0*/  STS.U16 [R6+UR6+0x300], R23 ;  /* 0x0003001706007988 */ /* 0x0001e80008000406 */
[----:B------:R1:W-:Y:S04]  /*221b0*/  STS.U16 [R6+UR6+0xb00], R4 ;  /* 0x000b000406007988 */ /* 0x0003e80008000406 */
[----:B------:R-:W-:Y:S04]  /*221c0*/  STS.U16 [R6+UR6+0x3300], R16 ;  /* 0x0033001006007988 */ /* 0x000fe80008000406 */
[----:B------:R-:W-:Y:S04]  /*221d0*/  STS.U16 [R6+UR6+0x3b00], R2 ;  /* 0x003b000206007988 */ /* 0x000fe80008000406 */
[----:B0-----:R-:W3:Y:S04]  /*221e0*/  LDL.LU R23, [R1+0x1a4] ;  /* 0x0001a40001177983 */ /* 0x001ee80000300800 */
[----:B-1----:R-:W3:Y:S04]  /*221f0*/  LDL.LU R4, [R1+0x1f20] ;  /* 0x001f200001047983 */ /* 0x002ee80000300800 */
[----:B------:R-:W-:Y:S04]  /*22200*/  STS.U16 [R6+UR6+0x4b00], R12 ;  /* 0x004b000c06007988 */ /* 0x000fe80008000406 */
[----:B------:R-:W-:Y:S04]  /*22210*/  STS.U16 [R6+UR6+0x4300], R20 ;  /* 0x0043001406007988 */ /* 0x000fe80008000406 */
[----:B----4-:R-:W-:Y:S04]  /*22220*/  STS.U16 [R6+UR6+0x5300], R0 ;  /* 0x0053000006007988 */ /* 0x010fe80008000406 */
[----:B-----5:R-:W-:Y:S04]  /*22230*/  STS.U16 [R6+UR6+0x5b00], R18 ;  /* 0x005b001206007988 */ /* 0x020fe80008000406 */
[----:B--2---:R0:W-:Y:S04]  /*22240*/  STS.U16 [R6+UR6+0x1b00], R5 ;  /* 0x001b000506007988 */ /* 0x0041e80008000406 */
[----:B0-----:R-:W2:Y:S04]  /*22250*/  LDL.LU R5, [R1+0x17c] ;  /* 0x00017c0001057983 */ /* 0x001ea80000300800 */
[----:B------:R-:W4:Y:S04]  /*22260*/  LDL.LU R16, [R1+0x158] ;  /* 0x0001580001107983 */ /* 0x000f280000300800 */
[----:B------:R-:W5:Y:S04]  /*22270*/  LDL.LU R2, [R1+0x138] ;  /* 0x0001380001027983 */ /* 0x000f680000300800 */
[----:B------:R-:W2:Y:S04]  /*22280*/  LDL.LU R20, [R1+0x114] ;  /* 0x0001140001147983 */ /* 0x000ea80000300800 */
[----:B------:R-:W2:Y:S04]  /*22290*/  LDL.LU R12, [R1+0x100] ;  /* 0x00010000010c7983 */ /* 0x000ea80000300800 */
[----:B------:R-:W2:Y:S04]  /*222a0*/  LDL.LU R0, [R1+0xdc] ;  /* 0x0000dc0001007983 */ /* 0x000ea80000300800 */
[----:B------:R-:W2:Y:S04]  /*222b0*/  LDL.LU R18, [R1+0xc4] ;  /* 0x0000c40001127983 */ /* 0x000ea80000300800 */
[----:B------:R0:W-:Y:S04]  /*222c0*/  STS.U16 [R6+UR6+0x6300], R28 ;  /* 0x0063001c06007988 */ /* 0x0001e80008000406 */
[----:B------:R1:W-:Y:S04]  /*222d0*/  STS.U16 [R6+UR6+0x6b00], R9 ;  /* 0x006b000906007988 */ /* 0x0003e80008000406 */
[----:B------:R1:W-:Y:S04]  /*222e0*/  STS.U16 [R6+UR6+0x7300], R8 ;  /* 0x0073000806007988 */ /* 0x0003e80008000406 */
[----:B---3--:R3:W-:Y:S04]  /*222f0*/  STS.U16 [R6+UR6+0x8b00], R21 ;  /* 0x008b001506007988 */ /* 0x0087e80008000406 */
[----:B0-----:R-:W2:Y:S04]  /*22300*/  LDL.LU R28, [R1+0xa4] ;  /* 0x0000a400011c7983 */ /* 0x001ea80000300800 */
[----:B-1----:R-:W2:Y:S04]  /*22310*/  LDL.LU R9, [R1+0x8c] ;  /* 0x00008c0001097983 */ /* 0x002ea80000300800 */
[----:B------:R-:W2:Y:S04]  /*22320*/  LDL.LU R8, [R1+0x50] ;  /* 0x0000500001087983 */ /* 0x000ea80000300800 */
[----:B---3--:R-:W3:Y:S04]  /*22330*/  LDL.LU R21, [R1+0x14] ;  /* 0x0000140001157983 */ /* 0x008ee80000300800 */
[----:B------:R0:W-:Y:S02]  /*22340*/  STS.U16 [R6+UR6+0x1300], R26 ;  /* 0x0013001a06007988 */ /* 0x0001e40008000406 */
[----:B0-----:R-:W0:Y:S02]  /*22350*/  S2R R26, SR_TID.X ;  /* 0x00000000001a7919 */ /* 0x001e240000002100 */
[----:B------:R1:W-:Y:S04]  /*22360*/  STS.U16 [R6+UR6+0x9300], R27 ;  /* 0x0093001b06007988 */ /* 0x0003e80008000406 */
[----:B------:R1:W-:Y:S04]  /*22370*/  STS.U16 [R6+UR6+0x9b00], R29 ;  /* 0x009b001d06007988 */ /* 0x0003e80008000406 */
[----:B------:R1:W-:Y:S04]  /*22380*/  STS.U16 [R6+UR6+0x2300], R13 ;  /* 0x0023000d06007988 */ /* 0x0003e80008000406 */
[----:B------:R0:W-:Y:S04]  /*22390*/  STS.U16 [R6+UR6+0x2b00], R7 ;  /* 0x002b000706007988 */ /* 0x0001e80008000406 */
[----:B------:R0:W-:Y:S04]  /*223a0*/  STS.U16 [R6+UR6+0x7b00], R10 ;  /* 0x007b000a06007988 */ /* 0x0001e80008000406 */
[----:B------:R0:W-:Y:S04]  /*223b0*/  STS.U16 [R6+UR6+0x8300], R11 ;  /* 0x0083000b06007988 */ /* 0x0001e80008000406 */
[----:B-1----:R-:W3:Y:S04]  /*223c0*/  LDL.LU R27, [R1+0x4] ;  /* 0x00000400011b7983 */ /* 0x002ee80000300800 */
[----:B------:R-:W3:Y:S04]  /*223d0*/  LDL.LU R29, [R1+0x544] ;  /* 0x00054400011d7983 */ /* 0x000ee80000300800 */
[----:B------:R-:W3:Y:S04]  /*223e0*/  LDL.LU R13, [R1+0x4dc] ;  /* 0x0004dc00010d7983 */ /* 0x000ee80000300800 */
[----:B0-----:R-:W3:Y:S04]  /*223f0*/  LDL.LU R7, [R1+0x4c0] ;  /* 0x0004c00001077983 */ /* 0x001ee80000300800 */
[----:B------:R-:W3:Y:S04]  /*22400*/  LDL.LU R10, [R1+0x4a0] ;  /* 0x0004a000010a7983 */ /* 0x000ee80000300800 */
[----:B------:R0:W-:Y:S04]  /*22410*/  STS.U16 [R6+UR6+0xa300], R23 ;  /* 0x00a3001706007988 */ /* 0x0001e80008000406 */
[----:B------:R-:W3:Y:S04]  /*22420*/  LDL.LU R11, [R1+0x480] ;  /* 0x00048000010b7983 */ /* 0x000ee80000300800 */
[----:B0-----:R-:W3:Y:S01]  /*22430*/  LDL.LU R23, [R1+0x360] ;  /* 0x0003600001177983 */ /* 0x001ee20000300800 */
[----:B------:R-:W-:-:S04]  /*22440*/  LOP3.LUT R26, R26, 0x7f, RZ, 0xc0, !PT ;  /* 0x0000007f1a1a7812 */ /* 0x000fc800078ec0ff */
[----:B------:R-:W-:Y:S01]  /*22450*/  SHF.L.U32 R26, R26, 0x1, RZ ;  /* 0x000000011a1a7819 */ /* 0x000fe200000006ff */
[----:B----4-:R0:W-:Y:S04]  /*22460*/  STS.U16 [R6+UR6+0xb300], R16 ;  /* 0x00b3001006007988 */ /* 0x0101e80008000406 */
[----:B-----5:R1:W-:Y:S04]  /*22470*/  STS.U16 [R6+UR6+0xbb00], R2 ;  /* 0x00bb000206007988 */ /* 0x0203e80008000406 */
[----:B--2---:R2:W-:Y:S04]  /*22480*/  STS.U16 [R6+UR6+0xc300], R20 ;  /* 0x00c3001406007988 */ /* 0x0045e80008000406 */
[----:B------:R4:W-:Y:S04]  /*22490*/  STS.U16 [R6+UR6+0xcb00], R12 ;  /* 0x00cb000c06007988 */ /* 0x0009e80008000406 */
[----:B------:R5:W-:Y:S04]  /*224a0*/  STS.U16 [R6+UR6+0xd300], R0 ;  /* 0x00d3000006007988 */ /* 0x000be80008000406 */
[----:B------:R-:W-:Y:S04]  /*224b0*/  STS.U16 [R6+UR6+0xab00], R5 ;  /* 0x00ab000506007988 */ /* 0x000fe80008000406 */
[----:B------:R5:W-:Y:S04]  /*224c0*/  STS.U16 [R6+UR6+0xdb00], R18 ;  /* 0x00db001206007988 */ /* 0x000be80008000406 */
[----:B0-----:R-:W3:Y:S04]  /*224d0*/  LDL.LU R16, [R1+0x344] ;  /* 0x0003440001107983 */ /* 0x001ee80000300800 */
[----:B-1----:R-:W3:Y:S04]  /*224e0*/  LDL.LU R2, [R1+0x30c] ;  /* 0x00030c0001027983 */ /* 0x002ee80000300800 */
[----:B--2---:R-:W2:Y:S04]  /*224f0*/  LDL.LU R20, [R1+0x29c] ;  /* 0x00029c0001147983 */ /* 0x004ea80000300800 */
[----:B----4-:R-:W4:Y:S04]  /*22500*/  LDL.LU R12, [R1+0x260] ;  /* 0x00026000010c7983 */ /* 0x010f280000300800 */
[----:B-----5:R-:W5:Y:S04]  /*22510*/  LDL.LU R0, [R1+0x230] ;  /* 0x0002300001007983 */ /* 0x020f680000300800 */
[----:B------:R-:W2:Y:S01]  /*22520*/  LDL.LU R18, [R1+0x20c] ;  /* 0x00020c0001127983 */ /* 0x000ea20000300800 */
[----:B------:R-:W-:-:S03]  /*22530*/  LOP3.LUT R5, R26, 0x40, RZ, 0x3c, !PT ;  /* 0x000000401a057812 */ /* 0x000fc600078e3cff */
[----:B------:R-:W4:Y:S04]  /*22540*/  LDL.LU R26, [R1+0x4fc] ;  /* 0x0004fc00011a7983 */ /* 0x000f280000300800 */
[----:B------:R0:W-:Y:S04]  /*22550*/  STS.U16 [R6+UR6+0xe300], R28 ;  /* 0x00e3001c06007988 */ /* 0x0001e80008000406 */
[----:B------:R1:W-:Y:S04]  /*22560*/  STS.U16 [R6+UR6+0xeb00], R9 ;  /* 0x00eb000906007988 */ /* 0x0003e80008000406 */
[----:B------:R-:W-:Y:S04]  /*22570*/  STS.U16 [R6+UR6+0xf300], R8 ;  /* 0x00f3000806007988 */ /* 0x000fe80008000406 */
[----:B---3--:R3:W-:Y:S04]  /*22580*/  STS.U16 [R6+UR6+0xfb00], R21 ;  /* 0x00fb001506007988 */ /* 0x0087e80008000406 */
[----:B0-----:R-:W2:Y:S04]  /*22590*/  LDL.LU R28, [R1+0x1ec] ;  /* 0x0001ec00011c7983 */ /* 0x001ea80000300800 */
[----:B-1----:R-:W2:Y:S04]  /*225a0*/  LDL.LU R9, [R1] ;  /* 0x0000000001097983 */ /* 0x002ea80000300800 */
[----:B---3--:R-:W3:Y:S04]  /*225b0*/  LDL.LU R6, [R1+0x518] ;  /* 0x0005180001067983 */ /* 0x008ee80000300800 */
[----:B------:R-:W2:Y:S04]  /*225c0*/  LDL.LU R8, [R1+0x1bc] ;  /* 0x0001bc0001087983 */ /* 0x000ea80000300800 */
[----:B------:R-:W2:Y:S04]  /*225d0*/  LDL.LU R21, [R1+0x19c] ;  /* 0x00019c0001157983 */ /* 0x000ea80000300800 */
[----:B------:R0:W-:Y:S04]  /*225e0*/  STS.U16 [R5+UR6+0x400], R27 ;  /* 0x0004001b05007988 */ /* 0x0001e80008000406 */
[----:B------:R1:W-:Y:S04]  /*225f0*/  STS.U16 [R5+UR6+0xc00], R29 ;  /* 0x000c001d05007988 */ /* 0x0003e80008000406 */
[----:B------:R-:W-:Y:S04]  /*22600*/  STS.U16 [R5+UR6+0x3400], R10 ;  /* 0x0034000a05007988 */ /* 0x000fe80008000406 */
[----:B------:R-:W-:Y:S04]  /*22610*/  STS.U16 [R5+UR6+0x3c00], R11 ;  /* 0x003c000b05007988 */ /* 0x000fe80008000406 */
[----:B0-----:R-:W2:Y:S04]  /*22620*/  LDL.LU R27, [R1+0x1f1c] ;  /* 0x001f1c00011b7983 */ /* 0x001ea80000300800 */
[----:B-1----:R-:W2:Y:S04]  /*22630*/  LDL.LU R29, [R1+0x1f18] ;  /* 0x001f1800011d7983 */ /* 0x002ea80000300800 */
[----:B------:R0:W-:Y:S04]  /*22640*/  STS.U16 [R5+UR6+0x4400], R23 ;  /* 0x0044001705007988 */ /* 0x0001e80008000406 */
[----:B0-----:R-:W2:Y:S04]  /*22650*/  LDL.LU R23, [R1+0x174] ;  /* 0x0001740001177983 */ /* 0x001ea80000300800 */
[----:B------:R-:W2:Y:S04]  /*22660*/  LDL.LU R10, [R1+0x150] ;  /* 0x00015000010a7983 */ /* 0x000ea80000300800 */
[----:B------:R-:W2:Y:S04]  /*22670*/  LDL.LU R11, [R1+0x134] ;  /* 0x00013400010b7983 */ /* 0x000ea80000300800 */
[----:B------:R0:W-:Y:S04]  /*22680*/  STS.U16 [R5+UR6+0x4c00], R16 ;  /* 0x004c001005007988 */ /* 0x0001e80008000406 */
[----:B------:R1:W-:Y:S04]  /*22690*/  STS.U16 [R5+UR6+0x5400], R2 ;  /* 0x0054000205007988 */ /* 0x0003e80008000406 */
[----:B----4-:R4:W-:Y:S04]  /*226a0*/  STS.U16 [R5+UR6+0x1c00], R26 ;  /* 0x001c001a05007988 */ /* 0x0109e80008000406 */
[----:B0-----:R-:W2:Y:S04]  /*226b0*/  LDL.LU R16, [R1+0x118] ;  /* 0x0001180001107983 */ /* 0x001ea80000300800 */
[----:B-1----:R-:W2:Y:S04]  /*226c0*/  LDL.LU R2, [R1+0xf8] ;  /* 0x0000f80001027983 */ /* 0x002ea80000300800 */
[----:B----4-:R-:W4:Y:S04]  /*226d0*/  LDL.LU R26, [R1+0xd0] ;  /* 0x0000d000011a7983 */ /* 0x010f280000300800 */
[----:B---3--:R0:W-:Y:S04]  /*226e0*/  STS.U16 [R5+UR6+0x1400], R6 ;  /* 0x0014000605007988 */ /* 0x0081e80008000406 */
[----:B0-----:R-:W3:Y:S04]  /*226f0*/  LDL.LU R6, [R1+0xc0] ;  /* 0x0000c00001067983 */ /* 0x001ee80000300800 */
[----:B------:R0:W-:Y:S04]  /*22700*/  STS.U16 [R5+UR6+0x6400], R12 ;  /* 0x0064000c05007988 */ /* 0x0001e80008000406 */
[----:B-----5:R1:W-:Y:S04]  /*22710*/  STS.U16 [R5+UR6+0x6c00], R0 ;  /* 0x006c000005007988 */ /* 0x0203e80008000406 */
[----:B--2---:R2:W-:Y:S04]  /*22720*/  STS.U16 [R5+UR6+0x7400], R18 ;  /* 0x0074001205007988 */ /* 0x0045e80008000406 */
[----:B0-----:R-:W5:Y:S04]  /*22730*/  LDL.LU R12, [R1+0xa0] ;  /* 0x0000a000010c7983 */ /* 0x001f680000300800 */
[----:B-1----:R-:W5:Y:S04]  /*22740*/  LDL.LU R0, [R1+0x88] ;  /* 0x0000880001007983 */ /* 0x002f680000300800 */
[----:B--2---:R-:W2:Y:S04]  /*22750*/  LDL.LU R18, [R1+0x48] ;  /* 0x0000480001127983 */ /* 0x004ea80000300800 */
[----:B------:R0:W-:Y:S04]  /*22760*/  STS.U16 [R5+UR6+0xa400], R21 ;  /* 0x00a4001505007988 */ /* 0x0001e80008000406 */
[----:B------:R1:W-:Y:S04]  /*22770*/  STS.U16 [R5+UR6+0x9400], R27 ;  /* 0x0094001b05007988 */ /* 0x0003e80008000406 */
[----:B------:R1:W-:Y:S04]  /*22780*/  STS.U16 [R5+UR6+0x8c00], R29 ;  /* 0x008c001d05007988 */ /* 0x0003e80008000406 */
[----:B------:R1:W-:Y:S04]  /*22790*/  STS.U16 [R5+UR6+0x2400], R13 ;  /* 0x0024000d05007988 */ /* 0x0003e80008000406 */
[----:B------:R1:W-:Y:S04]  /*227a0*/  STS.U16 [R5+UR6+0x2c00], R7 ;  /* 0x002c000705007988 */ /* 0x0003e80008000406 */
[----:B------:R1:W-:Y:S04]  /*227b0*/  STS.U16 [R5+UR6+0x5c00], R20 ;  /* 0x005c001405007988 */ /* 0x0003e80008000406 */
[----:B0-----:R-:W5:Y:S04]  /*227c0*/  LDL.LU R21, [R1+0x560] ;  /* 0x0005600001157983 */ /* 0x001f680000300800 */
[----:B-1----:R-:W5:Y:S04]  /*227d0*/  LDL.LU R27, [R1+0x4d8] ;  /* 0x0004d800011b7983 */ /* 0x002f680000300800 */
[----:B------:R-:W5:Y:S04]  /*227e0*/  LDL.LU R29, [R1+0x4b8] ;  /* 0x0004b800011d7983 */ /* 0x000f680000300800 */
[----:B------:R-:W5:Y:S04]  /*227f0*/  LDL.LU R13, [R1+0x498] ;  /* 0x00049800010d7983 */ /* 0x000f680000300800 */
[----:B------:R-:W5:Y:S04]  /*22800*/  LDL.LU R7, [R1+0x478] ;  /* 0x0004780001077983 */ /* 0x000f680000300800 */
[----:B------:R0:W-:Y:S04]  /*22810*/  STS.U16 [R5+UR6+0x7c00], R28 ;  /* 0x007c001c05007988 */ /* 0x0001e80008000406 */
[----:B------:R-:W5:Y:S04]  /*22820*/  LDL.LU R20, [R1+0x35c] ;  /* 0x00035c0001147983 */ /* 0x000f680000300800 */
        /* <DEDUP_REMOVED lines=10> */
[----:B------:R-:W5:Y:S04]  /*228d0*/  LDL.LU R11, [R1+0x228] ;  /* 0x00022800010b7983 */ /* 0x000f680000300800 */
[----:B----4-:R0:W-:Y:S02]  /*228e0*/  STS.U16 [R5+UR6+0xd400], R26 ;  /* 0x00d4001a05007988 */ /* 0x0101e40008000406 */
[----:B0-----:R-:W0:Y:S02]  /*228f0*/  S2R R26, SR_TID.X ;  /* 0x00000000001a7919 */ /* 0x001e240000002100 */
[----:B------:R1:W-:Y:S04]  /*22900*/  STS.U16 [R5+UR6+0xc400], R16 ;  /* 0x00c4001005007988 */ /* 0x0003e80008000406 */
[----:B------:R4:W-:Y:S04]  /*22910*/  STS.U16 [R5+UR6+0xcc00], R2 ;  /* 0x00cc000205007988 */ /* 0x0009e80008000406 */
[----:B---3--:R3:W-:Y:S04]  /*22920*/  STS.U16 [R5+UR6+0xdc00], R6 ;  /* 0x00dc000605007988 */ /* 0x0087e80008000406 */
[----:B-1----:R-:W5:Y:S04]  /*22930*/  LDL.LU R16, [R1+0x204] ;  /* 0x0002040001107983 */ /* 0x002f680000300800 */
[----:B----4-:R-:W4:Y:S01]  /*22940*/  LDL.LU R2, [R1+0x1e4] ;  /* 0x0001e40001027983 */ /* 0x010f220000300800 */
[----:B0-----:R-:W-:-:S04]  /*22950*/  LOP3.LUT R26, R26, 0x7f, RZ, 0xc0, !PT ;  /* 0x0000007f1a1a7812 */ /* 0x001fc800078ec0ff */
[----:B------:R-:W-:-:S04]  /*22960*/  SHF.L.U32 R26, R26, 0x1, RZ ;  /* 0x000000011a1a7819 */ /* 0x000fc800000006ff */
[----:B---3--:R-:W-:Y:S02]  /*22970*/  LOP3.LUT R6, R26, 0x50, RZ, 0x3c, !PT ;  /* 0x000000501a067812 */ /* 0x008fe400078e3cff */
[----:B------:R-:W3:Y:S04]  /*22980*/  LDL.LU R26, [R1+0x4f4] ;  /* 0x0004f400011a7983 */ /* 0x000ee80000300800 */
[----:B--2---:R0:W-:Y:S04]  /*22990*/  STS.U16 [R5+UR6+0xf400], R18 ;  /* 0x00f4001205007988 */ /* 0x0041e80008000406 */
[----:B0-----:R-:W2:Y:S04]  /*229a0*/  LDL.LU R18, [R1+0x1b4] ;  /* 0x0001b40001127983 */ /* 0x001ea80000300800 */
[----:B-----5:R0:W-:Y:S04]  /*229b0*/  STS.U16 [R5+UR6+0xe400], R12 ;  /* 0x00e4000c05007988 */ /* 0x0201e80008000406 */
[----:B------:R1:W-:Y:S04]  /*229c0*/  STS.U16 [R5+UR6+0xec00], R0 ;  /* 0x00ec000005007988 */ /* 0x0003e80008000406 */
[----:B------:R5:W-:Y:S04]  /*229d0*/  STS.U16 [R5+UR6+0xfc00], R23 ;  /* 0x00fc001705007988 */ /* 0x000be80008000406 */
[----:B------:R5:W-:Y:S04]  /*229e0*/  STS.U16 [R6+UR6+0x500], R21 ;  /* 0x0005001506007988 */ /* 0x000be80008000406 */
[----:B0-----:R-:W2:Y:S04]  /*229f0*/  LDL.LU R12, [R1+0x194] ;  /* 0x00019400010c7983 */ /* 0x001ea80000300800 */
[----:B-1----:R-:W2:Y:S04]  /*22a00*/  LDL.LU R0, [R1+0x16c] ;  /* 0x00016c0001007983 */ /* 0x002ea80000300800 */
[----:B-----5:R-:W5:Y:S04]  /*22a10*/  LDL.LU R23, [R1+0x540] ;  /* 0x0005400001177983 */ /* 0x020f680000300800 */
[----:B------:R-:W5:Y:S04]  /*22a20*/  LDL.LU R5, [R1+0x514] ;  /* 0x0005140001057983 */ /* 0x000f680000300800 */
[----:B------:R-:W5:Y:S04]  /*22a30*/  LDL.LU R21, [R1+0x1f10] ;  /* 0x001f100001157983 */ /* 0x000f680000300800 */
[----:B------:R-:W-:Y:S04]  /*22a40*/  STS.U16 [R6+UR6+0x4d00], R28 ;  /* 0x004d001c06007988 */ /* 0x000fe80008000406 */
[----:B------:R-:W-:Y:S04]  /*22a50*/  STS.U16 [R6+UR6+0x5500], R9 ;  /* 0x0055000906007988 */ /* 0x000fe80008000406 */
        /* <DEDUP_REMOVED lines=8> */
[----:B------:R-:W3:Y:S04]  /*22ae0*/  LDL.LU R8, [R1+0xd4] ;  /* 0x0000d40001087983 */ /* 0x000ee80000300800 */
[----:B------:R-:W3:Y:S04]  /*22af0*/  LDL.LU R10, [R1+0xbc] ;  /* 0x0000bc00010a7983 */ /* 0x000ee80000300800 */
[----:B----4-:R0:W-:Y:S04]  /*22b00*/  STS.U16 [R6+UR6+0x7d00], R2 ;  /* 0x007d000206007988 */ /* 0x0101e80008000406 */
[----:B--2---:R1:W-:Y:S04]  /*22b10*/  STS.U16 [R6+UR6+0x9d00], R18 ;  /* 0x009d001206007988 */ /* 0x0043e80008000406 */
[----:B0-----:R-:W2:Y:S04]  /*22b20*/  LDL.LU R2, [R1+0x9c] ;  /* 0x00009c0001027983 */ /* 0x001ea80000300800 */
[----:B------:R-:W4:Y:S04]  /*22b30*/  LDL.LU R11, [R1+0x84] ;  /* 0x00008400010b7983 */ /* 0x000f280000300800 */
[----:B------:R-:W4:Y:S04]  /*22b40*/  LDL.LU R3, [R1+0xf4] ;  /* 0x0000f40001037983 */ /* 0x000f280000300800 */
[----:B-1----:R-:W4:Y:S04]  /*22b50*/  LDL.LU R18, [R1+0x38] ;  /* 0x0000380001127983 */ /* 0x002f280000300800 */
[----:B------:R0:W-:Y:S04]  /*22b60*/  STS.U16 [R6+UR6+0x8d00], R4 ;  /* 0x008d000406007988 */ /* 0x0001e80008000406 */
[----:B-----5:R1:W-:Y:S04]  /*22b70*/  STS.U16 [R6+UR6+0x8500], R21 ;  /* 0x0085001506007988 */ /* 0x0203e80008000406 */
[----:B------:R5:W-:Y:S04]  /*22b80*/  STS.U16 [R6+UR6+0xd00], R23 ;  /* 0x000d001706007988 */ /* 0x000be80008000406 */
[----:B------:R5:W-:Y:S04]  /*22b90*/  STS.U16 [R6+UR6+0x1500], R5 ;  /* 0x0015000506007988 */ /* 0x000be80008000406 */
[----:B------:R5:W-:Y:S04]  /*22ba0*/  STS.U16 [R6+UR6+0x2500], R27 ;  /* 0x0025001b06007988 */ /* 0x000be80008000406 */
[----:B------:R5:W-:Y:S04]  /*22bb0*/  STS.U16 [R6+UR6+0x2d00], R29 ;  /* 0x002d001d06007988 */ /* 0x000be80008000406 */
[----:B0-----:R-:W4:Y:S04]  /*22bc0*/  LDL.LU R4, [R1+0x50c] ;  /* 0x00050c0001047983 */ /* 0x001f280000300800 */
[----:B-1----:R-:W4:Y:S04]  /*22bd0*/  LDL.LU R21, [R1+0x4ec] ;  /* 0x0004ec0001157983 */ /* 0x002f280000300800 */
[----:B-----5:R-:W5:Y:S04]  /*22be0*/  LDL.LU R23, [R1+0x4d0] ;  /* 0x0004d00001177983 */ /* 0x020f680000300800 */
        /* <DEDUP_REMOVED lines=15> */
[----:B------:R-:W-:Y:S04]  /*22ce0*/  STS.U16 [R6+UR6+0xfd00], R17 ;  /* 0x00fd001106007988 */ /* 0x000fe80008000406 */
[----:B---3--:R0:W-:Y:S02]  /*22cf0*/  STS.U16 [R6+UR6+0xb500], R26 ;  /* 0x00b5001a06007988 */ /* 0x0081e40008000406 */
[----:B0-----:R-:W0:Y:S02]  /*22d00*/  S2R R26, SR_TID.X ;  /* 0x00000000001a7919 */ /* 0x001e240000002100 */
[----:B------:R1:W-:Y:S04]  /*22d10*/  STS.U16 [R6+UR6+0xbd00], R28 ;  /* 0x00bd001c06007988 */ /* 0x0003e80008000406 */
[----:B------:R3:W-:Y:S04]  /*22d20*/  STS.U16 [R6+UR6+0xc500], R9 ;  /* 0x00c5000906007988 */ /* 0x0007e80008000406 */
[----:B------:R-:W-:Y:S04]  /*22d30*/  STS.U16 [R6+UR6+0xd500], R8 ;  /* 0x00d5000806007988 */ /* 0x000fe80008000406 */
[----:B--2---:R-:W-:Y:S04]  /*22d40*/  STS.U16 [R6+UR6+0xe500], R2 ;  /* 0x00e5000206007988 */ /* 0x004fe80008000406 */
[----:B----4-:R2:W-:Y:S04]  /*22d50*/  STS.U16 [R6+UR6+0xcd00], R3 ;  /* 0x00cd000306007988 */ /* 0x0105e80008000406 */
[----:B------:R4:W-:Y:S04]  /*22d60*/  STS.U16 [R6+UR6+0xdd00], R10 ;  /* 0x00dd000a06007988 */ /* 0x0009e80008000406 */
[----:B-1----:R-:W5:Y:S04]  /*22d70*/  LDL.LU R28, [R1+0x1fc] ;  /* 0x0001fc00011c7983 */ /* 0x002f680000300800 */
[----:B---3--:R-:W3:Y:S04]  /*22d80*/  LDL.LU R9, [R1+0x1cc] ;  /* 0x0001cc0001097983 */ /* 0x008ee80000300800 */
[----:B------:R1:W-:Y:S04]  /*22d90*/  STS.U16 [R6+UR6+0xed00], R11 ;  /* 0x00ed000b06007988 */ /* 0x0003e80008000406 */
[----:B------:R1:W-:Y:S01]  /*22da0*/  STS.U16 [R6+UR6+0xf500], R18 ;  /* 0x00f5001206007988 */ /* 0x0003e20008000406 */
[----:B0-----:R-:W-:-:S04]  /*22db0*/  LOP3.LUT R26, R26, 0x7f, RZ, 0xc0, !PT ;  /* 0x0000007f1a1a7812 */ /* 0x001fc800078ec0ff */
[----:B------:R-:W-:-:S04]  /*22dc0*/  SHF.L.U32 R26, R26, 0x1, RZ ;  /* 0x000000011a1a7819 */ /* 0x000fc800000006ff */
[----:B--2---:R-:W-:Y:S02]  /*22dd0*/  LOP3.LUT R3, R26, 0x60, RZ, 0x3c, !PT ;  /* 0x000000601a037812 */ /* 0x004fe400078e3cff */
[----:B------:R-:W2:Y:S04]  /*22de0*/  LDL.LU R26, [R1+0x538] ;  /* 0x00053800011a7983 */ /* 0x000ea80000300800 */
[----:B------:R-:W3:Y:S04]  /*22df0*/  LDL.LU R8, [R1+0x1ac] ;  /* 0x0001ac0001087983 */ /* 0x000ee80000300800 */
[----:B------:R-:W3:Y:S04]  /*22e00*/  LDL.LU R2, [R1+0x18c] ;  /* 0x00018c0001027983 */ /* 0x000ee80000300800 */
[----:B----4-:R-:W4:Y:S04]  /*22e10*/  LDL.LU R10, [R1+0x164] ;  /* 0x00016400010a7983 */ /* 0x010f280000300800 */
[----:B-1----:R-:W4:Y:S04]  /*22e20*/  LDL.LU R11, [R1+0x144] ;  /* 0x00014400010b7983 */ /* 0x002f280000300800 */
[----:B------:R-:W4:Y:S04]  /*22e30*/  LDL.LU R18, [R1+0x1f0c] ;  /* 0x001f0c0001127983 */ /* 0x000f280000300800 */
[----:B------:R-:W3:Y:S04]  /*22e40*/  LDL.LU R6, [R1+0x55c] ;  /* 0x00055c0001067983 */ /* 0x000ee80000300800 */
[----:B------:R-:W-:Y:S04]  /*22e50*/  STS.U16 [R3+UR6+0x1600], R4 ;  /* 0x0016000403007988 */ /* 0x000fe80008000406 */
[----:B------:R-:W-:Y:S04]  /*22e60*/  STS.U16 [R3+UR6+0x1e00], R21 ;  /* 0x001e001503007988 */ /* 0x000fe80008000406 */
[----:B-----5:R-:W-:Y:S04]  /*22e70*/  STS.U16 [R3+UR6+0x2600], R23 ;  /* 0x0026001703007988 */ /* 0x020fe80008000406 */
[----:B------:R-:W-:Y:S04]  /*22e80*/  STS.U16 [R3+UR6+0x2e00], R5 ;  /* 0x002e000503007988 */ /* 0x000fe80008000406 */
[----:B------:R-:W-:Y:S04]  /*22e90*/  STS.U16 [R3+UR6+0x3600], R27 ;  /* 0x0036001b03007988 */ /* 0x000fe80008000406 */
[----:B--2---:R-:W-:Y:S04]  /*22ea0*/  STS.U16 [R3+UR6+0xe00], R26 ;  /* 0x000e001a03007988 */ /* 0x004fe80008000406 */
[----:B---3--:R-:W-:Y:S04]  /*22eb0*/  STS.U16 [R3+UR6+0x600], R6 ;  /* 0x0006000603007988 */ /* 0x008fe80008000406 */
[----:B------:R-:W-:Y:S04]  /*22ec0*/  STS.U16 [R3+UR6+0x3e00], R29 ;  /* 0x003e001d03007988 */ /* 0x000fe80008000406 */
[----:B------:R0:W-:Y:S04]  /*22ed0*/  STS.U16 [R3+UR6+0x5e00], R16 ;  /* 0x005e001003007988 */ /* 0x0001e80008000406 */
[----:B------:R1:W-:Y:S04]  /*22ee0*/  STS.U16 [R3+UR6+0x6600], R12 ;  /* 0x0066000c03007988 */ /* 0x0003e80008000406 */
[----:B------:R2:W-:Y:S04]  /*22ef0*/  STS.U16 [R3+UR6+0x6e00], R0 ;  /* 0x006e000003007988 */ /* 0x0005e80008000406 */
[----:B0-----:R-:W3:Y:S04]  /*22f00*/  LDL.LU R16, [R1+0x128] ;  /* 0x0001280001107983 */ /* 0x001ee80000300800 */
[----:B-1----:R-:W5:Y:S04]  /*22f10*/  LDL.LU R12, [R1+0x10c] ;  /* 0x00010c00010c7983 */ /* 0x002f680000300800 */
[----:B--2---:R-:W2:Y:S04]  /*22f20*/  LDL.LU R0, [R1+0xf0] ;  /* 0x0000f00001007983 */ /* 0x004ea80000300800 */
[----:B------:R-:W3:Y:S04]  /*22f30*/  LDL.LU R26, [R1+0xd8] ;  /* 0x0000d800011a7983 */ /* 0x000ee80000300800 */
[----:B------:R0:W-:Y:S04]  /*22f40*/  STS.U16 [R3+UR6+0x8e00], R15 ;  /* 0x008e000f03007988 */ /* 0x0001e80008000406 */
[----:B------:R1:W-:Y:S04]  /*22f50*/  STS.U16 [R3+UR6+0xa600], R2 ;  /* 0x00a6000203007988 */ /* 0x0003e80008000406 */
[----:B0-----:R-:W2:Y:S04]  /*22f60*/  LDL.LU R15, [R1+0xb0] ;  /* 0x0000b000010f7983 */ /* 0x001ea80000300800 */
[----:B-1----:R-:W2:Y:S04]  /*22f70*/  LDL.LU R2, [R1+0x98] ;  /* 0x0000980001027983 */ /* 0x002ea80000300800 */
[----:B------:R0:W-:Y:S04]  /*22f80*/  STS.U16 [R3+UR6+0x9600], R22 ;  /* 0x0096001603007988 */ /* 0x0001e80008000406 */
[----:B----4-:R1:W-:Y:S04]  /*22f90*/  STS.U16 [R3+UR6+0x8600], R18 ;  /* 0x0086001203007988 */ /* 0x0103e80008000406 */
[----:B0-----:R-:W4:Y:S04]  /*22fa0*/  LDL.LU R22, [R1+0x558] ;  /* 0x0005580001167983 */ /* 0x001f280000300800 */
[----:B-1----:R-:W4:Y:S04]  /*22fb0*/  LDL.LU R18, [R1+0x534] ;  /* 0x0005340001127983 */ /* 0x002f280000300800 */
[----:B------:R-:W4:Y:S04]  /*22fc0*/  LDL.LU R17, [R1+0x508] ;  /* 0x0005080001117983 */ /* 0x000f280000300800 */
[----:B------:R-:W4:Y:S04]  /*22fd0*/  LDL.LU R6, [R1+0x4e8] ;  /* 0x0004e80001067983 */ /* 0x000f280000300800 */
[----:B------:R-:W4:Y:S04]  /*22fe0*/  LDL.LU R4, [R1+0x4cc] ;  /* 0x0004cc0001047983 */ /* 0x000f280000300800 */
[----:B------:R-:W4:Y:S04]  /*22ff0*/  LDL.LU R21, [R1+0x4ac] ;  /* 0x0004ac0001157983 */ /* 0x000f280000300800 */
[----:B------:R-:W4:Y:S04]  /*23000*/  LDL.LU R23, [R1+0x48c] ;  /* 0x00048c0001177983 */ /* 0x000f280000300800 */
[----:B------:R-:W4:Y:S04]  /*23010*/  LDL.LU R5, [R1+0x36c] ;  /* 0x00036c0001057983 */ /* 0x000f280000300800 */
[----:B------:R-:W4:Y:S04]  /*23020*/  LDL.LU R27, [R1+0x350] ;  /* 0x00035000011b7983 */ /* 0x000f280000300800 */
[----:B------:R0:W-:Y:S04]  /*23030*/  STS.U16 [R3+UR6+0x4600], R13 ;  /* 0x0046000d03007988 */ /* 0x0001e80008000406 */
[----:B------:R-:W4:Y:S04]  /*23040*/  LDL.LU R29, [R1+0x330] ;  /* 0x00033000011d7983 */ /* 0x000f280000300800 */
[----:B------:R1:W-:Y:S04]  /*23050*/  STS.U16 [R3+UR6+0x4e00], R7 ;  /* 0x004e000703007988 */ /* 0x0003e80008000406 */
[----:B------:R1:W-:Y:S04]  /*23060*/  STS.U16 [R3+UR6+0x5600], R20 ;  /* 0x0056001403007988 */ /* 0x0003e80008000406 */
[----:B------:R1:W-:Y:S04]  /*23070*/  STS.U16 [R3+UR6+0x7600], R28 ;  /* 0x0076001c03007988 */ /* 0x0003e80008000406 */
[----:B------:R1:W-:Y:S04]  /*23080*/  STS.U16 [R3+UR6+0x7e00], R9 ;  /* 0x007e000903007988 */ /* 0x0003e80008000406 */
[----:B------:R1:W-:Y:S04]  /*23090*/  STS.U16 [R3+UR6+0x9e00], R8 ;  /* 0x009e000803007988 */ /* 0x0003e80008000406 */
[----:B0-----:R-:W4:Y:S04]  /*230a0*/  LDL.LU R13, [R1+0x2ec] ;  /* 0x0002ec00010d7983 */ /* 0x001f280000300800 */
[----:B-1----:R-:W4:Y:S04]  /*230b0*/  LDL.LU R7, [R1+0x284] ;  /* 0x0002840001077983 */ /* 0x002f280000300800 */
[----:B------:R-:W4:Y:S04]  /*230c0*/  LDL.LU R20, [R1+0x24c] ;  /* 0x00024c0001147983 */ /* 0x000f280000300800 */
[----:B------:R-:W4:Y:S04]  /*230d0*/  LDL.LU R28, [R1+0x21c] ;  /* 0x00021c00011c7983 */ /* 0x000f280000300800 */
[----:B------:R-:W4:Y:S04]  /*230e0*/  LDL.LU R9, [R1+0x1f8] ;  /* 0x0001f80001097983 */ /* 0x000f280000300800 */
[----:B------:R0:W-:Y:S04]  /*230f0*/  STS.U16 [R3+UR6+0xae00], R10 ;  /* 0x00ae000a03007988 */ /* 0x0001e80008000406 */
[----:B------:R-:W4:Y:S04]  /*23100*/  LDL.LU R8, [R1+0x1c8] ;  /* 0x0001c80001087983 */ /* 0x000f280000300800 */
[----:B------:R1:W-:Y:S04]  /*23110*/  STS.U16 [R3+UR6+0xb600], R11 ;  /* 0x00b6000b03007988 */ /* 0x0003e80008000406 */
[----:B0-----:R-:W4:Y:S04]  /*23120*/  LDL.LU R10, [R1+0x1a8] ;  /* 0x0001a800010a7983 */ /* 0x001f280000300800 */
[----:B-1----:R-:W4:Y:S04]  /*23130*/  LDL.LU R11, [R1+0x188] ;  /* 0x00018800010b7983 */ /* 0x002f280000300800 */
[----:B---3--:R0:W-:Y:S02]  /*23140*/  STS.U16 [R3+UR6+0xd600], R26 ;  /* 0x00d6001a03007988 */ /* 0x0081e40008000406 */
[----:B0-----:R-:W0:Y:S02]  /*23150*/  S2R R26, SR_TID.X ;  /* 0x00000000001a7919 */ /* 0x001e240000002100 */
[----:B------:R1:W-:Y:S04]  /*23160*/  STS.U16 [R3+UR6+0xbe00], R16 ;  /* 0x00be001003007988 */ /* 0x0003e80008000406 */
[----:B-----5:R3:W-:Y:S04]  /*23170*/  STS.U16 [R3+UR6+0xc600], R12 ;  /* 0x00c6000c03007988 */ /* 0x0207e80008000406 */
[----:B--2---:R2:W-:Y:S04]  /*23180*/  STS.U16 [R3+UR6+0xce00], R0 ;  /* 0x00ce000003007988 */ /* 0x0045e80008000406 */
[----:B------:R5:W-:Y:S04]  /*23190*/  STS.U16 [R3+UR6+0xde00], R15 ;  /* 0x00de000f03007988 */ /* 0x000be80008000406 */
[----:B------:R5:W-:Y:S04]  /*231a0*/  STS.U16 [R3+UR6+0xe600], R2 ;  /* 0x00e6000203007988 */ /* 0x000be80008000406 */
[----:B-1----:R-:W4:Y:S04]  /*231b0*/  LDL.LU R16, [R1+0x160] ;  /* 0x0001600001107983 */ /* 0x002f280000300800 */
[----:B---3--:R-:W3:Y:S04]  /*231c0*/  LDL.LU R12, [R1+0x13c] ;  /* 0x00013c00010c7983 */ /* 0x008ee80000300800 */
[----:B--2---:R-:W2:Y:S01]  /*231d0*/  LDL.LU R0, [R1+0x124] ;  /* 0x0001240001007983 */ /* 0x004ea20000300800 */
[----:B0-----:R-:W-:-:S05]  /*231e0*/  LOP3.LUT R26, R26, 0x7f, RZ, 0xc0, !PT ;  /* 0x0000007f1a1a7812 */ /* 0x001fca00078ec0ff */
[----:B------:R-:W-:-:S05]  /*231f0*/  IMAD.SHL.U32 R26, R26, 0x2, RZ ;  /* 0x000000021a1a7824 */ /* 0x000fca00078e00ff */
[----:B-----5:R-:W-:Y:S02]  /*23200*/  LOP3.LUT R15, R26, 0x70, RZ, 0x3c, !PT ;  /* 0x000000701a0f7812 */ /* 0x020fe400078e3cff */
[----:B------:R-:W5:Y:S04]  /*23210*/  LDL.LU R26, [R1+0x7c] ;  /* 0x00007c00011a7983 */ /* 0x000f680000300800 */
[----:B------:R-:W4:Y:S04]  /*23220*/  LDL.LU R2, [R1+0x1f08] ;  /* 0x001f080001027983 */ /* 0x000f280000300800 */
[----:B------:R-:W-:Y:S04]  /*23230*/  STS.U16 [R3+UR6+0xfe00], R25 ;  /* 0x00fe001903007988 */ /* 0x000fe80008000406 */
[----:B-----5:R-:W-:Y:S04]  /*23240*/  STS.U16 [R3+UR6+0xee00], R26 ;  /* 0x00ee001a03007988 */ /* 0x020fe80008000406 */
[----:B----4-:R0:W-:Y:S04]  /*23250*/  STS.U16 [R3+UR6+0xf600], R2 ;  /* 0x00f6000203007988 */ /* 0x0101e80008000406 */
[----:B---3--:R1:W-:Y:S04]  /*23260*/  STS.U16 [R15+UR6+0xb700], R12 ;  /* 0x00b7000c0f007988 */ /* 0x0083e80008000406 */
[----:B0-----:R-:W3:Y:S04]  /*23270*/  LDL.LU R2, [R1+0x1f04] ;  /* 0x001f040001027983 */ /* 0x001ee80000300800 */
[----:B-1----:R-:W4:Y:S04]  /*23280*/  LDL.LU R12, [R1+0xcc] ;  /* 0x0000cc00010c7983 */ /* 0x002f280000300800 */
[----:B------:R-:W-:Y:S04]  /*23290*/  STS.U16 [R15+UR6+0x700], R22 ;  /* 0x000700160f007988 */ /* 0x000fe80008000406 */
[----:B------:R-:W-:Y:S04]  /*232a0*/  STS.U16 [R15+UR6+0x2f00], R21 ;  /* 0x002f00150f007988 */ /* 0x000fe80008000406 */
[----:B------:R-:W-:Y:S04]  /*232b0*/  STS.U16 [R15+UR6+0x3700], R23 ;  /* 0x003700170f007988 */ /* 0x000fe80008000406 */
[----:B------:R-:W-:Y:S04]  /*232c0*/  STS.U16 [R15+UR6+0x4700], R27 ;  /* 0x0047001b0f007988 */ /* 0x000fe80008000406 */
[----:B------:R-:W-:Y:S04]  /*232d0*/  STS.U16 [R15+UR6+0x2700], R4 ;  /* 0x002700040f007988 */ /* 0x000fe80008000406 */
[----:B------:R-:W-:Y:S04]  /*232e0*/  STS.U16 [R15+UR6+0x1f00], R6 ;  /* 0x001f00060f007988 */ /* 0x000fe80008000406 */
[----:B----4-:R0:W-:Y:S04]  /*232f0*/  STL [R1+0x1f00], R12 ;  /* 0x001f000c01007387 */ /* 0x0101e80000100800 */
[----:B0-----:R-:W4:Y:S04]  /*23300*/  LDL.LU R12, [R1+0xec] ;  /* 0x0000ec00010c7983 */ /* 0x001f280000300800 */
[----:B------:R-:W5:Y:S04]  /*23310*/  LDL.LU R22, [R1+0xac] ;  /* 0x0000ac0001167983 */ /* 0x000f680000300800 */
[----:B------:R-:W5:Y:S04]  /*23320*/  LDL.LU R21, [R1+0x90] ;  /* 0x0000900001157983 */ /* 0x000f680000300800 */
[----:B------:R-:W5:Y:S04]  /*23330*/  LDL.LU R23, [R1+0x6c] ;  /* 0x00006c0001177983 */ /* 0x000f680000300800 */
[----:B------:R-:W5:Y:S04]  /*23340*/  LDL.LU R27, [R1+0x28] ;  /* 0x00002800011b7983 */ /* 0x000f680000300800 */
[----:B------:R-:W5:Y:S04]  /*23350*/  LDL.LU R4, [R1+0x32c] ;  /* 0x00032c0001047983 */ /* 0x000f680000300800 */
[----:B------:R-:W2:Y:S04]  /*23360*/  LDL.LU R6, [R1+0x324] ;  /* 0x0003240001067983 */ /* 0x000ea80000300800 */
[----:B------:R-:W-:Y:S04]  /*23370*/  STS.U16 [R15+UR6+0x7f00], R8 ;  /* 0x007f00080f007988 */ /* 0x000fe80008000406 */
[----:B--2---:R0:W-:Y:S04]  /*23380*/  STL [R1+0x1ef8], R6 ;  /* 0x001ef80601007387 */ /* 0x0041e80000100800 */
[----:B0-----:R-:W2:Y:S04]  /*23390*/  LDL.LU R6, [R1+0x328] ;  /* 0x0003280001067983 */ /* 0x001ea80000300800 */
[----:B------:R-:W3:Y:S04]  /*233a0*/  LDL.LU R8, [R1+0x31c] ;  /* 0x00031c0001087983 */ /* 0x000ee80000300800 */
[----:B------:R-:W-:Y:S04]  /*233b0*/  STS.U16 [R15+UR6+0x9f00], R10 ;  /* 0x009f000a0f007988 */ /* 0x000fe80008000406 */
[----:B---3--:R0:W-:Y:S04]  /*233c0*/  STL [R1+0x1ef4], R8 ;  /* 0x001ef40801007387 */ /* 0x0081e80000100800 */
[----:B0-----:R-:W3:Y:S04]  /*233d0*/  LDL.LU R8, [R1+0x320] ;  /* 0x0003200001087983 */ /* 0x001ee80000300800 */
[----:B------:R-:W4:Y:S04]  /*233e0*/  LDL.LU R10, [R1+0x308] ;  /* 0x00030800010a7983 */ /* 0x000f280000300800 */
[----:B------:R-:W-:Y:S04]  /*233f0*/  STS.U16 [R15+UR6+0x3f00], R5 ;  /* 0x003f00050f007988 */ /* 0x000fe80008000406 */
[----:B----4-:R0:W-:Y:S04]  /*23400*/  STL [R1+0x1ef0], R10 ;  /* 0x001ef00a01007387 */ /* 0x0101e80000100800 */
[----:B0-----:R-:W4:Y:S04]  /*23410*/  LDL.LU R10, [R1+0x314] ;  /* 0x00031400010a7983 */ /* 0x001f280000300800 */
[----:B------:R-:W5:Y:S04]  /*23420*/  LDL.LU R5, [R1+0x2f4] ;  /* 0x0002f40001057983 */ /* 0x000f680000300800 */
[----:B------:R-:W-:Y:S04]  /*23430*/  STS.U16 [R15+UR6+0x5700], R13 ;  /* 0x0057000d0f007988 */ /* 0x000fe80008000406 */
[----:B-----5:R0:W-:Y:S04]  /*23440*/  STL [R1+0x1eec], R5 ;  /* 0x001eec0501007387 */ /* 0x0201e80000100800 */
[----:B0-----:R-:W5:Y:S04]  /*23450*/  LDL.LU R5, [R1+0x2fc] ;  /* 0x0002fc0001057983 */ /* 0x001f680000300800 */
[----:B------:R-:W2:Y:S04]  /*23460*/  LDL.LU R13, [R1+0x2e0] ;  /* 0x0002e000010d7983 */ /* 0x000ea80000300800 */
        /* <DEDUP_REMOVED lines=15> */
[----:B--2---:R0:W-:Y:S04]  /*23560*/  STL [R1+0x1ee8], R13 ;  /* 0x001ee80d01007387 */ /* 0x0041e80000100800 */
[----:B0-----:R-:W2:Y:S04]  /*23570*/  LDL.LU R13, [R1+0x2e8] ;  /* 0x0002e800010d7983 */ /* 0x001ea80000300800 */
[----:B------:R-:W2:Y:S04]  /*23580*/  LDL.LU R7, [R1+0x2e4] ;  /* 0x0002e40001077983 */ /* 0x000ea80000300800 */
        /* <DEDUP_REMOVED lines=16> */
[----:B------:R-:W3:Y:S04]  /*23690*/  LDL.LU R12, [R1+0x1f00] ;  /* 0x001f0000010c7983 */ /* 0x000ee80000300800 */
[----:B------:R-:W-:Y:S04]  /*236a0*/  STS.U16 [R15+UR6+0xdf00], R22 ;  /* 0x00df00160f007988 */ /* 0x000fe80008000406 */
[----:B------:R-:W-:Y:S04]  /*236b0*/  STS.U16 [R15+UR6+0xe700], R21 ;  /* 0x00e700150f007988 */ /* 0x000fe80008000406 */
[----:B---3--:R0:W-:Y:S04]  /*236c0*/  STS.U16 [R15+UR6+0xd700], R12 ;  /* 0x00d7000c0f007988 */ /* 0x0081e80008000406 */
[----:B0-----:R-:W3:Y:S04]  /*236d0*/  LDL.LU R12, [R1+0x1efc] ;  /* 0x001efc00010c7983 */ /* 0x001ee80000300800 */
[----:B------:R-:W2:Y:S04]  /*236e0*/  LDL.LU R22, [R1+0x574] ;  /* 0x0005740001167983 */ /* 0x000ea80000300800 */
[----:B------:R0:W-:Y:S04]  /*236f0*/  STS.U16 [R15+UR6+0xef00], R23 ;  /* 0x00ef00170f007988 */ /* 0x0001e80008000406 */
[----:B------:R-:W2:Y:S04]  /*23700*/  LDL R21, [R1+0x2a4] ;  /* 0x0002a40001157983 */ /* 0x000ea80000100800 */
[----:B------:R1:W-:Y:S01]  /*23710*/  STS.U16 [R15+UR6+0xf700], R27 ;  /* 0x00f7001b0f007988 */ /* 0x0003e20008000406 */
[----:B------:R-:W-:-:S03]  /*23720*/  F2FP.F16.F32.PACK_AB R4, R6, R4 ;  /* 0x000000040604723e */ /* 0x000fc600000000ff */
[----:B0-----:R-:W2:Y:S04]  /*23730*/  LDL.LU R23, [R1+0x578] ;  /* 0x0005780001177983 */ /* 0x001ea80000300800 */
[----:B-1----:R-:W2:Y:S04]  /*23740*/  LDL R27, [R1+0x2a0] ;  /* 0x0002a000011b7983 */ /* 0x002ea80000100800 */
[----:B---3--:R0:W-:Y:S04]  /*23750*/  STS.U16 [R15+UR6+0xff00], R12 ;  /* 0x00ff000c0f007988 */ /* 0x0081e80008000406 */
[----:B0-----:R-:W3:Y:S04]  /*23760*/  LDL.LU R12, [R1+0x2c8] ;  /* 0x0002c800010c7983 */ /* 0x001ee80000300800 */
[----:B------:R-:W3:Y:S04]  /*23770*/  LDL.LU R15, [R1+0x26c] ;  /* 0x00026c00010f7983 */ /* 0x000ee80000300800 */
[----:B------:R-:W4:Y:S02]  /*23780*/  LDL.LU R6, [R1+0x1ef8] ;  /* 0x001ef80001067983 */ /* 0x000f240000300800 */
[----:B----4-:R-:W-:-:S02]  /*23790*/  F2FP.F16.F32.PACK_AB R6, R8, R6 ;  /* 0x000000060806723e */ /* 0x010fc400000000ff */
[----:B------:R-:W4:Y:S02]  /*237a0*/  LDL.LU R8, [R1+0x1ef4] ;  /* 0x001ef40001087983 */ /* 0x000f240000300800 */
[----:B----4-:R-:W-:Y:S02]  /*237b0*/  F2FP.F16.F32.PACK_AB R8, R10, R8 ;  /* 0x000000080a08723e */ /* 0x010fe400000000ff */
[----:B------:R-:W5:Y:S02]  /*237c0*/  LDL.LU R10, [R1+0x1ef0] ;  /* 0x001ef000010a7983 */ /* 0x000f640000300800 */
[----:B-----5:R-:W-:Y:S02]  /*237d0*/  F2FP.F16.F32.PACK_AB R10, R5, R10 ;  /* 0x0000000a050a723e */ /* 0x020fe400000000ff */
[----:B------:R-:W2:Y:S02]  /*237e0*/  LDL.LU R5, [R1+0x1eec] ;  /* 0x001eec0001057983 */ /* 0x000ea40000300800 */
[----:B--2---:R-:W-:-:S02]  /*237f0*/  F2FP.F16.F32.PACK_AB R5, R13, R5 ;  /* 0x000000050d05723e */ /* 0x004fc400000000ff */
[----:B------:R-:W2:Y:S01]  /*23800*/  LDL.LU R13, [R1+0x1ee8] ;  /* 0x001ee800010d7983 */ /* 0x000ea20000300800 */
[----:B------:R-:W-:Y:S02]  /*23810*/  F2FP.F16.F32.PACK_AB R9, R20, R9 ;  /* 0x000000091409723e */ /* 0x000fe400000000ff */
[----:B--2---:R-:W-:Y:S02]  /*23820*/  F2FP.F16.F32.PACK_AB R7, R13, R7 ;  /* 0x000000070d07723e */ /* 0x004fe400000000ff */
[----:B------:R-:W2:Y:S04]  /*23830*/  LDL.LU R13, [R1+0x1ee4] ;  /* 0x001ee400010d7983 */ /* 0x000ea80000300800 */
[----:B------:R-:W2:Y:S01]  /*23840*/  LDL.LU R20, [R1+0x1ee0] ;  /* 0x001ee00001147983 */ /* 0x000ea20000300800 */
[----:B------:R-:W-:-:S02]  /*23850*/  F2FP.F16.F32.PACK_AB R11, R28, R11 ;  /* 0x0000000b1c0b723e */ /* 0x000fc400000000ff */
[----:B---3--:R-:W-:Y:S01]  /*23860*/  F2FP.F16.F32.PACK_AB R12, R12, R3 ;  /* 0x000000030c0c723e */ /* 0x008fe200000000ff */
[----:B------:R-:W3:Y:S01]  /*23870*/  LDL.LU R28, [R1+0x1edc] ;  /* 0x001edc00011c7983 */ /* 0x000ee20000300800 */
[----:B------:R-:W-:Y:S02]  /*23880*/  F2FP.F16.F32.PACK_AB R14, R2, R14 ;  /* 0x0000000e020e723e */ /* 0x000fe400000000ff */
[----:B--2---:R-:W-:Y:S02]  /*23890*/  LOP3.LUT R3, R20, R13, RZ, 0x3c, !PT ;  /* 0x0000000d14037212 */ /* 0x004fe400078e3cff */
[----:B------:R-:W2:Y:S04]  /*238a0*/  LDL.LU R13, [R1+0x278] ;  /* 0x00027800010d7983 */ /* 0x000ea80000300800 */
[----:B------:R-:W4:Y:S01]  /*238b0*/  LDL.LU R2, [R1+0x1ed8] ;  /* 0x001ed80001027983 */ /* 0x000f220000300800 */
[----:B------:R-:W-:-:S03]  /*238c0*/  F2FP.F16.F32.PACK_AB R16, R16, R0 ;  /* 0x000000001010723e */ /* 0x000fc600000000ff */
[----:B------:R-:W5:Y:S01]  /*238d0*/  LDL.LU R0, [R1+0x57c] ;  /* 0x00057c0001007983 */ /* 0x000f620000300800 */
[----:B------:R-:W-:Y:S02]  /*238e0*/  IADD3 R3, R3, UR6, RZ ;  /* 0x0000000603037c10 */ /* 0x000fe4000fffe0ff */
[----:B------:R-:W-:-:S03]  /*238f0*/  F2FP.F16.F32.PACK_AB R17, R25, R17 ;  /* 0x000000111911723e */ /* 0x000fc600000000ff */
[----:B------:R-:W-:Y:S04]  /*23900*/  STSM.16.M88.4 [R3+0x14000], R4 ;  /* 0x0140000403007844 */ /* 0x000fe80000000200 */
[----:B------:R-:W-:Y:S01]  /*23910*/  STSM.16.M88.4 [R3+0x14080], R8 ;  /* 0x0140800803007844 */ /* 0x000fe20000000200 */
[----:B--2---:R-:W-:Y:S02]  /*23920*/  F2FP.F16.F32.PACK_AB R18, R13, R18 ;  /* 0x000000120d12723e */ /* 0x004fe400000000ff */
[----:B------:R-:W-:Y:S02]  /*23930*/  F2FP.F16.F32.PACK_AB R13, R15, R24 ;  /* 0x000000180f0d723e */ /* 0x000fe400000000ff */
[----:B------:R-:W-:Y:S02]  /*23940*/  F2FP.F16.F32.PACK_AB R15, R19, R29 ;  /* 0x0000001d130f723e */ /* 0x000fe400000000ff */
[----:B----4-:R-:W-:-:S02]  /*23950*/  F2FP.F16.F32.PACK_AB R19, R26, R2 ;  /* 0x000000021a13723e */ /* 0x010fc400000000ff */
[----:B------:R-:W5:Y:S04]  /*23960*/  LDL.LU R2, [R1+0x1ed4] ;  /* 0x001ed40001027983 */ /* 0x000f680000300800 */
[----:B------:R-:W-:Y:S04]  /*23970*/  STSM.16.M88.4 [R3+0x15000], R12 ;  /* 0x0150000c03007844 */ /* 0x000fe80000000200 */
[----:B------:R0:W-:Y:S01]  /*23980*/  STSM.16.M88.4 [R3+0x15080], R16 ;  /* 0x0150801003007844 */ /* 0x0001e20000000200 */
[----:B------:R-:W-:Y:S06]  /*23990*/  BAR.SYNC.DEFER_BLOCKING 0x0 ;  /* 0x0000000000007b1d */ /* 0x000fec0000010000 */
[----:B---3--:R-:W1:Y:S01]  /*239a0*/  LDSM.16.M88.4 R12, [R28+UR6] ;  /* 0x000000061c0c783b */ /* 0x008e620008000200 */
[----:B0-----:R-:W-:-:S03]  /*239b0*/  FADD R3, -R21, R22 ;  /* 0x0000001615037221 */ /* 0x001fc60000000100 */
[----:B------:R-:W-:Y:S01]  /*239c0*/  LDSM.16.M88.4 R16, [R28+UR6+0x6000] ;  /* 0x006000061c10783b */ /* 0x000fe20008000200 */
[----:B------:R-:W-:-:S04]  /*239d0*/  FMUL R8, R3, 1.4426950216293334961 ;  /* 0x3fb8aa3b03087820 */ /* 0x000fc80000400000 */
[----:B------:R0:W2:Y:S02]  /*239e0*/  MUFU.EX2 R24, R8 ;  /* 0x0000000800187308 */ /* 0x0000a40000000800 */
[----:B0-----:R-:W-:Y:S04]  /*239f0*/  LDSM.16.M88.4 R8, [R28+UR6+0x4000] ;  /* 0x004000061c08783b */ /* 0x001fe80008000200 */
[----:B-1----:R-:W-:Y:S04]  /*23a00*/  STL.64 [R1+0xa0], R12 ;  /* 0x0000a00c01007387 */ /* 0x002fe80000100a00 */
[----:B------:R-:W-:Y:S04]  /*23a10*/  STL.64 [R1+0xa8], R14 ;  /* 0x0000a80e01007387 */ /* 0x000fe80000100a00 */
[----:B------:R-:W0:Y:S04]  /*23a20*/  LDSM.16.M88.4 R12, [R28+UR6+0x2000] ;  /* 0x002000061c0c783b */ /* 0x000e280008000200 */
[----:B0-----:R-:W-:Y:S04]  /*23a30*/  STL.64 [R1+0x90], R12 ;  /* 0x0000900c01007387 */ /* 0x001fe80000100a00 */
[----:B------:R0:W-:Y:S04]  /*23a40*/  STL.64 [R1+0x98], R14 ;  /* 0x0000980e01007387 */ /* 0x0001e80000100a00 */
[----:B0-----:R-:W3:Y:S04]  /*23a50*/  LDL.LU R14, [R1+0x370] ;  /* 0x00037000010e7983 */ /* 0x001ee80000300800 */
[----:B------:R-:W4:Y:S04]  /*23a60*/  LDL.LU R13, [R1+0x374] ;  /* 0x00037400010d7983 */ /* 0x000f280000300800 */
[----:B------:R0:W-:Y:S04]  /*23a70*/  STL.64 [R1+0x80], R8 ;  /* 0x0000800801007387 */ /* 0x0001e80000100a00 */
[----:B------:R1:W-:Y:S04]  /*23a80*/  STL.64 [R1+0x88], R10 ;  /* 0x0000880a01007387 */ /* 0x0003e80000100a00 */
[----:B0-----:R-:W3:Y:S04]  /*23a90*/  LDL.LU R8, [R1+0x380] ;  /* 0x0003800001087983 */ /* 0x001ee80000300800 */
[----:B------:R-:W3:Y:S04]  /*23aa0*/  LDL.LU R9, [R1+0x384] ;  /* 0x0003840001097983 */ /* 0x000ee80000300800 */
[----:B------:R-:W3:Y:S04]  /*23ab0*/  LDL.LU R12, [R1+0x390] ;  /* 0x00039000010c7983 */ /* 0x000ee80000300800 */
[----:B-1----:R-:W4:Y:S01]  /*23ac0*/  LDL.LU R11, [R1+0x378] ;  /* 0x00037800010b7983 */ /* 0x002f220000300800 */
[----:B------:R-:W-:-:S03]  /*23ad0*/  FADD R3, -R27, R23 ;  /* 0x000000171b037221 */ /* 0x000fc60000000100 */
[----:B------:R-:W3:Y:S01]  /*23ae0*/  LDL.LU R10, [R1+0x37c] ;  /* 0x00037c00010a7983 */ /* 0x000ee20000300800 */
[----:B------:R-:W-:-:S04]  /*23af0*/  FMUL R3, R3, 1.4426950216293334961 ;  /* 0x3fb8aa3b03037820 */ /* 0x000fc80000400000 */
[----:B------:R5:W0:Y:S01]  /*23b00*/  MUFU.EX2 R15, R3 ;  /* 0x00000003000f7308 */ /* 0x000a220000000800 */
[----:B--2---:R-:W-:Y:S01]  /*23b10*/  STL [R1+0x2c0], R24 ;  /* 0x0002c01801007387 */ /* 0x004fe20000100800 */
[----:B-----5:R-:W-:-:S03]  /*23b20*/  FADD R3, -R2, R0 ;  /* 0x0000000002037221 */ /* 0x020fc60000000100 */
[----:B------:R-:W2:Y:S04]  /*23b30*/  LDL.LU R2, [R1+0x394] ;  /* 0x0003940001027983 */ /* 0x000ea80000300800 */
[----:B------:R-:W5:Y:S04]  /*23b40*/  LDL.LU R0, [R1+0x388] ;  /* 0x0003880001007983 */ /* 0x000f680000300800 */
[----:B0-----:R-:W-:Y:S04]  /*23b50*/  STL [R1+0x2bc], R15 ;  /* 0x0002bc0f01007387 */ /* 0x001fe80000100800 */
[----:B------:R-:W-:Y:S04]  /*23b60*/  STL.64 [R1+0x70], R16 ;  /* 0x0000701001007387 */ /* 0x000fe80000100a00 */
[----:B------:R-:W-:Y:S04]  /*23b70*/  STL.64 [R1+0x78], R18 ;  /* 0x0000781201007387 */ /* 0x000fe80000100a00 */
[----:B------:R-:W0:Y:S01]  /*23b80*/  LDSM.16.M88.4 R16, [R28+UR6+0x8000] ;  /* 0x008000061c10783b */ /* 0x000e220008000200 */
[----:B------:R-:W-:-:S06]  /*23b90*/  FMUL R3, R3, 1.4426950216293334961 ;  /* 0x3fb8aa3b03037820 */ /* 0x000fcc0000400000 */
[----:B------:R-:W1:Y:S01]  /*23ba0*/  MUFU.EX2 R3, R3 ;  /* 0x0000000300037308 */ /* 0x000e620000000800 */
[----:B0-----:R-:W-:Y:S04]  /*23bb0*/  STL.64 [R1+0x60], R16 ;  /* 0x0000601001007387 */ /* 0x001fe80000100a00 */
[----:B------:R-:W-:Y:S04]  /*23bc0*/  STL.64 [R1+0x68], R18 ;  /* 0x0000681201007387 */ /* 0x000fe80000100a00 */
[----:B------:R-:W0:Y:S04]  /*23bd0*/  LDSM.16.M88.4 R16, [R28+UR6+0xa000] ;  /* 0x00a000061c10783b */ /* 0x000e280008000200 */
[----:B-1----:R-:W-:Y:S04]  /*23be0*/  STL [R1+0x2b8], R3 ;  /* 0x0002b80301007387 */ /* 0x002fe80000100800 */
[----:B0-----:R-:W-:Y:S04]  /*23bf0*/  STL.64 [R1+0x50], R16 ;  /* 0x0000501001007387 */ /* 0x001fe80000100a00 */
[----:B------:R-:W-:Y:S01]  /*23c00*/  STL.64 [R1+0x58], R18 ;  /* 0x0000581201007387 */ /* 0x000fe20000100a00 */
[----:B------:R-:W-:-:S03]  /*23c10*/  MOV R27, R17 ;  /* 0x00000011001b7202 */ /* 0x000fc60000000f00 */
[----:B------:R-:W0:Y:S01]  /*23c20*/  LDSM.16.M88.4 R16, [R28+UR6+0xc000] ;  /* 0x00c000061c10783b */ /* 0x000e220008000200 */
[----:B----4-:R-:W-:-:S03]  /*23c30*/  FMUL R22, R15, R11 ;  /* 0x0000000b0f167220 */ /* 0x010fc60000400000 */
[----:B------:R-:W4:Y:S04]  /*23c40*/  LDL.LU R11, [R1+0x38c] ;  /* 0x00038c00010b7983 */ /* 0x000f280000300800 */
[----:B0-----:R-:W-:Y:S04]  /*23c50*/  STL.64 [R1+0xc0], R16 ;  /* 0x0000c01001007387 */ /* 0x001fe80000100a00 */
[----:B------:R-:W-:Y:S04]  /*23c60*/  STL.64 [R1+0xc8], R18 ;  /* 0x0000c81201007387 */ /* 0x000fe80000100a00 */
[----:B------:R-:W5:Y:S04]  /*23c70*/  LDL.LU R25, [R1+0x3a0] ;  /* 0x0003a00001197983 */ /* 0x000f680000300800 */
[----:B------:R-:W0:Y:S01]  /*23c80*/  LDSM.16.M88.4 R16, [R28+UR6+0xe000] ;  /* 0x00e000061c10783b */ /* 0x000e220008000200 */
[----:B------:R-:W1:Y:S03]  /*23c90*/  S2R R29, SR_TID.X ;  /* 0x00000000001d7919 */ /* 0x000e660000002100 */
[----:B------:R-:W-:Y:S01]  /*23ca0*/  STL [R1+0x1ed0], R27 ;  /* 0x001ed01b01007387 */ /* 0x000fe20000100800 */
[C---:B------:R-:W-:Y:S01]  /*23cb0*/  FMUL R21, R24.reuse, R13 ;  /* 0x0000000d18157220 */ /* 0x040fe20000400000 */
[C---:B---3--:R-:W-:Y:S01]  /*23cc0*/  FMUL R8, R24.reuse, R8 ;  /* 0x0000000818087220 */ /* 0x048fe20000400000 */
[C---:B------:R-:W-:Y:S01]  /*23cd0*/  FMUL R9, R24.reuse, R9 ;  /* 0x0000000918097220 */ /* 0x040fe20000400000 */
[----:B------:R-:W-:Y:S01]  /*23ce0*/  FMUL R12, R24, R12 ;  /* 0x0000000c180c7220 */ /* 0x000fe20000400000 */
[----:B-1----:R-:W-:Y:S01]  /*23cf0*/  LOP3.LUT R29, R20, 0x10, R29, 0x78, !PT ;  /* 0x00000010141d7812 */ /* 0x002fe200078e781d */
[----:B------:R-:W-:-:S04]  /*23d00*/  FMUL R20, R24, R14 ;  /* 0x0000000e18147220 */ /* 0x000fc80000400000 */
[----:B------:R-:W-:Y:S04]  /*23d10*/  LDSM.16.M88.4 R4, [R29+UR6+0x14000] ;  /* 0x014000061d04783b */ /* 0x000fe80008000200 */
[----:B0-----:R-:W-:Y:S04]  /*23d20*/  STL.64 [R1+0xd0], R16 ;  /* 0x0000d01001007387 */ /* 0x001fe80000100a00 */
[----:B------:R-:W-:Y:S04]  /*23d30*/  STL.64 [R1+0xd8], R18 ;  /* 0x0000d81201007387 */ /* 0x000fe80000100a00 */
[----:B------:R-:W0:Y:S01]  /*23d40*/  LDSM.16.M88.4 R16, [R29+UR6+0x15000] ;  /* 0x015000061d10783b */ /* 0x000e220008000200 */
[----:B--2---:R-:W-:-:S03]  /*23d50*/  FMUL R13, R24, R2 ;  /* 0x00000002180d7220 */ /* 0x004fc60000400000 */
[----:B-----5:R1:W-:Y:S04]  /*23d60*/  STL.64 [R1+0x1ec8], R24 ;  /* 0x001ec81801007387 */ /* 0x0203e80000100a00 */
[----:B-1----:R-:W2:Y:S01]  /*23d70*/  LDL.64 R24, [R1+0xa0] ;  /* 0x0000a00001187983 */ /* 0x002ea20000100a00 */
[C---:B------:R-:W-:Y:S01]  /*23d80*/  FMUL R23, R15.reuse, R10 ;  /* 0x0000000a0f177220 */ /* 0x040fe20000400000 */
[----:B------:R-:W-:Y:S02]  /*23d90*/  FMUL R10, R15, R0 ;  /* 0x000000000f0a7220 */ /* 0x000fe40000400000 */
[----:B------:R-:W3:Y:S04]  /*23da0*/  LDL.LU R2, [R1+0x3a4] ;  /* 0x0003a40001027983 */ /* 0x000ee80000300800 */
[----:B------:R-:W5:Y:S04]  /*23db0*/  LDL.LU R0, [R1+0x3b0] ;  /* 0x0003b00001007983 */ /* 0x000f680000300800 */
[----:B------:R-:W3:Y:S04]  /*23dc0*/  LDL.LU R14, [R1+0x398] ;  /* 0x00039800010e7983 */ /* 0x000ee80000300800 */
[----:B------:R-:W3:Y:S04]  /*23dd0*/  LDL.LU R3, [R1+0x39c] ;  /* 0x00039c0001037983 */ /* 0x000ee80000300800 */
[----:B------:R-:W-:Y:S04]  /*23de0*/  STL [R1+0x1df8], R28 ;  /* 0x001df81c01007387 */ /* 0x000fe80000100800 */
[----:B0-----:R0:W-:Y:S04]  /*23df0*/  STL [R1+0x1e5c], R19 ;  /* 0x001e5c1301007387 */ /* 0x0011e80000100800 */
[----:B------:R-:W-:Y:S04]  /*23e00*/  STL [R1+0x1e58], R29 ;  /* 0x001e581d01007387 */ /* 0x000fe80000100800 */
[----:B------:R-:W3:Y:S01]  /*23e10*/  LDL.LU R27, [R1+0x1ed0] ;  /* 0x001ed000011b7983 */ /* 0x000ee20000300800 */
[----:B--2---:R-:W-:Y:S06]  /*23e20*/  HMMA.16816.F32 R20, R4, R24, R20 ;  /* 0x000000180414723c */ /* 0x004fec0000001814 */
[----:B0-----:R-:W-:-:S15]  /*23e30*/  MOV R19, R24 ;  /* 0x0000001800137202 */ /* 0x001fde0000000f00 */
[----:B------:R-:W-:-:S02]  /*23e40*/  NOP ;  /* 0x0000000000007918 */ /* 0x000fc40000000000 */
[----:B------:R-:W-:Y:S04]  /*23e50*/  STL.64 [R1+0x120], R20 ;  /* 0x0001201401007387 */ /* 0x000fe80000100a00 */
[----:B------:R0:W-:Y:S04]  /*23e60*/  STL.64 [R1+0x128], R22 ;  /* 0x0001281601007387 */ /* 0x0001e80000100a00 */
[----:B------:R-:W5:Y:S04]  /*23e70*/  LDL.LU.64 R24, [R1+0x1ec8] ;  /* 0x001ec80001187983 */ /* 0x000f680000300a00 */
[----:B0-----:R-:W2:Y:S04]  /*23e80*/  LDL.LU R23, [R1+0x3b4] ;  /* 0x0003b40001177983 */ /* 0x001ea80000300800 */
[----:B------:R-:W2:Y:S04]  /*23e90*/  LDL.LU R21, [R1+0x3c0] ;  /* 0x0003c00001157983 */ /* 0x000ea80000300800 */
[----:B------:R-:W2:Y:S04]  /*23ea0*/  LDL.LU R20, [R1+0x3c4] ;  /* 0x0003c40001147983 */ /* 0x000ea80000300800 */
[----:B------:R-:W-:Y:S04]  /*23eb0*/  STL.64 [R1+0x1e68], R18 ;  /* 0x001e681201007387 */ /* 0x000fe80000100a00 */
[----:B------:R0:W-:Y:S04]  /*23ec0*/  STL.64 [R1+0x1e60], R16 ;  /* 0x001e601001007387 */ /* 0x0001e80000100a00 */
[----:B0-----:R-:W2:Y:S01]  /*23ed0*/  LDL.LU.64 R16, [R1+0x90] ;  /* 0x0000900001107983 */ /* 0x001ea20000300a00 */
[----:B----4-:R-:W-:Y:S01]  /*23ee0*/  FMUL R11, R15, R11 ;  /* 0x0000000b0f0b7220 */ /* 0x010fe20000400000 */
[C---:B-----5:R-:W-:Y:S01]  /*23ef0*/  FMUL R18, R24.reuse, R0 ;  /* 0x0000000018127220 */ /* 0x060fe20000400000 */
[----:B---3--:R-:W-:-:S02]  /*23f00*/  FMUL R22, R24, R2 ;  /* 0x0000000218167220 */ /* 0x008fc40000400000 */
[----:B------:R-:W3:Y:S04]  /*23f10*/  LDL.LU R2, [R1+0x3a8] ;  /* 0x0003a80001027983 */ /* 0x000ee80000300800 */
[----:B------:R-:W4:Y:S04]  /*23f20*/  LDL.LU R0, [R1+0x3ac] ;  /* 0x0003ac0001007983 */ /* 0x000f280000300800 */
[----:B------:R-:W-:Y:S01]  /*23f30*/  STL [R1], R18 ;  /* 0x0000001201007387 */ /* 0x000fe20000100800 */
[----:B--2---:R-:W-:Y:S01]  /*23f40*/  HMMA.16816.F32 R8, R4, R16, R8 ;  /* 0x000000100408723c */ /* 0x004fe20000001808 */
[----:B------:R-:W-:-:S15]  /*23f50*/  FMUL R26, R24, R25 ;  /* 0x00000019181a7220 */ /* 0x000fde0000400000 */
[----:B------:R-:W-:-:S07]  /*23f60*/  NOP ;  /* 0x0000000000007918 */ /* 0x000fce0000000000 */
[----:B------:R0:W-:Y:S04]  /*23f70*/  STL.64 [R1+0x140], R8 ;  /* 0x0001400801007387 */ /* 0x0001e80000100a00 */
[----:B------:R1:W-:Y:S01]  /*23f80*/  STL.64 [R1+0x148], R10 ;  /* 0x0001480a01007387 */ /* 0x0003e20000100a00 */
[----:B0-----:R-:W-:-:S03]  /*23f90*/  MOV R9, R24 ;  /* 0x0000001800097202 */ /* 0x001fc60000000f00 */
[----:B-1----:R-:W3:Y:S02]  /*23fa0*/  LDL R11, [R1+0x2bc] ;  /* 0x0002bc00010b7983 */ /* 0x002ee40000100800 */
[C---:B------:R-:W-:Y:S01]  /*23fb0*/  FMUL R24, R9.reuse, R21 ;  /* 0x0000001509187220 */ /* 0x040fe20000400000 */
[----:B------:R-:W-:-:S05]  /*23fc0*/  FMUL R25, R9, R20 ;  /* 0x0000001409197220 */ /* 0x000fca0000400000 */
[----:B------:R0:W-:Y:S04]  /*23fd0*/  STL.64 [R1+0x1ea8], R24 ;  /* 0x001ea81801007387 */ /* 0x0001e80000100a00 */
[----:B0-----:R-:W2:Y:S04]  /*23fe0*/  LDL R24, [R1+0x70] ;  /* 0x0000700001187983 */ /* 0x001ea80000100800 */
[----:B------:R-:W2:Y:S04]  /*23ff0*/  LDL R25, [R1+0x74] ;  /* 0x0000740001197983 */ /* 0x000ea80000100800 */
[----:B------:R-:W-:Y:S01]  /*24000*/  STL.64 [R1+0x1ec0], R26 ;  /* 0x001ec01a01007387 */ /* 0x000fe20000100a00 */
[C---:B------:R-:W-:Y:S01]  /*24010*/  FMUL R14, R15.reuse, R14 ;  /* 0x0000000e0f0e7220 */ /* 0x040fe20000400000 */
[----:B------:R-:W-:-:S02]  /*24020*/  FMUL R15, R15, R3 ;  /* 0x000000030f0f7220 */ /* 0x000fc40000400000 */
[----:B--2---:R0:W-:Y:S04]  /*24030*/  STL.64 [R1+0x1eb8], R24 ;  /* 0x001eb81801007387 */ /* 0x0041e80000100a00 */
[----:B0-----:R-:W2:Y:S04]  /*24040*/  LDL.LU.64 R24, [R1+0x80] ;  /* 0x0000800001187983 */ /* 0x001ea80000300a00 */
[----:B------:R-:W5:Y:S01]  /*24050*/  LDL.LU.64 R26, [R1+0x1ec0] ;  /* 0x001ec000011a7983 */ /* 0x000f620000300a00 */
[C---:B---3--:R-:W-:Y:S01]  /*24060*/  FMUL R21, R11.reuse, R2 ;  /* 0x000000020b157220 */ /* 0x048fe20000400000 */
[----:B----4-:R-:W-:Y:S01]  /*24070*/  FMUL R20, R11, R0 ;  /* 0x000000000b147220 */ /* 0x010fe20000400000 */
[----:B------:R-:W-:Y:S01]  /*24080*/  IMAD.MOV.U32 R29, RZ, RZ, R16 ;  /* 0x000000ffff1d7224 */ /* 0x000fe200078e0010 */
[----:B------:R-:W-:Y:S01]  /*24090*/  MOV R3, R17 ;  /* 0x0000001100037202 */ /* 0x000fe20000000f00 */
[----:B--2---:R-:W-:Y:S06]  /*240a0*/  HMMA.16816.F32 R12, R4, R24, R12 ;  /* 0x00000018040c723c */ /* 0x004fec000000180c */
[----:B------:R-:W-:Y:S01]  /*240b0*/  MOV R19, R24 ;  /* 0x0000001800137202 */ /* 0x000fe20000000f00 */
[----:B------:R-:W-:-:S02]  /*240c0*/  IMAD.MOV.U32 R18, RZ, RZ, R25 ;  /* 0x000000ffff127224 */ /* 0x000fc400078e0019 */
[----:B------:R-:W2:-:S14]  /*240d0*/  LDL.LU.64 R24, [R1+0x1eb8] ;  /* 0x001eb80001187983 */ /* 0x000e9c0000300a00 */
[----:B------:R0:W-:Y:S04]  /*240e0*/  STL.64 [R1+0x130], R12 ;  /* 0x0001300c01007387 */ /* 0x0001e80000100a00 */
[----:B------:R-:W-:Y:S04]  /*240f0*/  STL [R1+0x138], R14 ;  /* 0x0001380e01007387 */ /* 0x000fe80000100800 */
[----:B0-----:R-:W3:Y:S04]  /*24100*/  LDL.LU R12, [R1+0x3d0] ;  /* 0x0003d000010c7983 */ /* 0x001ee80000300800 */
[----:B------:R-:W4:Y:S04]  /*24110*/  LDL.LU R10, [R1+0x3d4] ;  /* 0x0003d400010a7983 */ /* 0x000f280000300800 */
[----:B------:R-:W3:Y:S04]  /*24120*/  LDL.LU R8, [R1+0x3e0] ;  /* 0x0003e00001087983 */ /* 0x000ee80000300800 */
[----:B------:R-:W3:Y:S04]  /*24130*/  LDL.LU R2, [R1+0x3b8] ;  /* 0x0003b80001027983 */ /* 0x000ee80000300800 */
[----:B------:R-:W2:Y:S04]  /*24140*/  LDL.LU R0, [R1+0x3bc] ;  /* 0x0003bc0001007983 */ /* 0x000ea80000300800 */
[----:B------:R-:W5:Y:S04]  /*24150*/  LDL.LU.64 R16, [R1+0xd0] ;  /* 0x0000d00001107983 */ /* 0x000f680000300a00 */
[----:B-----5:R0:W-:Y:S04]  /*24160*/  STL.64 [R1+0x1e70], R16 ;  /* 0x001e701001007387 */ /* 0x0201e80000100a00 */
[----:B0-----:R-:W5:Y:S04]  /*24170*/  LDL.LU.64 R16, [R1+0xc0] ;  /* 0x0000c00001107983 */ /* 0x001f680000300a00 */
[----:B------:R-:W-:Y:S04]  /*24180*/  STL.64 [R1+0x1e80], R18 ;  /* 0x001e801201007387 */ /* 0x000fe80000100a00 */
[----:B-----5:R0:W-:Y:S04]  /*24190*/  STL.64 [R1+0x1e78], R16 ;  /* 0x001e781001007387 */ /* 0x0201e80000100a00 */
[----:B0-----:R-:W5:Y:S01]  /*241a0*/  LDL R16, [R1+0x50] ;  /* 0x0000500001107983 */ /* 0x001f620000100800 */
[----:B------:R-:W-:-:S02]  /*241b0*/  MOV R17, R27 ;  /* 0x0000001b00117202 */ /* 0x000fc40000000f00 */
[----:B------:R-:W-:Y:S02]  /*241c0*/  MOV R18, R21 ;  /* 0x0000001500127202 */ /* 0x000fe40000000f00 */
[----:B------:R-:W-:Y:S02]  /*241d0*/  MOV R19, R20 ;  /* 0x0000001400137202 */ /* 0x000fe40000000f00 */
[----:B------:R-:W-:Y:S01]  /*241e0*/  MOV R28, R15 ;  /* 0x0000000f001c7202 */ /* 0x000fe20000000f00 */
[----:B--2---:R-:W-:Y:S01]  /*241f0*/  FMUL R15, R11, R0 ;  /* 0x000000000b0f7220 */ /* 0x004fe20000400000 */
[----:B----4-:R-:W-:Y:S01]  /*24200*/  FMUL R21, R9, R10 ;  /* 0x0000000a09157220 */ /* 0x010fe20000400000 */
[----:B-----5:R0:W-:Y:S02]  /*24210*/  STL.64 [R1+0x1eb0], R16 ;  /* 0x001eb01001007387 */ /* 0x0201e40000100a00 */
[----:B0-----:R-:W-:Y:S01]  /*24220*/  MOV R16, R26 ;  /* 0x0000001a00107202 */ /* 0x001fe20000000f00 */
[----:B------:R-:W-:-:S07]  /*24230*/  IMAD.MOV.U32 R17, RZ, RZ, R22 ;  /* 0x000000ffff117224 */ /* 0x000fce00078e0016 */
[----:B------:R-:W-:Y:S01]  /*24240*/  HMMA.16816.F32 R24, R4, R24, R16 ;  /* 0x000000180418723c */ /* 0x000fe20000001810 */
[----:B------:R0:W-:Y:S01]  /*24250*/  STL [R1+0x1e08], R28 ;  /* 0x001e081c01007387 */ /* 0x0001e20000100800 */
[----:B---3--:R-:W-:-:S03]  /*24260*/  FMUL R22, R11, R2 ;  /* 0x000000020b167220 */ /* 0x008fc60000400000 */
[----:B0-----:R-:W2:Y:S04]  /*24270*/  LDL R28, [R1+0x2b8] ;  /* 0x0002b800011c7983 */ /* 0x001ea80000100800 */
[----:B------:R-:W3:-:S14]  /*24280*/  LDL.LU.64 R16, [R1+0x1eb0] ;  /* 0x001eb00001107983 */ /* 0x000edc0000300a00 */
[----:B------:R0:W-:Y:S01]  /*24290*/  STL.64 [R1+0x170], R24 ;  /* 0x0001701801007387 */ /* 0x0001e20000100a00 */
[----:B------:R-:W-:Y:S01]  /*242a0*/  MOV R2, R26 ;  /* 0x0000001a00027202 */ /* 0x000fe20000000f00 */
[----:B------:R-:W-:Y:S02]  /*242b0*/  IMAD.MOV.U32 R0, RZ, RZ, R27 ;  /* 0x000000ffff007224 */ /* 0x000fe400078e001b */
[----:B0-----:R-:W4:Y:S04]  /*242c0*/  LDL.LU.64 R24, [R1+0x1ea8] ;  /* 0x001ea80001187983 */ /* 0x001f280000300a00 */
[----:B------:R-:W5:Y:S04]  /*242d0*/  LDL.LU R26, [R1+0x3c8] ;  /* 0x0003c800011a7983 */ /* 0x000f680000300800 */
[----:B------:R-:W2:Y:S04]  /*242e0*/  LDL.LU R27, [R1+0x3cc] ;  /* 0x0003cc00011b7983 */ /* 0x000ea80000300800 */
[----:B------:R-:W4:Y:S04]  /*242f0*/  LDL.LU R10, [R1+0x3e8] ;  /* 0x0003e800010a7983 */ /* 0x000f280000300800 */
[----:B------:R-:W3:Y:S01]  /*24300*/  LDL.LU R18, [R1+0x3ec] ;  /* 0x0003ec0001127983 */ /* 0x000ee20000300800 */
[----:B------:R-:W-:-:S03]  /*24310*/  FMUL R20, R9, R12 ;  /* 0x0000000c09147220 */ /* 0x000fc60000400000 */
[----:B---3--:R-:W-:Y:S04]  /*24320*/  STL [R1+0x1e90], R18 ;  /* 0x001e901201007387 */ /* 0x008fe80000100800 */
[----:B------:R0:W-:Y:S01]  /*24330*/  STL.64 [R1+0x1e88], R16 ;  /* 0x001e881001007387 */ /* 0x0001e20000100a00 */
[C---:B-----5:R-:W-:Y:S01]  /*24340*/  FMUL R26, R11.reuse, R26 ;  /* 0x0000001a0b1a7220 */ /* 0x060fe20000400000 */
[----:B--2---:R-:W-:Y:S02]  /*24350*/  FMUL R27, R11, R27 ;  /* 0x0000001b0b1b7220 */ /* 0x004fe40000400000 */
[----:B0-----:R-:W2:Y:S04]  /*24360*/  LDL R16, [R1+0x60] ;  /* 0x0000600001107983 */ /* 0x001ea80000100800 */
[----:B------:R-:W2:Y:S04]  /*24370*/  LDL R17, [R1+0x64] ;  /* 0x0000640001117983 */ /* 0x000ea80000100800 */
[----:B------:R-:W3:Y:S04]  /*24380*/  LDL.LU R19, [R1+0x3d8] ;  /* 0x0003d80001137983 */ /* 0x000ee80000300800 */
[----:B------:R-:W5:Y:S04]  /*24390*/  LDL.LU R18, [R1+0x3dc] ;  /* 0x0003dc0001127983 */ /* 0x000f680000300800 */
[----:B------:R-:W2:Y:S04]  /*243a0*/  LDL.LU R12, [R1+0x3f0] ;  /* 0x0003f000010c7983 */ /* 0x000ea80000300800 */
[----:B------:R-:W2:Y:S04]  /*243b0*/  LDL.LU R13, [R1+0x3f4] ;  /* 0x0003f400010d7983 */ /* 0x000ea80000300800 */
[----:B------:R-:W2:Y:S04]  /*243c0*/  LDL.LU R14, [R1+0x3f8] ;  /* 0x0003f800010e7983 */ /* 0x000ea80000300800 */
[----:B------:R0:W-:Y:S04]  /*243d0*/  STL [R1+0x1dcc], R0 ;  /* 0x001dcc0001007387 */ /* 0x0001e80000100800 */
[----:B0-----:R-:W2:Y:S04]  /*243e0*/  LDL.LU R0, [R1+0x3e4] ;  /* 0x0003e40001007983 */ /* 0x001ea80000300800 */
[----:B------:R-:W-:Y:S04]  /*243f0*/  STL [R1+0x1dc8], R2 ;  /* 0x001dc80201007387 */ /* 0x000fe80000100800 */
[----:B------:R-:W-:Y:S04]  /*24400*/  STL.64 [R1+0x1ea0], R26 ;  /* 0x001ea01a01007387 */ /* 0x000fe80000100a00 */
[----:B----4-:R0:W-:Y:S04]  /*24410*/  STL.64 [R1+0x1e98], R24 ;  /* 0x001e981801007387 */ /* 0x0101e80000100a00 */
[----:B0-----:R-:W2:Y:S01]  /*24420*/  LDL.LU R24, [R1] ;  /* 0x0000000001187983 */ /* 0x001ea20000300800 */
[----:B------:R-:W-:Y:S01]  /*24430*/  FMUL R23, R9, R23 ;  /* 0x0000001709177220 */ /* 0x000fe20000400000 */
[----:B------:R-:W-:-:S02]  /*24440*/  MOV R26, R22 ;  /* 0x00000016001a7202 */ /* 0x000fc40000000f00 */
[----:B------:R-:W-:Y:S02]  /*24450*/  MOV R27, R15 ;  /* 0x0000000f001b7202 */ /* 0x000fe40000000f00 */
[----:B------:R-:W4:Y:S01]  /*24460*/  LDL.LU R15, [R1+0x3fc] ;  /* 0x0003fc00010f7983 */ /* 0x000f220000300800 */
[----:B------:R-:W-:Y:S01]  /*24470*/  MOV R25, R23 ;  /* 0x0000001700197202 */ /* 0x000fe20000000f00 */
[----:B------:R-:W-:Y:S01]  /*24480*/  FMUL R8, R9, R8 ;  /* 0x0000000809087220 */ /* 0x000fe20000400000 */
[C---:B---3--:R-:W-:Y:S01]  /*24490*/  FMUL R22, R11.reuse, R19 ;  /* 0x000000130b167220 */ /* 0x048fe20000400000 */
[----:B-----5:R-:W-:-:S04]  /*244a0*/  FMUL R23, R11, R18 ;  /* 0x000000120b177220 */ /* 0x020fc80000400000 */
[----:B--2---:R-:W-:Y:S01]  /*244b0*/  HMMA.16816.F32 R16, R4, R16, R24 ;  /* 0x000000100410723c */ /* 0x004fe20000001818 */
[----:B------:R-:W2:Y:S04]  /*244c0*/  LDL.LU.64 R26, [R1+0x1ea0] ;  /* 0x001ea000011a7983 */ /* 0x000ea80000300a00 */
[----:B------:R-:W2:Y:S01]  /*244d0*/  LDL.LU.64 R24, [R1+0x1e98] ;  /* 0x001e980001187983 */ /* 0x000ea20000300a00 */
[----:B------:R-:W-:-:S15]  /*244e0*/  FMUL R9, R9, R0 ;  /* 0x0000000009097220 */ /* 0x000fde0000400000 */
[----:B------:R-:W-:-:S02]  /*244f0*/  NOP ;  /* 0x0000000000007918 */ /* 0x000fc40000000000 */
[----:B------:R0:W-:Y:S01]  /*24500*/  STL.64 [R1+0x168], R18 ;  /* 0x0001681201007387 */ /* 0x0001e20000100a00 */
[----:B------:R-:W-:Y:S01]  /*24510*/  IMAD.MOV.U32 R0, RZ, RZ, R16 ;  /* 0x000000ffff007224 */ /* 0x000fe200078e0010 */
[----:B------:R-:W-:Y:S02]  /*24520*/  MOV R2, R17 ;  /* 0x0000001100027202 */ /* 0x000fe40000000f00 */
[----:B0-----:R-:W3:Y:S04]  /*24530*/  LDL.LU R18, [R1+0x1e90] ;  /* 0x001e900001127983 */ /* 0x001ee80000300800 */
[----:B------:R-:W2:Y:S04]  /*24540*/  LDL.LU.64 R16, [R1+0x1e88] ;  /* 0x001e880001107983 */ /* 0x000ea80000300a00 */
[----:B------:R0:W-:Y:S01]  /*24550*/  STL [R1+0x1e20], R0 ;  /* 0x001e200001007387 */ /* 0x0001e20000100800 */
[----:B------:R-:W-:-:S03]  /*24560*/  FMUL R10, R11, R10 ;  /* 0x0000000a0b0a7220 */ /* 0x000fc60000400000 */
[----:B0-----:R-:W5:Y:S04]  /*24570*/  LDL.LU R0, [R1+0x30] ;  /* 0x0000300001007983 */ /* 0x001f680000300800 */
[----:B------:R-:W-:Y:S01]  /*24580*/  STL [R1+0x1dd0], R2 ;  /* 0x001dd00201007387 */ /* 0x000fe20000100800 */
[----:B---3--:R-:W-:Y:S01]  /*24590*/  FMUL R11, R11, R18 ;  /* 0x000000120b0b7220 */ /* 0x008fe20000400000 */
[----:B--2---:R-:W-:Y:S02]  /*245a0*/  HMMA.16816.F32 R24, R4, R16, R24 ;  /* 0x000000100418723c */ /* 0x004fe40000001818 */
[----:B------:R-:W2:Y:S04]  /*245b0*/  LDL.LU.64 R18, [R1+0x1e80] ;  /* 0x001e800001127983 */ /* 0x000ea80000300a00 */
[----:B------:R-:W3:-:S15]  /*245c0*/  LDL.LU.64 R16, [R1+0x1e78] ;  /* 0x001e780001107983 */ /* 0x000ede0000300a00 */
[----:B------:R-:W-:-:S02]  /*245d0*/  NOP ;  /* 0x0000000000007918 */ /* 0x000fc40000000000 */
[----:B------:R-:W-:Y:S04]  /*245e0*/  STL [R1+0x154], R25 ;  /* 0x0001541901007387 */ /* 0x000fe80000100800 */
[----:B------:R-:W-:Y:S01]  /*245f0*/  STL.64 [R1+0x158], R26 ;  /* 0x0001581a01007387 */ /* 0x000fe20000100a00 */
[----:B---3--:R-:W-:-:S15]  /*24600*/  HMMA.16816.F32 R20, R4, R16, R20 ;  /* 0x000000100414723c */ /* 0x008fde0000001814 */
[----:B------:R-:W-:-:S08]  /*24610*/  NOP ;  /* 0x0000000000007918 */ /* 0x000fd00000000000 */
[----:B------:R0:W-:Y:S04]  /*24620*/  STL.64 [R1+0x1a0], R20 ;  /* 0x0001a01401007387 */ /* 0x0001e80000100a00 */
[----:B------:R1:W-:Y:S01]  /*24630*/  STL.64 [R1+0x1a8], R22 ;  /* 0x0001a81601007387 */ /* 0x0003e20000100a00 */
[----:B0-----:R-:W-:Y:S02]  /*24640*/  MOV R21, R16 ;  /* 0x0000001000157202 */ /* 0x001fe40000000f00 */
[----:B------:R-:W-:Y:S02]  /*24650*/  MOV R20, R17 ;  /* 0x0000001100147202 */ /* 0x000fe40000000f00 */
[----:B------:R-:W3:Y:S01]  /*24660*/  LDL.LU.64 R16, [R1+0x1e70] ;  /* 0x001e700001107983 */ /* 0x000ee20000300a00 */
[----:B------:R-:W-:-:S02]  /*24670*/  MOV R2, R24 ;  /* 0x0000001800027202 */ /* 0x000fc40000000f00 */
[----:B--2---:R-:W-:Y:S01]  /*24680*/  MOV R24, R19 ;  /* 0x0000001300187202 */ /* 0x004fe20000000f00 */
[----:B------:R-:W-:Y:S01]  /*24690*/  IMAD.MOV.U32 R25, RZ, RZ, R18 ;  /* 0x000000ffff197224 */ /* 0x000fe200078e0012 */
[----:B---3--:R-:W-:-:S15]  /*246a0*/  HMMA.16816.F32 R4, R4, R16, R8 ;  /* 0x000000100404723c */ /* 0x008fde0000001808 */
[----:B------:R-:W-:-:S08]  /*246b0*/  NOP ;  /* 0x0000000000007918 */ /* 0x000fd00000000000 */
[----:B------:R0:W-:Y:S04]  /*246c0*/  STL.64 [R1+0x110], R4 ;  /* 0x0001100401007387 */ /* 0x0001e80000100a00 */
[----:B------:R2:W-:Y:S04]  /*246d0*/  STL.64 [R1+0x118], R6 ;  /* 0x0001180601007387 */ /* 0x0005e80000100a00 */
[----:B------:R-:W3:Y:S01]  /*246e0*/  LDL.LU.64 R18, [R1+0x1e68] ;  /* 0x001e680001127983 */ /* 0x000ee20000300a00 */
[----:B-1----:R-:W-:Y:S01]  /*246f0*/  MOV R23, R16 ;  /* 0x0000001000177202 */ /* 0x002fe20000000f00 */
[----:B------:R-:W-:-:S02]  /*24700*/  IMAD.MOV.U32 R22, RZ, RZ, R17 ;  /* 0x000000ffff167224 */ /* 0x000fc400078e0011 */
[----:B------:R-:W4:Y:S01]  /*24710*/  LDL.LU.64 R16, [R1+0x1e60] ;  /* 0x001e600001107983 */ /* 0x000f220000300a00 */
[----:B------:R-:W-:Y:S01]  /*24720*/  FMUL R12, R28, R12 ;  /* 0x0000000c1c0c7220 */ /* 0x000fe20000400000 */
[----:B---3--:R-:W-:Y:S02]  /*24730*/  MOV R8, R19 ;  /* 0x0000001300087202 */ /* 0x008fe40000000f00 */
[----:B------:R-:W3:Y:S04]  /*24740*/  LDL.LU R19, [R1+0x1e5c] ;  /* 0x001e5c0001137983 */ /* 0x000ee80000300800 */
[----:B------:R-:W3:Y:S04]  /*24750*/  LDL.LU R9, [R1+0xa4] ;  /* 0x0000a40001097983 */ /* 0x000ee80000300800 */
[----:B0-----:R-:W3:Y:S04]  /*24760*/  LDL.LU R5, [R1+0x400] ;  /* 0x0004000001057983 */ /* 0x001ee80000300800 */
[----:B--2---:R-:W2:Y:S04]  /*24770*/  LDL.LU R6, [R1+0x404] ;  /* 0x0004040001067983 */ /* 0x004ea80000300800 */
[----:B------:R-:W2:Y:S04]  /*24780*/  LDL.LU R7, [R1+0x408] ;  /* 0x0004080001077983 */ /* 0x000ea80000300800 */
[----:B------:R-:W2:Y:S04]  /*24790*/  LDL.LU R4, [R1+0x40c] ;  /* 0x00040c0001047983 */ /* 0x000ea80000300800 */
[----:B------:R-:W-:Y:S04]  /*247a0*/  STL.64 [R1+0x1e50], R22 ;  /* 0x001e501601007387 */ /* 0x000fe80000100a00 */
[----:B------:R0:W-:Y:S02]  /*247b0*/  STL.64 [R1+0x1e48], R20 ;  /* 0x001e481401007387 */ /* 0x0001e40000100a00 */
[----:B0-----:R-:W-:-:S02]  /*247c0*/  MOV R20, R29 ;  /* 0x0000001d00147202 */ /* 0x001fc40000000f00 */
[----:B------:R-:W2:Y:S01]  /*247d0*/  LDL.LU R29, [R1+0x1e58] ;  /* 0x001e5800011d7983 */ /* 0x000ea20000300800 */
[----:B------:R-:W-:Y:S01]  /*247e0*/  FMUL R13, R28, R13 ;  /* 0x0000000d1c0d7220 */ /* 0x000fe20000400000 */
[C---:B-----5:R-:W-:Y:S01]  /*247f0*/  FMUL R14, R0.reuse, R14 ;  /* 0x0000000e000e7220 */ /* 0x060fe20000400000 */
[----:B----4-:R-:W-:Y:S01]  /*24800*/  FMUL R15, R0, R15 ;  /* 0x0000000f000f7220 */ /* 0x010fe20000400000 */
[----:B------:R-:W-:-:S06]  /*24810*/  MOV R21, R3 ;  /* 0x0000000300157202 */ /* 0x000fcc0000000f00 */
[----:B---3--:R-:W-:Y:S01]  /*24820*/  HMMA.16816.F32 R12, R16, R8, R12 ;  /* 0x00000008100c723c */ /* 0x008fe2000000180c */
[----:B------:R-:W3:Y:S04]  /*24830*/  LDL.LU R8, [R1+0x410] ;  /* 0x0004100001087983 */ /* 0x000ee80000300800 */
[----:B------:R-:W4:Y:S01]  /*24840*/  LDL.LU R9, [R1+0x414] ;  /* 0x0004140001097983 */ /* 0x000f220000300800 */
[----:B--2---:R-:W-:-:S15]  /*24850*/  LOP3.LUT R3, R29, 0x20, RZ, 0x3c, !PT ;  /* 0x000000201d037812 */ /* 0x004fde00078e3cff */
[----:B------:R-:W-:-:S02]  /*24860*/  NOP ;  /* 0x0000000000007918 */ /* 0x000fc40000000000 */
[----:B------:R0:W-:Y:S04]  /*24870*/  STL.64 [R1+0x100], R12 ;  /* 0x0001000c01007387 */ /* 0x0001e80000100a00 */
[----:B------:R1:W-:Y:S04]  /*24880*/  STL.64 [R1+0x108], R14 ;  /* 0x0001080e01007387 */ /* 0x0003e80000100a00 */
[----:B------:R-:W2:Y:S04]  /*24890*/  LDL.LU R10, [R1+0x418] ;  /* 0x00041800010a7983 */ /* 0x000ea80000300800 */
[----:B------:R-:W5:Y:S04]  /*248a0*/  LDL.LU R11, [R1+0x41c] ;  /* 0x00041c00010b7983 */ /* 0x000f680000300800 */
[----:B------:R-:W5:Y:S04]  /*248b0*/  LDL.LU R27, [R1+0x428] ;  /* 0x00042800011b7983 */ /* 0x000f680000300800 */
[----:B------:R-:W5:Y:S01]  /*248c0*/  LDL.LU R26, [R1+0x42c] ;  /* 0x00042c00011a7983 */ /* 0x000f620000300800 */
[C---:B0-----:R-:W-:Y:S01]  /*248d0*/  FMUL R12, R28.reuse, R5 ;  /* 0x000000051c0c7220 */ /* 0x041fe20000400000 */
[----:B------:R-:W-:Y:S01]  /*248e0*/  FMUL R13, R28, R6 ;  /* 0x000000061c0d7220 */ /* 0x000fe20000400000 */
[C---:B-1----:R-:W-:Y:S01]  /*248f0*/  FMUL R14, R0.reuse, R7 ;  /* 0x00000007000e7220 */ /* 0x042fe20000400000 */
[----:B------:R-:W-:-:S02]  /*24900*/  FMUL R15, R0, R4 ;  /* 0x00000004000f7220 */ /* 0x000fc40000400000 */
[----:B------:R-:W0:Y:S04]  /*24910*/  LDSM.16.M88.4 R4, [R3+UR6+0x14000] ;  /* 0x014000060304783b */ /* 0x000e280008000200 */
[----:B------:R-:W-:Y:S04]  /*24920*/  STL [R1+0x210], R3 ;  /* 0x0002100301007387 */ /* 0x000fe80000100800 */
[----:B0-----:R0:W-:Y:S04]  /*24930*/  STL.64 [R1+0x1df0], R6 ;  /* 0x001df00601007387 */ /* 0x0011e80000100a00 */
[----:B0-----:R-:W5:Y:S04]  /*24940*/  LDL.LU R6, [R1+0x420] ;  /* 0x0004200001067983 */ /* 0x001f680000300800 */
[----:B------:R-:W5:Y:S01]  /*24950*/  LDL.LU R7, [R1+0x424] ;  /* 0x0004240001077983 */ /* 0x000f620000300800 */
[----:B------:R-:W-:Y:S03]  /*24960*/  HMMA.16816.F32 R12, R16, R20, R12 ;  /* 0x00000014100c723c */ /* 0x000fe6000000180c */
[----:B------:R-:W-:Y:S04]  /*24970*/  STL.64 [R1+0x1de8], R4 ;  /* 0x001de80401007387 */ /* 0x000fe80000100a00 */
[----:B------:R-:W5:Y:S04]  /*24980*/  LDL.LU.64 R22, [R1+0x1e50] ;  /* 0x001e500001167983 */ /* 0x000f680000300a00 */
[----:B------:R-:W5:-:S12]  /*24990*/  LDL.LU.64 R20, [R1+0x1e48] ;  /* 0x001e480001147983 */ /* 0x000f580000300a00 */
[----:B------:R-:W-:Y:S04]  /*249a0*/  STL.64 [R1+0xf0], R12 ;  /* 0x0000f00c01007387 */ /* 0x000fe80000100a00 */
[----:B------:R0:W-:Y:S01]  /*249b0*/  STL.64 [R1+0xf8], R14 ;  /* 0x0000f80e01007387 */ /* 0x0001e20000100a00 */
[C---:B---3--:R-:W-:Y:S01]  /*249c0*/  FMUL R8, R28.reuse, R8 ;  /* 0x000000081c087220 */ /* 0x048fe20000400000 */
[----:B----4-:R-:W-:Y:S01]  /*249d0*/  FMUL R9, R28, R9 ;  /* 0x000000091c097220 */ /* 0x010fe20000400000 */
[C---:B--2---:R-:W-:Y:S01]  /*249e0*/  FMUL R10, R0.reuse, R10 ;  /* 0x0000000a000a7220 */ /* 0x044fe20000400000 */
[C---:B-----5:R-:W-:Y:S01]  /*249f0*/  FMUL R11, R0.reuse, R11 ;  /* 0x0000000b000b7220 */ /* 0x060fe20000400000 */
[C---:B0-----:R-:W-:Y:S01]  /*24a00*/  FMUL R14, R0.reuse, R27 ;  /* 0x0000001b000e7220 */ /* 0x041fe20000400000 */
[----:B------:R-:W-:Y:S01]  /*24a10*/  FMUL R15, R0, R26 ;  /* 0x0000001a000f7220 */ /* 0x000fe20000400000 */
[C---:B------:R-:W-:Y:S01]  /*24a20*/  FMUL R12, R28.reuse, R6 ;  /* 0x000000061c0c7220 */ /* 0x040fe20000400000 */
[----:B------:R-:W-:-:S03]  /*24a30*/  FMUL R13, R28, R7 ;  /* 0x000000071c0d7220 */ /* 0x000fc60000400000 */
[----:B------:R-:W-:Y:S01]  /*24a40*/  HMMA.16816.F32 R4, R16, R24, R8 ;  /* 0x000000181004723c */ /* 0x000fe20000001808 */
[----:B------:R-:W2:-:S15]  /*24a50*/  LDL.LU R24, [R1+0x140] ;  /* 0x0001400001187983 */ /* 0x000e9e0000300800 */
[----:B------:R-:W-:-:S07]  /*24a60*/  NOP ;  /* 0x0000000000007918 */ /* 0x000fce0000000000 */
[----:B------:R0:W-:Y:S04]  /*24a70*/  STL.64 [R1+0xe0], R4 ;  /* 0x0000e00401007387 */ /* 0x0001e80000100a00 */
[----:B------:R-:W-:Y:S04]  /*24a80*/  STL.64 [R1+0xe8], R6 ;  /* 0x0000e80601007387 */ /* 0x000fe80000100a00 */
[----:B------:R-:W2:Y:S04]  /*24a90*/  LDL.LU R25, [R1+0x144] ;  /* 0x0001440001197983 */ /* 0x000ea80000300800 */
[----:B------:R-:W3:Y:S04]  /*24aa0*/  LDL.LU R26, [R1+0x148] ;  /* 0x00014800011a7983 */ /* 0x000ee80000300800 */
[----:B------:R-:W3:Y:S01]  /*24ab0*/  LDL.LU R27, [R1+0x14c] ;  /* 0x00014c00011b7983 */ /* 0x000ee20000300800 */
[----:B0-----:R-:W-:Y:S01]  /*24ac0*/  IMAD.MOV.U32 R4, RZ, RZ, R23 ;  /* 0x000000ffff047224 */ /* 0x001fe200078e0017 */
[----:B------:R-:W-:-:S05]  /*24ad0*/  MOV R5, R22 ;  /* 0x0000001600057202 */ /* 0x000fca0000000f00 */
[----:B------:R-:W-:Y:S04]  /*24ae0*/  STL.64 [R1+0x1e00], R4 ;  /* 0x001e000401007387 */ /* 0x000fe80000100a00 */
[----:B---3--:R-:W-:Y:S04]  /*24af0*/  STL.64 [R1+0x1de0], R26 ;  /* 0x001de01a01007387 */ /* 0x008fe80000100a00 */
[----:B--2---:R0:W-:Y:S04]  /*24b00*/  STL.64 [R1+0x1dd8], R24 ;  /* 0x001dd81801007387 */ /* 0x0041e80000100a00 */
[----:B0-----:R-:W2:Y:S04]  /*24b10*/  LDL.LU R24, [R1+0x120] ;  /* 0x0001200001187983 */ /* 0x001ea80000300800 */
[----:B------:R-:W2:Y:S04]  /*24b20*/  LDL.LU R25, [R1+0x124] ;  /* 0x0001240001197983 */ /* 0x000ea80000300800 */
[----:B------:R-:W3:Y:S04]  /*24b30*/  LDL.LU R26, [R1+0x128] ;  /* 0x00012800011a7983 */ /* 0x000ee80000300800 */
[----:B------:R-:W3:Y:S01]  /*24b40*/  LDL.LU R27, [R1+0x12c] ;  /* 0x00012c00011b7983 */ /* 0x000ee20000300800 */
[----:B------:R-:W-:-:S02]  /*24b50*/  MOV R5, R20 ;  /* 0x0000001400057202 */ /* 0x000fc40000000f00 */
[----:B------:R-:W-:Y:S01]  /*24b60*/  MOV R4, R21 ;  /* 0x0000001500047202 */ /* 0x000fe20000000f00 */
[----:B---3--:R-:W-:Y:S04]  /*24b70*/  STL.64 [R1+0x1e18], R26 ;  /* 0x001e181a01007387 */ /* 0x008fe80000100a00 */
[----:B--2---:R0:W-:Y:S04]  /*24b80*/  STL.64 [R1+0x1e10], R24 ;  /* 0x001e101801007387 */ /* 0x0041e80000100a00 */
[----:B0-----:R-:W2:Y:S04]  /*24b90*/  LDL.LU R24, [R1+0x50] ;  /* 0x0000500001187983 */ /* 0x001ea80000300800 */
[----:B------:R-:W2:Y:S04]  /*24ba0*/  LDL.LU R25, [R1+0x54] ;  /* 0x0000540001197983 */ /* 0x000ea80000300800 */
[----:B------:R-:W3:Y:S04]  /*24bb0*/  LDL.LU R8, [R1+0x430] ;  /* 0x0004300001087983 */ /* 0x000ee80000300800 */
[----:B------:R-:W4:Y:S04]  /*24bc0*/  LDL.LU R9, [R1+0x434] ;  /* 0x0004340001097983 */ /* 0x000f280000300800 */
[----:B------:R-:W5:Y:S04]  /*24bd0*/  LDL.LU R7, [R1+0x438] ;  /* 0x0004380001077983 */ /* 0x000f680000300800 */
[----:B------:R-:W2:Y:S04]  /*24be0*/  LDL.LU R6, [R1+0x43c] ;  /* 0x00043c0001067983 */ /* 0x000ea80000300800 */
[----:B------:R-:W3:Y:S04]  /*24bf0*/  LDL.LU R20, [R1+0x440] ;  /* 0x0004400001147983 */ /* 0x000ee80000300800 */
[----:B------:R-:W3:Y:S04]  /*24c00*/  LDL.LU R21, [R1+0x444] ;  /* 0x0004440001157983 */ /* 0x000ee80000300800 */
[----:B------:R-:W4:Y:S04]  /*24c10*/  LDL.LU R22, [R1+0x448] ;  /* 0x0004480001167983 */ /* 0x000f280000300800 */
[----:B------:R-:W4:Y:S04]  /*24c20*/  LDL.LU R23, [R1+0x44c] ;  /* 0x00044c0001177983 */ /* 0x000f280000300800 */
[----:B----4-:R-:W-:Y:S04]  /*24c30*/  STL.64 [R1+0x1e40], R22 ;  /* 0x001e401601007387 */ /* 0x010fe80000100a00 */
[----:B---3--:R0:W-:Y:S04]  /*24c40*/  STL.64 [R1+0x1e38], R20 ;  /* 0x001e381401007387 */ /* 0x0081e80000100a00 */
[----:B0-----:R-:W3:Y:S04]  /*24c50*/  LDL.LU R20, [R1+0x70] ;  /* 0x0000700001147983 */ /* 0x001ee80000300800 */
[----:B------:R-:W3:Y:S04]  /*24c60*/  LDL.LU R21, [R1+0x74] ;  /* 0x0000740001157983 */ /* 0x000ee80000300800 */
[----:B------:R-:W4:Y:S04]  /*24c70*/  LDL.LU R27, [R1+0x468] ;  /* 0x00046800011b7983 */ /* 0x000f280000300800 */
[----:B------:R-:W4:Y:S01]  /*24c80*/  LDL.LU R26, [R1+0x46c] ;  /* 0x00046c00011a7983 */ /* 0x000f220000300800 */
[C---:B-----5:R-:W-:Y:S01]  /*24c90*/  FMUL R10, R0.reuse, R7 ;  /* 0x00000007000a7220 */ /* 0x060fe20000400000 */
[----:B--2---:R-:W-:Y:S01]  /*24ca0*/  FMUL R11, R0, R6 ;  /* 0x00000006000b7220 */ /* 0x004fe20000400000 */
[C---:B------:R-:W-:Y:S01]  /*24cb0*/  FMUL R8, R28.reuse, R8 ;  /* 0x000000081c087220 */ /* 0x040fe20000400000 */
[----:B------:R-:W-:Y:S01]  /*24cc0*/  FMUL R9, R28, R9 ;  /* 0x000000091c097220 */ /* 0x000fe20000400000 */
[----:B----4-:R-:W-:Y:S04]  /*24cd0*/  STL.64 [R1+0x1e30], R26 ;  /* 0x001e301a01007387 */ /* 0x010fe80000100a00 */
[----:B------:R0:W-:Y:S04]  /*24ce0*/  STL.64 [R1+0x1e28], R24 ;  /* 0x001e281801007387 */ /* 0x0001e80000100a00 */
[----:B0-----:R-:W2:Y:S04]  /*24cf0*/  LDL.LU R24, [R1+0x60] ;  /* 0x0000600001187983 */ /* 0x001ea80000300800 */
[----:B------:R-:W2:Y:S01]  /*24d00*/  LDL.LU R25, [R1+0x64] ;  /* 0x0000640001197983 */ /* 0x000ea20000300800 */
[C---:B---3--:R-:W-:Y:S03]  /*24d10*/  HMMA.16816.F32 R12, R16.reuse, R20, R12 ;  /* 0x00000014100c723c */ /* 0x048fe6000000180c */
[----:B------:R-:W3:Y:S04]  /*24d20*/  LDL.LU R7, [R1+0x460] ;  /* 0x0004600001077983 */ /* 0x000ee80000300800 */
[----:B------:R-:W4:Y:S04]  /*24d30*/  LDL.LU R6, [R1+0x464] ;  /* 0x0004640001067983 */ /* 0x000f280000300800 */
[----:B------:R-:W5:Y:S04]  /*24d40*/  LDL.LU.64 R22, [R1+0x1e40] ;  /* 0x001e400001167983 */ /* 0x000f680000300a00 */
[----:B------:R-:W3:Y:S08]  /*24d50*/  LDL.LU.64 R20, [R1+0x1e38] ;  /* 0x001e380001147983 */ /* 0x000ef00000300a00 */
[----:B------:R-:W-:Y:S04]  /*24d60*/  STL.64 [R1+0xb0], R12 ;  /* 0x0000b00c01007387 */ /* 0x000fe80000100a00 */
[----:B------:R0:W-:Y:S04]  /*24d70*/  STL.64 [R1+0xb8], R14 ;  /* 0x0000b80e01007387 */ /* 0x0001e80000100a00 */
[----:B0-----:R-:W4:Y:S04]  /*24d80*/  LDL.LU R14, [R1+0x458] ;  /* 0x00045800010e7983 */ /* 0x001f280000300800 */
[----:B------:R-:W4:Y:S04]  /*24d90*/  LDL.LU R15, [R1+0x45c] ;  /* 0x00045c00010f7983 */ /* 0x000f280000300800 */
[----:B------:R-:W4:Y:S04]  /*24da0*/  LDL.LU R12, [R1+0x450] ;  /* 0x00045000010c7983 */ /* 0x000f280000300800 */
[----:B------:R-:W4:Y:S04]  /*24db0*/  LDL.LU R13, [R1+0x454] ;  /* 0x00045400010d7983 */ /* 0x000f280000300800 */
[----:B------:R-:W4:Y:S01]  /*24dc0*/  LDL.LU.64 R26, [R1+0x1e30] ;  /* 0x001e3000011a7983 */ /* 0x000f220000300a00 */
[----:B--2---:R-:W-:Y:S03]  /*24dd0*/  HMMA.16816.F32 R8, R16, R24, R8 ;  /* 0x000000181008723c */ /* 0x004fe60000001808 */
[----:B------:R-:W2:Y:S01]  /*24de0*/  LDL.LU.64 R24, [R1+0x1e28] ;  /* 0x001e280001187983 */ /* 0x000ea20000300a00 */
[----:B-----5:R-:W-:Y:S01]  /*24df0*/  FMUL R22, R0, R22 ;  /* 0x0000001600167220 */ /* 0x020fe20000400000 */
[C---:B---3--:R-:W-:Y:S01]  /*24e00*/  FMUL R20, R28.reuse, R20 ;  /* 0x000000141c147220 */ /* 0x048fe20000400000 */
[----:B------:R-:W-:Y:S01]  /*24e10*/  FMUL R21, R28, R21 ;  /* 0x000000151c157220 */ /* 0x000fe20000400000 */
[----:B------:R-:W-:-:S15]  /*24e20*/  FMUL R23, R0, R23 ;  /* 0x0000001700177220 */ /* 0x000fde0000400000 */
[----:B------:R-:W-:-:S01]  /*24e30*/  NOP ;  /* 0x0000000000007918 */ /* 0x000fc20000000000 */
[----:B------:R-:W-:Y:S04]  /*24e40*/  STL.64 [R1+0x40], R8 ;  /* 0x0000400801007387 */ /* 0x000fe80000100a00 */
[----:B------:R4:W-:Y:S02]  /*24e50*/  STL.64 [R1+0x48], R10 ;  /* 0x0000480a01007387 */ /* 0x0009e40000100a00 */
[C---:B----4-:R-:W-:Y:S01]  /*24e60*/  FMUL R10, R0.reuse, R14 ;  /* 0x0000000e000a7220 */ /* 0x050fe20000400000 */
[----:B------:R-:W-:Y:S01]  /*24e70*/  FMUL R11, R0, R15 ;  /* 0x0000000f000b7220 */ /* 0x000fe20000400000 */
[C---:B------:R-:W-:Y:S01]  /*24e80*/  FMUL R8, R28.reuse, R12 ;  /* 0x0000000c1c087220 */ /* 0x040fe20000400000 */
[----:B------:R-:W-:Y:S01]  /*24e90*/  FMUL R9, R28, R13 ;  /* 0x0000000d1c097220 */ /* 0x000fe20000400000 */
[C---:B------:R-:W-:Y:S01]  /*24ea0*/  FMUL R14, R0.reuse, R27 ;  /* 0x0000001b000e7220 */ /* 0x040fe20000400000 */
[----:B------:R-:W-:-:S02]  /*24eb0*/  FMUL R15, R0, R26 ;  /* 0x0000001a000f7220 */ /* 0x000fc40000400000 */
[----:B------:R-:W3:Y:S04]  /*24ec0*/  LDL.LU R0, [R1+0x1e20] ;  /* 0x001e200001007983 */ /* 0x000ee80000300800 */
[----:B------:R-:W4:Y:S01]  /*24ed0*/  LDL.LU.64 R26, [R1+0x1e18] ;  /* 0x001e1800011a7983 */ /* 0x000f220000300a00 */
[C---:B------:R-:W-:Y:S01]  /*24ee0*/  FMUL R12, R28.reuse, R7 ;  /* 0x000000071c0c7220 */ /* 0x040fe20000400000 */
[----:B------:R-:W-:Y:S01]  /*24ef0*/  FMUL R13, R28, R6 ;  /* 0x000000061c0d7220 */ /* 0x000fe20000400000 */
[C---:B------:R-:W-:Y:S06]  /*24f00*/  HMMA.16816.F32 R8, R16.reuse, R4, R8 ;  /* 0x000000041008723c */ /* 0x040fec0000001808 */
[----:B--2---:R-:W-:Y:S01]  /*24f10*/  HMMA.16816.F32 R20, R16, R24, R20 ;  /* 0x000000181014723c */ /* 0x004fe20000001814 */
[----:B------:R-:W4:-:S15]  /*24f20*/  LDL.LU.64 R24, [R1+0x1e10] ;  /* 0x001e100001187983 */ /* 0x000f1e0000300a00 */
[----:B------:R-:W-:-:S07]  /*24f30*/  NOP ;  /* 0x0000000000007918 */ /* 0x000fce0000000000 */
[----:B------:R-:W-:Y:S04]  /*24f40*/  STL.64 [R1+0x30], R20 ;  /* 0x0000301401007387 */ /* 0x000fe80000100a00 */
[----:B------:R0:W-:Y:S04]  /*24f50*/  STL.64 [R1+0x38], R22 ;  /* 0x0000381601007387 */ /* 0x0001e80000100a00 */
[----:B0-----:R-:W2:Y:S04]  /*24f60*/  LDL R22, [R1+0x88] ;  /* 0x0000880001167983 */ /* 0x001ea80000100800 */
[----:B------:R-:W2:Y:S04]  /*24f70*/  LDL R23, [R1+0x8c] ;  /* 0x00008c0001177983 */ /* 0x000ea80000100800 */
[----:B------:R-:W5:Y:S04]  /*24f80*/  LDL.LU R28, [R1+0x1e08] ;  /* 0x001e0800011c7983 */ /* 0x000f680000300800 */
[----:B------:R-:W3:Y:S04]  /*24f90*/  LDL.LU.64 R4, [R1+0x1e00] ;  /* 0x001e000001047983 */ /* 0x000ee80000300a00 */
[----:B------:R0:W-:Y:S04]  /*24fa0*/  STL.64 [R1+0x20], R8 ;  /* 0x0000200801007387 */ /* 0x0001e80000100a00 */
[----:B------:R1:W-:Y:S04]  /*24fb0*/  STL.64 [R1+0x28], R10 ;  /* 0x0000280a01007387 */ /* 0x0003e80000100a00 */
[----:B0-----:R-:W2:Y:S04]  /*24fc0*/  LDL.LU R8, [R1+0x130] ;  /* 0x0001300001087983 */ /* 0x001ea80000300800 */
[----:B------:R-:W2:Y:S04]  /*24fd0*/  LDL.LU R9, [R1+0x134] ;  /* 0x0001340001097983 */ /* 0x000ea80000300800 */
[----:B-1----:R-:W2:Y:S01]  /*24fe0*/  LDL.LU R10, [R1+0x138] ;  /* 0x00013800010a7983 */ /* 0x002ea20000300800 */
[----:B---3--:R-:W-:Y:S01]  /*24ff0*/  HMMA.16816.F32 R12, R16, R4, R12 ;  /* 0x00000004100c723c */ /* 0x008fe2000000180c */
[----:B-----5:R-:W-:-:S02]  /*25000*/  IMAD.MOV.U32 R11, RZ, RZ, R28 ;  /* 0x000000ffff0b7224 */ /* 0x020fc400078e001c */
[----:B------:R-:W3:Y:S04]  /*25010*/  LDL.LU R28, [R1+0x1df8] ;  /* 0x001df800011c7983 */ /* 0x000ee80000300800 */
[----:B------:R-:W4:Y:S04]  /*25020*/  LDL.LU.64 R6, [R1+0x1df0] ;  /* 0x001df00001067983 */ /* 0x000f280000300a00 */
[----:B------:R-:W4:Y:S04]  /*25030*/  LDL.LU.64 R4, [R1+0x1de8] ;  /* 0x001de80001047983 */ /* 0x000f280000300a00 */
[----:B------:R-:W4:Y:S08]  /*25040*/  LDL R18, [R1+0xa8] ;  /* 0x0000a80001127983 */ /* 0x000f300000100800 */
[----:B------:R-:W-:Y:S04]  /*25050*/  STL.64 [R1+0x10], R12 ;  /* 0x0000100c01007387 */ /* 0x000fe80000100a00 */
[----:B------:R0:W-:Y:S04]  /*25060*/  STL.64 [R1+0x18], R14 ;  /* 0x0000180e01007387 */ /* 0x0001e80000100a00 */
[----:B------:R-:W4:Y:S04]  /*25070*/  LDL R19, [R1+0xac] ;  /* 0x0000ac0001137983 */ /* 0x000f280000100800 */
[----:B0-----:R-:W5:Y:S01]  /*25080*/  LDL.LU.64 R14, [R1+0x98] ;  /* 0x00009800010e7983 */ /* 0x001f620000300a00 */
[----:B----4-:R-:W-:Y:S03]  /*25090*/  HMMA.16816.F32 R16, R4, R18, R24 ;  /* 0x000000120410723c */ /* 0x010fe60000001818 */
[----:B------:R-:W4:Y:S04]  /*250a0*/  LDL.LU.64 R26, [R1+0x1de0] ;  /* 0x001de000011a7983 */ /* 0x000f280000300a00 */
[----:B------:R-:W4:-:S15]  /*250b0*/  LDL.LU.64 R24, [R1+0x1dd8] ;  /* 0x001dd80001187983 */ /* 0x000f1e0000300a00 */
[----:B------:R-:W-:-:S01]  /*250c0*/  NOP ;  /* 0x0000000000007918 */ /* 0x000fc20000000000 */
[----:B------:R-:W-:Y:S04]  /*250d0*/  STL.64 [R1], R16 ;  /* 0x0000001001007387 */ /* 0x000fe80000100a00 */
[----:B------:R-:W-:Y:S04]  /*250e0*/  STL.64 [R1+0x8], R18 ;  /* 0x0000081201007387 */ /* 0x000fe80000100a00 */
[----:B------:R-:W0:Y:S01]  /*250f0*/  LDSM.16.M88.4 R16, [R3+UR6+0x15000] ;  /* 0x015000060310783b */ /* 0x000e220008000200 */
[----:B--2---:R-:W-:Y:S01]  /*25100*/  HMMA.16816.F32 R20, R4, R22, R8 ;  /* 0x000000160414723c */ /* 0x004fe20000001808 */
[----:B------:R-:W-:-:S05]  /*25110*/  LOP3.LUT R12, R29, 0x40, RZ, 0x3c, !PT ;  /* 0x000000401d0c7812 */ /* 0x000fca00078e3cff */
[----:B------:R-:W-:Y:S04]  /*25120*/  LDSM.16.M88.4 R8, [R12+UR6+0x14000] ;  /* 0x014000060c08783b */ /* 0x000fe80008000200 */
[----:B0-----:R-:W-:Y:S04]  /*25130*/  STL.64 [R1+0x1d78], R18 ;  /* 0x001d781201007387 */ /* 0x001fe80000100a00 */
[----:B------:R5:W-:Y:S02]  /*25140*/  STL.64 [R1+0x1d70], R16 ;  /* 0x001d701001007387 */ /* 0x000be40000100a00 */
[----:B-----5:R-:W-:-:S02]  /*25150*/  MOV R17, R14 ;  /* 0x0000000e00117202 */ /* 0x020fc40000000f00 */
[----:B------:R-:W-:-:S05]  /*25160*/  MOV R16, R15 ;  /* 0x0000000f00107202 */ /* 0x000fca0000000f00 */
[----:B------:R-:W-:Y:S01]  /*25170*/  STL.64 [R1+0x1da0], R16 ;  /* 0x001da01001007387 */ /* 0x000fe20000100a00 */
[----:B----4-:R-:W-:-:S15]  /*25180*/  HMMA.16816.F32 R24, R4, R14, R24 ;  /* 0x0000000e0418723c */ /* 0x010fde0000001818 */
[----:B------:R-:W-:-:S08]  /*25190*/  NOP ;  /* 0x0000000000007918 */ /* 0x000fd00000000000 */
[----:B------:R-:W-:Y:S04]  /*251a0*/  STL [R1+0x1d24], R24 ;  /* 0x001d241801007387 */ /* 0x000fe80000100800 */
[----:B------:R-:W-:Y:S04]  /*251b0*/  STL [R1+0x1d20], R25 ;  /* 0x001d201901007387 */ /* 0x000fe80000100800 */
[----:B------:R-:W-:Y:S04]  /*251c0*/  STL [R1+0x1d1c], R26 ;  /* 0x001d1c1a01007387 */ /* 0x000fe80000100800 */
[----:B------:R-:W-:Y:S04]  /*251d0*/  STL [R1+0x1d18], R27 ;  /* 0x001d181b01007387 */ /* 0x000fe80000100800 */
[----:B---3--:R-:W-:Y:S04]  /*251e0*/  STL [R1+0x1c10], R28 ;  /* 0x001c101c01007387 */ /* 0x008fe80000100800 */
[----:B------:R-:W-:Y:S04]  /*251f0*/  STL.64 [R1+0x1dc0], R6 ;  /* 0x001dc00601007387 */ /* 0x000fe80000100a00 */
[----:B------:R-:W-:Y:S04]  /*25200*/  STL.64 [R1+0x1db8], R4 ;  /* 0x001db80401007387 */ /* 0x000fe80000100a00 */
[----:B------:R-:W2:Y:S04]  /*25210*/  LDL R18, [R1+0x68] ;  /* 0x0000680001127983 */ /* 0x000ea80000100800 */
[----:B------:R-:W2:Y:S04]  /*25220*/  LDL R19, [R1+0x6c] ;  /* 0x00006c0001137983 */ /* 0x000ea80000100800 */
[----:B------:R-:W-:Y:S04]  /*25230*/  STL [R1+0x214], R12 ;  /* 0x0002140c01007387 */ /* 0x000fe80000100800 */
[----:B------:R-:W-:Y:S04]  /*25240*/  STL [R1+0x1cf4], R20 ;  /* 0x001cf41401007387 */ /* 0x000fe80000100800 */
[----:B------:R-:W-:Y:S04]  /*25250*/  STL [R1+0x1cf0], R21 ;  /* 0x001cf01501007387 */ /* 0x000fe80000100800 */
[----:B------:R-:W-:Y:S04]  /*25260*/  STL [R1+0x1cec], R22 ;  /* 0x001cec1601007387 */ /* 0x000fe80000100800 */
[----:B------:R0:W-:Y:S04]  /*25270*/  STL [R1+0x1ce8], R23 ;  /* 0x001ce81701007387 */ /* 0x0001e80000100800 */
[----:B0-----:R-:W3:Y:S04]  /*25280*/  LDL.LU.64 R22, [R1+0x78] ;  /* 0x0000780001167983 */ /* 0x001ee80000300a00 */
[----:B------:R0:W-:Y:S02]  /*25290*/  STL [R1+0x1d98], R12 ;  /* 0x001d980c01007387 */ /* 0x0001e40000100800 */
[----:B0-----:R-:W-:-:S02]  /*252a0*/  MOV R12, R2 ;  /* 0x00000002000c7202 */ /* 0x001fc40000000f00 */
[----:B------:R-:W4:Y:S04]  /*252b0*/  LDL.LU R2, [R1+0x1dd0] ;  /* 0x001dd00001027983 */ /* 0x000f280000300800 */
[----:B------:R-:W5:Y:S04]  /*252c0*/  LDL.LU R13, [R1+0x154] ;  /* 0x00015400010d7983 */ /* 0x000f680000300800 */
[----:B------:R-:W2:Y:S04]  /*252d0*/  LDL.LU R14, [R1+0x158] ;  /* 0x00015800010e7983 */ /* 0x000ea80000300800 */
[----:B------:R-:W2:Y:S01]  /*252e0*/  LDL.LU R15, [R1+0x15c] ;  /* 0x00015c00010f7983 */ /* 0x000ea20000300800 */
[----:B------:R-:W-:-:S05]  /*252f0*/  LOP3.LUT R3, R28, 0x40, RZ, 0x3c, !PT ;  /* 0x000000401c037812 */ /* 0x000fca00078e3cff */
[----:B------:R-:W0:Y:S02]  /*25300*/  LDSM.16.M88.4 R4, [R3+UR6] ;  /* 0x000000060304783b */ /* 0x000e240008000200 */
[----:B0-----:R-:W-:Y:S02]  /*25310*/  IMAD.MOV.U32 R24, RZ, RZ, R5 ;  /* 0x000000ffff187224 */ /* 0x001fe400078e0005 */
[----:B--2---:R-:W-:Y:S04]  /*25320*/  STL.64 [R1+0x1db0], R14 ;  /* 0x001db00e01007387 */ /* 0x004fe80000100a00 */
[----:B-----5:R0:W-:Y:S02]  /*25330*/  STL.64 [R1+0x1da8], R12 ;  /* 0x001da80c01007387 */ /* 0x0201e40000100a00 */
[----:B0-----:R-:W-:Y:S01]  /*25340*/  IMAD.MOV.U32 R12, RZ, RZ, R0 ;  /* 0x000000ffff0c7224 */ /* 0x001fe200078e0000 */
[----:B----4-:R-:W-:Y:S01]  /*25350*/  MOV R13, R2 ;  /* 0x00000002000d7202 */ /* 0x010fe20000000f00 */
[----:B------:R-:W2:Y:S04]  /*25360*/  LDL.LU R0, [R1+0x1dcc] ;  /* 0x001dcc0001007983 */ /* 0x000ea80000300800 */
[----:B------:R-:W4:Y:S04]  /*25370*/  LDL.LU R2, [R1+0x1dc8] ;  /* 0x001dc80001027983 */ /* 0x000f280000300800 */
[----:B------:R-:W5:Y:S04]  /*25380*/  LDL.LU R14, [R1+0x168] ;  /* 0x00016800010e7983 */ /* 0x000f680000300800 */
[----:B------:R-:W5:Y:S04]  /*25390*/  LDL.LU R15, [R1+0x16c] ;  /* 0x00016c00010f7983 */ /* 0x000f680000300800 */
[----:B------:R-:W-:Y:S04]  /*253a0*/  STL.64 [R1+0x1d30], R10 ;  /* 0x001d300a01007387 */ /* 0x000fe80000100a00 */
[----:B------:R0:W-:Y:S04]  /*253b0*/  STL.64 [R1+0x1d28], R8 ;  /* 0x001d280801007387 */ /* 0x0001e80000100a00 */
[----:B0-----:R-:W3:Y:S04]  /*253c0*/  LDL.LU R8, [R1+0x170] ;  /* 0x0001700001087983 */ /* 0x001ee80000300800 */
[----:B------:R-:W3:Y:S04]  /*253d0*/  LDL.LU R9, [R1+0x174] ;  /* 0x0001740001097983 */ /* 0x000ee80000300800 */
[----:B------:R-:W-:Y:S04]  /*253e0*/  STL [R1+0x180], R4 ;  /* 0x0001800401007387 */ /* 0x000fe80000100800 */
[----:B------:R-:W-:Y:S04]  /*253f0*/  STL.64 [R1+0x188], R6 ;  /* 0x0001880601007387 */ /* 0x000fe80000100a00 */
[----:B------:R-:W0:Y:S04]  /*25400*/  LDSM.16.M88.4 R4, [R3+UR6+0x2000] ;  /* 0x002000060304783b */ /* 0x000e280008000200 */
[----:B------:R-:W-:Y:S04]  /*25410*/  STL [R1+0x1d9c], R24 ;  /* 0x001d9c1801007387 */ /* 0x000fe80000100800 */
[----:B------:R-:W5:Y:S04]  /*25420*/  LDL.LU.64 R26, [R1+0x58] ;  /* 0x00005800011a7983 */ /* 0x000f680000300a00 */
[----:B0-----:R-:W-:Y:S04]  /*25430*/  STL.64 [R1+0x190], R4 ;  /* 0x0001900401007387 */ /* 0x001fe80000100a00 */
[----:B------:R-:W-:Y:S04]  /*25440*/  STL.64 [R1+0x198], R6 ;  /* 0x0001980601007387 */ /* 0x000fe80000100a00 */
[----:B------:R-:W0:Y:S04]  /*25450*/  LDSM.16.M88.4 R4, [R3+UR6+0x4000] ;  /* 0x004000060304783b */ /* 0x000e280008000200 */
[----:B0-----:R-:W-:Y:S04]  /*25460*/  STL.64 [R1+0x1b0], R4 ;  /* 0x0001b00401007387 */ /* 0x001fe80000100a00 */
[----:B------:R-:W-:Y:S01]  /*25470*/  STL.64 [R1+0x1b8], R6 ;  /* 0x0001b80601007387 */ /* 0x000fe20000100a00 */
[----:B--2---:R-:W-:-:S02]  /*25480*/  MOV R11, R0 ;  /* 0x00000000000b7202 */ /* 0x004fc40000000f00 */
[----:B----4-:R-:W-:Y:S02]  /*25490*/  MOV R10, R2 ;  /* 0x00000002000a7202 */ /* 0x010fe40000000f00 */
[----:B------:R-:W-:Y:S02]  /*254a0*/  MOV R2, R6 ;  /* 0x0000000600027202 */ /* 0x000fe40000000f00 */
[----:B------:R-:W-:Y:S02]  /*254b0*/  MOV R0, R7 ;  /* 0x0000000700007202 */ /* 0x000fe40000000f00 */
[----:B------:R-:W0:Y:S04]  /*254c0*/  LDSM.16.M88.4 R4, [R3+UR6+0x6000] ;  /* 0x006000060304783b */ /* 0x000e280008000200 */
[----:B------:R-:W-:Y:S04]  /*254d0*/  STL [R1+0x1c58], R0 ;  /* 0x001c580001007387 */ /* 0x000fe80000100800 */
[----:B------:R-:W-:Y:S04]  /*254e0*/  STL [R1+0x1c54], R2 ;  /* 0x001c540201007387 */ /* 0x000fe80000100800 */
[----:B0-----:R-:W-:Y:S04]  /*254f0*/  STL.64 [R1+0x1c0], R4 ;  /* 0x0001c00401007387 */ /* 0x001fe80000100a00 */
[----:B------:R0:W-:Y:S04]  /*25500*/  STL.64 [R1+0x1c8], R6 ;  /* 0x0001c80601007387 */ /* 0x0001e80000100a00 */
[----:B0-----:R-:W3:Y:S04]  /*25510*/  LDL.LU.64 R6, [R1+0x1dc0] ;  /* 0x001dc00001067983 */ /* 0x001ee80000300a00 */
[----:B------:R-:W3:Y:S02]  /*25520*/  LDL.LU.64 R4, [R1+0x1db8] ;  /* 0x001db80001047983 */ /* 0x000ee40000300a00 */
[----:B---3--:R-:W-:-:S15]  /*25530*/  HMMA.16816.F32 R8, R4, R22, R8 ;  /* 0x000000160408723c */ /* 0x008fde0000001808 */
[----:B------:R-:W-:-:S08]  /*25540*/  NOP ;  /* 0x0000000000007918 */ /* 0x000fd00000000000 */
[----:B------:R-:W-:Y:S04]  /*25550*/  STL.64 [R1+0x120], R8 ;  /* 0x0001200801007387 */ /* 0x000fe80000100a00 */
[----:B------:R0:W-:Y:S02]  /*25560*/  STL.64 [R1+0x128], R10 ;  /* 0x0001280a01007387 */ /* 0x0001e40000100a00 */
[----:B0-----:R-:W-:Y:S01]  /*25570*/  MOV R11, R22 ;  /* 0x00000016000b7202 */ /* 0x001fe20000000f00 */
[----:B------:R-:W-:Y:S02]  /*25580*/  IMAD.MOV.U32 R10, RZ, RZ, R23 ;  /* 0x000000ffff0a7224 */ /* 0x000fe400078e0017 */
[----:B------:R-:W0:Y:S01]  /*25590*/  LDSM.16.M88.4 R20, [R3+UR6+0x8000] ;  /* 0x008000060314783b */ /* 0x000e220008000200 */
[----:B-----5:R-:W-:Y:S03]  /*255a0*/  HMMA.16816.F32 R16, R4, R18, R12 ;  /* 0x000000120410723c */ /* 0x020fe6000000180c */
[----:B0-----:R-:W-:Y:S04]  /*255b0*/  STL.64 [R1+0x170], R20 ;  /* 0x0001701401007387 */ /* 0x001fe80000100a00 */
[----:B------:R-:W-:Y:S04]  /*255c0*/  STL.64 [R1+0x178], R22 ;  /* 0x0001781601007387 */ /* 0x000fe80000100a00 */
[----:B------:R-:W0:Y:S04]  /*255d0*/  LDSM.16.M88.4 R20, [R3+UR6+0xa000] ;  /* 0x00a000060314783b */ /* 0x000e280008000200 */
[----:B0-----:R0:W-:Y:S04]  /*255e0*/  STL.64 [R1+0x200], R20 ;  /* 0x0002001401007387 */ /* 0x0011e80000100a00 */
[----:B------:R1:W-:Y:S04]  /*255f0*/  STL.64 [R1+0x208], R22 ;  /* 0x0002081601007387 */ /* 0x0003e80000100a00 */
[----:B0-----:R-:W2:Y:S04]  /*25600*/  LDL.LU R20, [R1+0x1a0] ;  /* 0x0001a00001147983 */ /* 0x001ea80000300800 */
[----:B------:R-:W2:Y:S04]  /*25610*/  LDL.LU R21, [R1+0x1a4] ;  /* 0x0001a40001157983 */ /* 0x000ea80000300800 */
[----:B-1----:R-:W2:Y:S04]  /*25620*/  LDL.LU R22, [R1+0x1a8] ;  /* 0x0001a80001167983 */ /* 0x002ea80000300800 */
[----:B------:R-:W2:Y:S04]  /*25630*/  LDL.LU R23, [R1+0x1ac] ;  /* 0x0001ac0001177983 */ /* 0x000ea80000300800 */
[----:B------:R-:W3:Y:S04]  /*25640*/  LDL.LU.64 R14, [R1+0x1db0] ;  /* 0x001db000010e7983 */ /* 0x000ee80000300a00 */
[----:B------:R-:W3:Y:S04]  /*25650*/  LDL.LU.64 R12, [R1+0x1da8] ;  /* 0x001da800010c7983 */ /* 0x000ee80000300a00 */
[----:B------:R-:W-:Y:S04]  /*25660*/  STL.64 [R1+0x130], R16 ;  /* 0x0001301001007387 */ /* 0x000fe80000100a00 */
[----:B------:R-:W-:Y:S04]  /*25670*/  STL.64 [R1+0x138], R18 ;  /* 0x0001381201007387 */ /* 0x000fe80000100a00 */
[----:B------:R-:W0:Y:S04]  /*25680*/  LDSM.16.M88.4 R16, [R3+UR6+0xc000] ;  /* 0x00c000060310783b */ /* 0x000e280008000200 */
[----:B0-----:R0:W-:Y:S04]  /*25690*/  STL.64 [R1+0x1f0], R16 ;  /* 0x0001f01001007387 */ /* 0x0011e80000100a00 */
[----:B------:R1:W-:Y:S04]  /*256a0*/  STL.64 [R1+0x1f8], R18 ;  /* 0x0001f81201007387 */ /* 0x0003e80000100a00 */
[----:B0-----:R-:W4:Y:S04]  /*256b0*/  LDL.LU.64 R16, [R1+0x1da0] ;  /* 0x001da00001107983 */ /* 0x001f280000300a00 */
[----:B-1----:R-:W5:Y:S01]  /*256c0*/  LDL.LU.64 R18, [R1+0xd8] ;  /* 0x0000d80001127983 */ /* 0x002f620000300a00 */
[----:B------:R-:W-:-:S02]  /*256d0*/  MOV R9, R26 ;  /* 0x0000001a00097202 */ /* 0x000fc40000000f00 */
[----:B------:R-:W-:Y:S01]  /*256e0*/  MOV R8, R27 ;  /* 0x0000001b00087202 */ /* 0x000fe20000000f00 */
[----:B-----5:R-:W-:Y:S04]  /*256f0*/  STL.64 [R1+0x1d90], R18 ;  /* 0x001d901201007387 */ /* 0x020fe80000100a00 */
[----:B------:R-:W5:Y:S01]  /*25700*/  LDL.LU R24, [R1+0x1d9c] ;  /* 0x001d9c0001187983 */ /* 0x000f620000300800 */
[----:B---3--:R-:W-:-:S15]  /*25710*/  HMMA.16816.F32 R12, R4, R26, R12 ;  /* 0x0000001a040c723c */ /* 0x008fde000000180c */
[----:B------:R-:W-:-:S09]  /*25720*/  NOP ;  /* 0x0000000000007918 */ /* 0x000fd20000000000 */
[----:B------:R-:W-:Y:S01]  /*25730*/  MOV R25, R12 ;  /* 0x0000000c00197202 */ /* 0x000fe20000000f00 */
[----:B------:R-:W-:Y:S01]  /*25740*/  IMAD.MOV.U32 R26, RZ, RZ, R13 ;  /* 0x000000ffff1a7224 */ /* 0x000fe200078e000d */
[----:B------:R-:W-:Y:S02]  /*25750*/  MOV R27, R14 ;  /* 0x0000000e001b7202 */ /* 0x000fe40000000f00 */
[----:B------:R-:W-:Y:S02]  /*25760*/  MOV R28, R15 ;  /* 0x0000000f001c7202 */ /* 0x000fe40000000f00 */
[----:B------:R-:W0:Y:S04]  /*25770*/  LDSM.16.M88.4 R12, [R3+UR6+0xe000] ;  /* 0x00e00006030c783b */ /* 0x000e280008000200 */
[----:B------:R-:W-:Y:S04]  /*25780*/  STL.64 [R1+0x1d88], R10 ;  /* 0x001d880a01007387 */ /* 0x000fe80000100a00 */
[----:B------:R1:W-:Y:S04]  /*25790*/  STL.64 [R1+0x1d80], R8 ;  /* 0x001d800801007387 */ /* 0x0003e80000100a00 */
[----:B-1----:R-:W3:Y:S04]  /*257a0*/  LDL.LU R8, [R1+0x110] ;  /* 0x0001100001087983 */ /* 0x002ee80000300800 */
[----:B------:R-:W3:Y:S04]  /*257b0*/  LDL.LU R9, [R1+0x114] ;  /* 0x0001140001097983 */ /* 0x000ee80000300800 */
[----:B------:R-:W3:Y:S04]  /*257c0*/  LDL.LU R10, [R1+0x118] ;  /* 0x00011800010a7983 */ /* 0x000ee80000300800 */
[----:B------:R-:W3:Y:S04]  /*257d0*/  LDL.LU R11, [R1+0x11c] ;  /* 0x00011c00010b7983 */ /* 0x000ee80000300800 */
[----:B------:R1:W-:Y:S04]  /*257e0*/  STL.64 [R1+0x1d40], R26 ;  /* 0x001d401a01007387 */ /* 0x0003e80000100a00 */
[----:B-----5:R-:W-:Y:S04]  /*257f0*/  STL.64 [R1+0x1d38], R24 ;  /* 0x001d381801007387 */ /* 0x020fe80000100a00 */
[----:B-1----:R-:W2:Y:S04]  /*25800*/  LDL.LU R26, [R1+0xc8] ;  /* 0x0000c800011a7983 */ /* 0x002ea80000300800 */
[----:B------:R-:W2:Y:S04]  /*25810*/  LDL.LU R27, [R1+0xcc] ;  /* 0x0000cc00011b7983 */ /* 0x000ea80000300800 */
[----:B0-----:R0:W-:Y:S04]  /*25820*/  STL.64 [R1+0x1e0], R12 ;  /* 0x0001e00c01007387 */ /* 0x0011e80000100a00 */
[----:B------:R-:W-:Y:S04]  /*25830*/  STL.64 [R1+0x1e8], R14 ;  /* 0x0001e80e01007387 */ /* 0x000fe80000100a00 */
[----:B0-----:R-:W5:Y:S04]  /*25840*/  LDL.LU R12, [R1+0x1d98] ;  /* 0x001d9800010c7983 */ /* 0x001f680000300800 */
[----:B------:R-:W-:Y:S04]  /*25850*/  STL [R1+0x1a18], R3 ;  /* 0x001a180301007387 */ /* 0x000fe80000100800 */
[----:B-----5:R-:W0:Y:S04]  /*25860*/  LDSM.16.M88.4 R12, [R12+UR6+0x15000] ;  /* 0x015000060c0c783b */ /* 0x020e280008000200 */
[----:B0-----:R-:W-:Y:S04]  /*25870*/  STL [R1+0x1c5c], R12 ;  /* 0x001c5c0c01007387 */ /* 0x001fe80000100800 */
[----:B------:R-:W-:Y:S04]  /*25880*/  STL [R1+0x1c50], R13 ;  /* 0x001c500d01007387 */ /* 0x000fe80000100800 */
[----:B------:R4:W-:Y:S04]  /*25890*/  STL [R1+0x1c4c], R14 ;  /* 0x001c4c0e01007387 */ /* 0x0009e80000100800 */
[----:B------:R0:W-:Y:S01]  /*258a0*/  STL [R1+0x1c48], R15 ;  /* 0x001c480f01007387 */ /* 0x0001e20000100800 */
[----:B----4-:R-:W-:Y:S01]  /*258b0*/  MOV R14, R17 ;  /* 0x00000011000e7202 */ /* 0x010fe20000000f00 */
[----:B0-----:R-:W-:-:S02]  /*258c0*/  IMAD.MOV.U32 R15, RZ, RZ, R16 ;  /* 0x000000ffff0f7224 */ /* 0x001fc400078e0010 */
[----:B--2---:R-:W-:-:S15]  /*258d0*/  HMMA.16816.F32 R16, R4, R26, R20 ;  /* 0x0000001a0410723c */ /* 0x004fde0000001814 */
[----:B------:R-:W-:-:S09]  /*258e0*/  NOP ;  /* 0x0000000000007918 */ /* 0x000fd20000000000 */
[----:B------:R-:W-:Y:S01]  /*258f0*/  MOV R23, R18 ;  /* 0x0000001200177202 */ /* 0x000fe20000000f00 */
[----:B------:R-:W-:Y:S02]  /*25900*/  IMAD.MOV.U32 R3, RZ, RZ, R19 ;  /* 0x000000ffff037224 */ /* 0x000fe400078e0013 */
[----:B------:R-:W3:Y:S01]  /*25910*/  LDL.LU.64 R18, [R1+0x1d90] ;  /* 0x001d900001127983 */ /* 0x000ee20000300a00 */
[----:B------:R-:W-:-:S03]  /*25920*/  MOV R22, R17 ;  /* 0x0000001100167202 */ /* 0x000fc60000000f00 */
[----:B------:R0:W-:Y:S04]  /*25930*/  STL.64 [R1+0x1d50], R26 ;  /* 0x001d501a01007387 */ /* 0x0001e80000100a00 */
[----:B------:R-:W2:Y:S04]  /*25940*/  LDL.LU R24, [R1+0xf0] ;  /* 0x0000f00001187983 */ /* 0x000ea80000300800 */
[----:B------:R-:W2:Y:S01]  /*25950*/  LDL.LU R25, [R1+0xf4] ;  /* 0x0000f40001197983 */ /* 0x000ea20000300800 */
[----:B------:R-:W-:-:S03]  /*25960*/  LOP3.LUT R12, R29, 0x60, RZ, 0x3c, !PT ;  /* 0x000000601d0c7812 */ /* 0x000fc600078e3cff */
[----:B0-----:R-:W2:Y:S04]  /*25970*/  LDL.LU R26, [R1+0xf8] ;  /* 0x0000f800011a7983 */ /* 0x001ea80000300800 */
[----:B------:R-:W2:Y:S04]  /*25980*/  LDL.LU R27, [R1+0xfc] ;  /* 0x0000fc00011b7983 */ /* 0x000ea80000300800 */
[----:B------:R0:W-:Y:S04]  /*25990*/  STL [R1+0x1d00], R22 ;  /* 0x001d001601007387 */ /* 0x0001e80000100800 */
[----:B------:R1:W-:Y:S04]  /*259a0*/  STL [R1+0x1cfc], R23 ;  /* 0x001cfc1701007387 */ /* 0x0003e80000100800 */
[----:B------:R4:W-:Y:S04]  /*259b0*/  STL [R1+0x1cf8], R3 ;  /* 0x001cf80301007387 */ /* 0x0009e80000100800 */
[----:B------:R-:W-:Y:S01]  /*259c0*/  STL [R1+0x1c14], R29 ;  /* 0x001c141d01007387 */ /* 0x000fe20000100800 */
[----:B------:R-:W-:Y:S01]  /*259d0*/  MOV R21, R16 ;  /* 0x0000001000157202 */ /* 0x000fe20000000f00 */
[----:B---3--:R-:W-:Y:S02]  /*259e0*/  HMMA.16816.F32 R4, R4, R18, R8 ;  /* 0x000000120404723c */ /* 0x008fe40000001808 */
[----:B------:R-:W3:Y:S04]  /*259f0*/  LDL.LU.64 R10, [R1+0x1d88] ;  /* 0x001d8800010a7983 */ /* 0x000ee80000300a00 */
[----:B------:R-:W5:-:S15]  /*25a00*/  LDL.LU.64 R8, [R1+0x1d80] ;  /* 0x001d800001087983 */ /* 0x000f5e0000300a00 */
[----:B------:R-:W-:-:S03]  /*25a10*/  NOP ;  /* 0x0000000000007918 */ /* 0x000fc60000000000 */
[----:B0-----:R-:W-:Y:S01]  /*25a20*/  MOV R22, R4 ;  /* 0x0000000400167202 */ /* 0x001fe20000000f00 */
[----:B-1----:R-:W-:Y:S01]  /*25a30*/  IMAD.MOV.U32 R23, RZ, RZ, R5 ;  /* 0x000000ffff177224 */ /* 0x002fe200078e0005 */
[----:B----4-:R-:W-:Y:S02]  /*25a40*/  MOV R3, R6 ;  /* 0x0000000600037202 */ /* 0x010fe40000000f00 */
[----:B------:R-:W-:Y:S02]  /*25a50*/  MOV R20, R7 ;  /* 0x0000000700147202 */ /* 0x000fe40000000f00 */
[----:B------:R-:W0:Y:S01]  /*25a60*/  LDSM.16.M88.4 R4, [R12+UR6+0x14000] ;  /* 0x014000060c04783b */ /* 0x000e220008000200 */
[----:B------:R-:W-:Y:S02]  /*25a70*/  MOV R2, R18 ;  /* 0x0000001200027202 */ /* 0x000fe40000000f00 */
[----:B------:R-:W-:Y:S02]  /*25a80*/  MOV R0, R19 ;  /* 0x0000001300007202 */ /* 0x000fe40000000f00 */
[----:B------:R-:W4:Y:S04]  /*25a90*/  LDL.LU.64 R18, [R1+0x1d78] ;  /* 0x001d780001127983 */ /* 0x000f280000300a00 */
[----:B------:R-:W4:Y:S04]  /*25aa0*/  LDL.LU.64 R16, [R1+0x1d70] ;  /* 0x001d700001107983 */ /* 0x000f280000300a00 */
[----:B------:R-:W-:Y:S04]  /*25ab0*/  STL [R1+0x2c4], R12 ;  /* 0x0002c40c01007387 */ /* 0x000fe80000100800 */
[----:B------:R1:W-:Y:S04]  /*25ac0*/  STL.64 [R1+0x1d10], R22 ;  /* 0x001d101601007387 */ /* 0x0003e80000100a00 */
[----:B------:R-:W-:Y:S04]  /*25ad0*/  STL.64 [R1+0x1d08], R20 ;  /* 0x001d081401007387 */ /* 0x000fe80000100a00 */
[----:B-1----:R-:W4:Y:S04]  /*25ae0*/  LDL.LU R22, [R1+0xa8] ;  /* 0x0000a80001167983 */ /* 0x002f280000300800 */
[----:B------:R-:W4:Y:S04]  /*25af0*/  LDL.LU R23, [R1+0xac] ;  /* 0x0000ac0001177983 */ /* 0x000f280000300800 */
[----:B0-----:R-:W-:Y:S04]  /*25b00*/  STL.64 [R1+0x1ba8], R6 ;  /* 0x001ba80601007387 */ /* 0x001fe80000100a00 */
[----:B------:R0:W-:Y:S04]  /*25b10*/  STL.64 [R1+0x1ba0], R4 ;  /* 0x001ba00401007387 */ /* 0x0001e80000100a00 */
[----:B0-----:R-:W4:Y:S04]  /*25b20*/  LDL.LU R4, [R1+0x100] ;  /* 0x0001000001047983 */ /* 0x001f280000300800 */
[----:B------:R-:W4:Y:S04]  /*25b30*/  LDL.LU R5, [R1+0x104] ;  /* 0x0001040001057983 */ /* 0x000f280000300800 */
[----:B------:R-:W4:Y:S04]  /*25b40*/  LDL.LU R6, [R1+0x108] ;  /* 0x0001080001067983 */ /* 0x000f280000300800 */
[----:B------:R-:W4:Y:S02]  /*25b50*/  LDL.LU R7, [R1+0x10c] ;  /* 0x00010c0001077983 */ /* 0x000f240000300800 */
[----:B----4-:R-:W-:Y:S02]  /*25b60*/  HMMA.16816.F32 R4, R16, R22, R4 ;  /* 0x000000161004723c */ /* 0x010fe40000001804 */
[----:B------:R-:W4:-:S15]  /*25b70*/  LDL.LU R22, [R1+0x68] ;  /* 0x0000680001167983 */ /* 0x000f1e0000300800 */
[----:B------:R-:W-:-:S06]  /*25b80*/  NOP ;  /* 0x0000000000007918 */ /* 0x000fcc0000000000 */
[----:B------:R-:W-:Y:S04]  /*25b90*/  STL.64 [R1+0x110], R4 ;  /* 0x0001100401007387 */ /* 0x000fe80000100a00 */
[----:B------:R2:W-:Y:S04]  /*25ba0*/  STL.64 [R1+0x118], R6 ;  /* 0x0001180601007387 */ /* 0x0005e80000100a00 */
[----:B------:R-:W4:Y:S01]  /*25bb0*/  LDL.LU R23, [R1+0x6c] ;  /* 0x00006c0001177983 */ /* 0x000f220000300800 */
[----:B--2---:R-:W-:Y:S07]  /*25bc0*/  HMMA.16816.F32 R4, R16, R14, R24 ;  /* 0x0000000e1004723c */ /* 0x004fee0000001818 */
[----:B-----5:R-:W-:Y:S01]  /*25bd0*/  IMAD.MOV.U32 R26, RZ, RZ, R9 ;  /* 0x000000ffff1a7224 */ /* 0x020fe200078e0009 */
[----:B------:R-:W-:Y:S01]  /*25be0*/  MOV R27, R8 ;  /* 0x00000008001b7202 */ /* 0x000fe20000000f00 */
[----:B----4-:R3:W-:Y:S02]  /*25bf0*/  STL.64 [R1+0x1d58], R22 ;  /* 0x001d581601007387 */ /* 0x0107e40000100a00 */
[----:B---3--:R-:W-:Y:S01]  /*25c00*/  MOV R22, R11 ;  /* 0x0000000b00167202 */ /* 0x008fe20000000f00 */
[----:B------:R-:W-:-:S05]  /*25c10*/  IMAD.MOV.U32 R23, RZ, RZ, R10 ;  /* 0x000000ffff177224 */ /* 0x000fca00078e000a */
[----:B------:R0:W-:Y:S04]  /*25c20*/  STL.64 [R1+0x1d60], R22 ;  /* 0x001d601601007387 */ /* 0x0001e80000100a00 */
[----:B0-----:R-:W2:Y:S04]  /*25c30*/  LDL.LU R22, [R1+0x88] ;  /* 0x0000880001167983 */ /* 0x001ea80000300800 */
[----:B------:R-:W2:Y:S04]  /*25c40*/  LDL.LU R23, [R1+0x8c] ;  /* 0x00008c0001177983 */ /* 0x000ea80000300800 */
[----:B------:R-:W-:Y:S04]  /*25c50*/  STL [R1+0x10c], R7 ;  /* 0x00010c0701007387 */ /* 0x000fe80000100800 */
[----:B------:R0:W-:Y:S04]  /*25c60*/  STL.64 [R1+0x1d68], R26 ;  /* 0x001d681a01007387 */ /* 0x0001e80000100a00 */
[----:B------:R-:W2:Y:S04]  /*25c70*/  LDL.LU R24, [R1+0xe0] ;  /* 0x0000e00001187983 */ /* 0x000ea80000300800 */
[----:B------:R-:W2:Y:S04]  /*25c80*/  LDL.LU R25, [R1+0xe4] ;  /* 0x0000e40001197983 */ /* 0x000ea80000300800 */
[----:B0-----:R-:W2:Y:S04]  /*25c90*/  LDL.LU R26, [R1+0xe8] ;  /* 0x0000e800011a7983 */ /* 0x001ea80000300800 */
[----:B------:R-:W2:Y:S01]  /*25ca0*/  LDL.LU R27, [R1+0xec] ;  /* 0x0000ec00011b7983 */ /* 0x000ea20000300800 */
[----:B------:R-:W-:-:S02]  /*25cb0*/  MOV R15, R6 ;  /* 0x00000006000f7202 */ /* 0x000fc40000000f00 */
[----:B------:R-:W-:Y:S02]  /*25cc0*/  MOV R6, R2 ;  /* 0x0000000200067202 */ /* 0x000fe40000000f00 */
[----:B------:R-:W-:Y:S02]  /*25cd0*/  MOV R7, R0 ;  /* 0x0000000000077202 */ /* 0x000fe40000000f00 */
[----:B------:R-:W-:-:S03]  /*25ce0*/  MOV R13, R4 ;  /* 0x00000004000d7202 */ /* 0x000fc60000000f00 */
[----:B------:R0:W-:Y:S04]  /*25cf0*/  STL.64 [R1+0x1d48], R6 ;  /* 0x001d480601007387 */ /* 0x0001e80000100a00 */
[----:B------:R-:W3:Y:S04]  /*25d00*/  LDL.LU R8, [R1+0x10] ;  /* 0x0000100001087983 */ /* 0x000ee80000300800 */
[----:B------:R-:W3:Y:S04]  /*25d10*/  LDL.LU R9, [R1+0x14] ;  /* 0x0000140001097983 */ /* 0x000ee80000300800 */
[----:B------:R-:W3:Y:S04]  /*25d20*/  LDL.LU R10, [R1+0x18] ;  /* 0x00001800010a7983 */ /* 0x000ee80000300800 */
[----:B------:R-:W3:Y:S01]  /*25d30*/  LDL.LU R11, [R1+0x1c] ;  /* 0x00001c00010b7983 */ /* 0x000ee20000300800 */
[----:B------:R-:W-:-:S03]  /*25d40*/  MOV R14, R5 ;  /* 0x00000005000e7202 */ /* 0x000fc60000000f00 */
[----:B------:R-:W4:Y:S04]  /*25d50*/  LDL.LU R4, [R1+0x20] ;  /* 0x0000200001047983 */ /* 0x000f280000300800 */
[----:B------:R-:W4:Y:S04]  /*25d60*/  LDL.LU R5, [R1+0x24] ;  /* 0x0000240001057983 */ /* 0x000f280000300800 */
[----:B0-----:R-:W4:Y:S04]  /*25d70*/  LDL.LU R6, [R1+0x28] ;  /* 0x0000280001067983 */ /* 0x001f280000300800 */
[----:B------:R-:W4:Y:S04]  /*25d80*/  LDL.LU R7, [R1+0x2c] ;  /* 0x00002c0001077983 */ /* 0x000f280000300800 */
[----:B------:R-:W-:Y:S04]  /*25d90*/  STL [R1+0x1c68], R15 ;  /* 0x001c680f01007387 */ /* 0x000fe80000100800 */
[----:B------:R0:W-:Y:S04]  /*25da0*/  STL [R1+0x1c64], R13 ;  /* 0x001c640d01007387 */ /* 0x0001e80000100800 */
[----:B------:R1:W-:Y:S04]  /*25db0*/  STL [R1+0x1c60], R14 ;  /* 0x001c600e01007387 */ /* 0x0003e80000100800 */
[----:B------:R-:W5:Y:S04]  /*25dc0*/  LDL.LU R12, [R1+0xb0] ;  /* 0x0000b000010c7983 */ /* 0x000f680000300800 */
[----:B0-----:R-:W5:Y:S04]  /*25dd0*/  LDL.LU R13, [R1+0xb4] ;  /* 0x0000b400010d7983 */ /* 0x001f680000300800 */
[----:B-1----:R-:W5:Y:S04]  /*25de0*/  LDL.LU R14, [R1+0xb8] ;  /* 0x0000b800010e7983 */ /* 0x002f680000300800 */
[----:B------:R-:W5:Y:S01]  /*25df0*/  LDL.LU R15, [R1+0xbc] ;  /* 0x0000bc00010f7983 */ /* 0x000f620000300800 */
[----:B--2---:R-:W-:Y:S03]  /*25e00*/  HMMA.16816.F32 R20, R16, R22, R24 ;  /* 0x000000161014723c */ /* 0x004fe60000001818 */
[----:B------:R-:W2:-:S15]  /*25e10*/  LDL.LU.64 R26, [R1+0x1d68] ;  /* 0x001d6800011a7983 */ /* 0x000e9e0000300a00 */
[----:B------:R-:W-:-:S05]  /*25e20*/  NOP ;  /* 0x0000000000007918 */ /* 0x000fca0000000000 */
[----:B------:R-:W-:Y:S04]  /*25e30*/  STL.64 [R1+0xf0], R20 ;  /* 0x0000f01401007387 */ /* 0x000fe80000100a00 */
[----:B------:R0:W-:Y:S04]  /*25e40*/  STL.64 [R1+0xf8], R22 ;  /* 0x0000f81601007387 */ /* 0x0001e80000100a00 */
[----:B0-----:R-:W5:Y:S02]  /*25e50*/  LDL.LU.64 R22, [R1+0x1d60] ;  /* 0x001d600001167983 */ /* 0x001f640000300a00 */
[----:B-----5:R-:W-:-:S15]  /*25e60*/  HMMA.16816.F32 R20, R16, R22, R12 ;  /* 0x000000161014723c */ /* 0x020fde000000180c */
[----:B------:R-:W-:-:S09]  /*25e70*/  NOP ;  /* 0x0000000000007918 */ /* 0x000fd20000000000 */
[----:B------:R-:W-:Y:S02]  /*25e80*/  MOV R2, R23 ;  /* 0x0000001700027202 */ /* 0x000fe40000000f00 */
[----:B------:R-:W-:Y:S02]  /*25e90*/  MOV R0, R22 ;  /* 0x0000001600007202 */ /* 0x000fe40000000f00 */
[----:B------:R-:W-:Y:S01]  /*25ea0*/  MOV R12, R21 ;  /* 0x00000015000c7202 */ /* 0x000fe20000000f00 */
[----:B------:R-:W-:Y:S01]  /*25eb0*/  IMAD.MOV.U32 R14, RZ, RZ, R20 ;  /* 0x000000ffff0e7224 */ /* 0x000fe200078e0014 */
[----:B------:R-:W5:Y:S04]  /*25ec0*/  LDL.LU.64 R22, [R1+0x1d58] ;  /* 0x001d580001167983 */ /* 0x000f680000300a00 */
[----:B------:R-:W-:Y:S04]  /*25ed0*/  STL [R1+0x1c78], R2 ;  /* 0x001c780201007387 */ /* 0x000fe80000100800 */
[----:B------:R-:W-:Y:S04]  /*25ee0*/  STL [R1+0x1c74], R0 ;  /* 0x001c740001007387 */ /* 0x000fe80000100800 */
[----:B------:R0:W-:Y:S04]  /*25ef0*/  STL [R1+0x1c70], R12 ;  /* 0x001c700c01007387 */ /* 0x0001e80000100800 */
[----:B------:R1:W-:Y:S04]  /*25f00*/  STL [R1+0x1c6c], R14 ;  /* 0x001c6c0e01007387 */ /* 0x0003e80000100800 */
[----:B0-----:R-:W5:Y:S04]  /*25f10*/  LDL.LU R12, [R1+0x40] ;  /* 0x00004000010c7983 */ /* 0x001f680000300800 */
[----:B------:R-:W5:Y:S04]  /*25f20*/  LDL.LU R13, [R1+0x44] ;  /* 0x00004400010d7983 */ /* 0x000f680000300800 */
[----:B-1----:R-:W5:Y:S04]  /*25f30*/  LDL.LU R14, [R1+0x48] ;  /* 0x00004800010e7983 */ /* 0x002f680000300800 */
[----:B------:R-:W5:Y:S02]  /*25f40*/  LDL.LU R15, [R1+0x4c] ;  /* 0x00004c00010f7983 */ /* 0x000f640000300800 */
[----:B-----5:R-:W-:-:S15]  /*25f50*/  HMMA.16816.F32 R20, R16, R22, R12 ;  /* 0x000000161014723c */ /* 0x020fde000000180c */
[----:B------:R-:W-:-:S09]  /*25f60*/  NOP ;  /* 0x0000000000007918 */ /* 0x000fd20000000000 */
[----:B------:R-:W-:Y:S01]  /*25f70*/  MOV R13, R23 ;  /* 0x00000017000d7202 */ /* 0x000fe20000000f00 */
[----:B------:R-:W-:Y:S01]  /*25f80*/  IMAD.MOV.U32 R15, RZ, RZ, R22 ;  /* 0x000000ffff0f7224 */ /* 0x000fe200078e0016 */
[----:B------:R0:W-:Y:S04]  /*25f90*/  STL.64 [R1+0xb0], R20 ;  /* 0x0000b01401007387 */ /* 0x0001e80000100a00 */
[----:B0-----:R-:W5:Y:S04]  /*25fa0*/  LDL.LU.64 R20, [R1+0x190] ;  /* 0x0001900001147983 */ /* 0x001f680000300a00 */
[----:B------:R0:W-:Y:S04]  /*25fb0*/  STL [R1+0x1c80], R13 ;  /* 0x001c800d01007387 */ /* 0x0001e80000100800 */
[----:B------:R1:W-:Y:S04]  /*25fc0*/  STL [R1+0x1c7c], R15 ;  /* 0x001c7c0f01007387 */ /* 0x0003e80000100800 */
[----:B------:R-:W2:Y:S04]  /*25fd0*/  LDL.LU R12, [R1+0x30] ;  /* 0x00003000010c7983 */ /* 0x000ea80000300800 */
[----:B0-----:R-:W2:Y:S04]  /*25fe0*/  LDL.LU R13, [R1+0x34] ;  /* 0x00003400010d7983 */ /* 0x001ea80000300800 */
[----:B------:R-:W2:Y:S04]  /*25ff0*/  LDL.LU R14, [R1+0x38] ;  /* 0x00003800010e7983 */ /* 0x000ea80000300800 */
[----:B-1----:R-:W2:Y:S02]  /*26000*/  LDL.LU R15, [R1+0x3c] ;  /* 0x00003c00010f7983 */ /* 0x002ea40000300800 */
[----:B--2---:R-:W-:-:S15]  /*26010*/  HMMA.16816.F32 R24, R16, R26, R12 ;  /* 0x0000001a1018723c */ /* 0x004fde000000180c */
[----:B------:R-:W-:-:S09]  /*26020*/  NOP ;  /* 0x0000000000007918 */ /* 0x000fd20000000000 */
[----:B------:R-:W-:Y:S01]  /*26030*/  IMAD.MOV.U32 R12, RZ, RZ, R26 ;  /* 0x000000ffff0c7224 */ /* 0x000fe200078e001a */
[----:B------:R-:W-:Y:S02]  /*26040*/  MOV R14, R27 ;  /* 0x0000001b000e7202 */ /* 0x000fe40000000f00 */
[----:B------:R-:W4:Y:S04]  /*26050*/  LDL.LU.64 R26, [R1+0x1d50] ;  /* 0x001d5000011a7983 */ /* 0x000f280000300a00 */
[----:B------:R-:W-:Y:S01]  /*26060*/  STL [R1+0x1ca0], R14 ;  /* 0x001ca00e01007387 */ /* 0x000fe20000100800 */
[----:B------:R-:W-:-:S03]  /*26070*/  MOV R0, R25 ;  /* 0x0000001900007202 */ /* 0x000fc60000000f00 */
[----:B------:R0:W-:Y:S01]  /*26080*/  STL [R1+0x1c8c], R12 ;  /* 0x001c8c0c01007387 */ /* 0x0001e20000100800 */
[----:B------:R-:W-:-:S03]  /*26090*/  MOV R2, R24 ;  /* 0x0000001800027202 */ /* 0x000fc60000000f00 */
[----:B0-----:R-:W2:Y:S04]  /*260a0*/  LDL.LU R12, [R1] ;  /* 0x00000000010c7983 */ /* 0x001ea80000300800 */
[----:B------:R-:W2:Y:S04]  /*260b0*/  LDL.LU R13, [R1+0x4] ;  /* 0x00000400010d7983 */ /* 0x000ea80000300800 */
[----:B------:R-:W2:Y:S04]  /*260c0*/  LDL.LU R14, [R1+0x8] ;  /* 0x00000800010e7983 */ /* 0x000ea80000300800 */
[----:B------:R-:W2:Y:S04]  /*260d0*/  LDL.LU R15, [R1+0xc] ;  /* 0x00000c00010f7983 */ /* 0x000ea80000300800 */
[----:B------:R-:W-:Y:S04]  /*260e0*/  STL [R1+0x1c88], R0 ;  /* 0x001c880001007387 */ /* 0x000fe80000100800 */
[----:B------:R-:W-:Y:S01]  /*260f0*/  STL [R1+0x1c84], R2 ;  /* 0x001c840201007387 */ /* 0x000fe20000100800 */
[----:B----4-:R-:W-:Y:S03]  /*26100*/  HMMA.16816.F32 R24, R16, R26, R4 ;  /* 0x0000001a1018723c */ /* 0x010fe60000001804 */
[----:B------:R-:W3:-:S15]  /*26110*/  LDL.LU.64 R6, [R1+0x1d48] ;  /* 0x001d480001067983 */ /* 0x000ede0000300a00 */
[----:B------:R-:W-:-:S05]  /*26120*/  NOP ;  /* 0x0000000000007918 */ /* 0x000fca0000000000 */
[----:B------:R-:W-:Y:S04]  /*26130*/  STL.64 [R1+0x90], R24 ;  /* 0x0000901801007387 */ /* 0x000fe80000100a00 */
[----:B------:R0:W-:Y:S04]  /*26140*/  STL.64 [R1+0x98], R26 ;  /* 0x0000981a01007387 */ /* 0x0001e80000100a00 */
[----:B0-----:R-:W4:Y:S04]  /*26150*/  LDL.LU.64 R26, [R1+0x1d40] ;  /* 0x001d4000011a7983 */ /* 0x001f280000300a00 */
[----:B------:R-:W5:Y:S01]  /*26160*/  LDL.LU.64 R24, [R1+0x1d38] ;  /* 0x001d380001187983 */ /* 0x000f620000300a00 */
[----:B---3--:R-:W-:Y:S03]  /*26170*/  HMMA.16816.F32 R4, R16, R6, R8 ;  /* 0x000000061004723c */ /* 0x008fe60000001808 */
[----:B------:R-:W2:Y:S04]  /*26180*/  LDL.LU.64 R10, [R1+0x1d30] ;  /* 0x001d3000010a7983 */ /* 0x000ea80000300a00 */
[----:B------:R-:W2:Y:S04]  /*26190*/  LDL.LU.64 R8, [R1+0x1d28] ;  /* 0x001d280001087983 */ /* 0x000ea80000300a00 */
[----:B------:R-:W2:Y:S01]  /*261a0*/  LDL.LU R16, [R1+0x180] ;  /* 0x0001800001107983 */ /* 0x000ea20000300800 */
[----:B-----5:R-:W-:-:S03]  /*261b0*/  MOV R17, R24 ;  /* 0x0000001800117202 */ /* 0x020fc60000000f00 */
[----:B------:R-:W3:Y:S08]  /*261c0*/  LDL.LU R24, [R1+0x1d24] ;  /* 0x001d240001187983 */ /* 0x000ef00000300800 */
[----:B------:R0:W-:Y:S04]  /*261d0*/  STL.64 [R1+0x1bb8], R6 ;  /* 0x001bb80601007387 */ /* 0x0001e80000100a00 */
[----:B0-----:R-:W5:Y:S04]  /*261e0*/  LDL R7, [R1+0x2c4] ;  /* 0x0002c40001077983 */ /* 0x001f680000100800 */
[----:B------:R0:W-:Y:S01]  /*261f0*/  STL.64 [R1+0x1bb0], R4 ;  /* 0x001bb00401007387 */ /* 0x0001e20000100a00 */
[----:B----4-:R-:W-:-:S02]  /*26200*/  MOV R6, R27 ;  /* 0x0000001b00067202 */ /* 0x010fc40000000f00 */
[----:B0-----:R-:W-:Y:S01]  /*26210*/  MOV R4, R25 ;  /* 0x0000001900047202 */ /* 0x001fe20000000f00 */
[----:B------:R-:W-:Y:S01]  /*26220*/  IMAD.MOV.U32 R5, RZ, RZ, R26 ;  /* 0x000000ffff057224 */ /* 0x000fe200078e001a */
[----:B-----5:R0:W-:Y:S04]  /*26230*/  STL [R1+0x1ca8], R7 ;  /* 0x001ca80701007387 */ /* 0x0201e80000100800 */
[----:B------:R-:W3:Y:S04]  /*26240*/  LDL.LU R25, [R1+0x1d20] ;  /* 0x001d200001197983 */ /* 0x000ee80000300800 */
[----:B------:R-:W3:Y:S04]  /*26250*/  LDL.LU R26, [R1+0x1d1c] ;  /* 0x001d1c00011a7983 */ /* 0x000ee80000300800 */
[----:B------:R-:W3:Y:S01]  /*26260*/  LDL.LU R27, [R1+0x1d18] ;  /* 0x001d1800011b7983 */ /* 0x000ee20000300800 */
[----:B0-----:R-:W-:-:S05]  /*26270*/  MOV R7, R28 ;  /* 0x0000001c00077202 */ /* 0x001fca0000000f00 */
[----:B------:R-:W-:Y:S04]  /*26280*/  STL.64 [R1+0x1cb8], R6 ;  /* 0x001cb80601007387 */ /* 0x000fe80000100a00 */
[----:B------:R0:W-:Y:S04]  /*26290*/  STL.64 [R1+0x1cb0], R4 ;  /* 0x001cb00401007387 */ /* 0x0001e80000100a00 */
[----:B0-----:R-:W4:Y:S01]  /*262a0*/  LDL.LU.64 R4, [R1+0x170] ;  /* 0x0001700001047983 */ /* 0x001f220000300a00 */
[C---:B--2---:R-:W-:Y:S03]  /*262b0*/  HMMA.16816.F32 R12, R8.reuse, R16, R12 ;  /* 0x00000010080c723c */ /* 0x044fe6000000180c */
[----:B----4-:R0:W-:Y:S04]  /*262c0*/  STL.64 [R1+0x1cd0], R4 ;  /* 0x001cd00401007387 */ /* 0x0101e80000100a00 */
[----:B0-----:R-:W2:Y:S01]  /*262d0*/  LDL.LU.64 R4, [R1+0x1c0] ;  /* 0x0001c00001047983 */ /* 0x001ea20000300a00 */
[----:B---3--:R-:W-:-:S15]  /*262e0*/  HMMA.16816.F32 R24, R8, R20, R24 ;  /* 0x000000140818723c */ /* 0x008fde0000001818 */
[----:B------:R-:W-:-:S01]  /*262f0*/  NOP ;  /* 0x0000000000007918 */ /* 0x000fc20000000000 */
[----:B------:R-:W-:Y:S01]  /*26300*/  IMAD.MOV.U32 R28, RZ, RZ, R15 ;  /* 0x000000ffff1c7224 */ /* 0x000fe200078e000f */
[----:B------:R-:W-:Y:S01]  /*26310*/  MOV R15, R20 ;  /* 0x00000014000f7202 */ /* 0x000fe20000000f00 */
[----:B--2---:R0:W-:Y:S04]  /*26320*/  STL.64 [R1+0x1ce0], R4 ;  /* 0x001ce00401007387 */ /* 0x0041e80000100a00 */
[----:B0-----:R-:W2:Y:S04]  /*26330*/  LDL.LU.64 R4, [R1+0x1b0] ;  /* 0x0001b00001047983 */ /* 0x001ea80000300a00 */
[----:B------:R0:W-:Y:S04]  /*26340*/  STL.64 [R1+0x60], R12 ;  /* 0x0000600c01007387 */ /* 0x0001e80000100a00 */
[----:B------:R-:W-:Y:S04]  /*26350*/  STL [R1+0x1ca4], R17 ;  /* 0x001ca41101007387 */ /* 0x000fe80000100800 */
[----:B------:R-:W-:Y:S04]  /*26360*/  STL.64 [R1+0x50], R24 ;  /* 0x0000501801007387 */ /* 0x000fe80000100a00 */
[----:B------:R-:W-:Y:S04]  /*26370*/  STL.64 [R1+0x58], R26 ;  /* 0x0000581a01007387 */ /* 0x000fe80000100a00 */
[----:B------:R-:W3:Y:S01]  /*26380*/  LDL.LU.64 R22, [R1+0x1d10] ;  /* 0x001d100001167983 */ /* 0x000ee20000300a00 */
[----:B------:R-:W-:-:S03]  /*26390*/  MOV R19, R21 ;  /* 0x0000001500137202 */ /* 0x000fc60000000f00 */
[----:B------:R-:W4:Y:S04]  /*263a0*/  LDL.LU.64 R20, [R1+0x1d08] ;  /* 0x001d080001147983 */ /* 0x000f280000300a00 */
[----:B------:R1:W-:Y:S01]  /*263b0*/  STL [R1+0x1cd8], R15 ;  /* 0x001cd80f01007387 */ /* 0x0003e20000100800 */
[----:B------:R-:W-:-:S03]  /*263c0*/  MOV R29, R14 ;  /* 0x0000000e001d7202 */ /* 0x000fc60000000f00 */
[----:B0-----:R-:W5:Y:S04]  /*263d0*/  LDL.LU R12, [R1+0x120] ;  /* 0x00012000010c7983 */ /* 0x001f680000300800 */
[----:B------:R-:W5:Y:S04]  /*263e0*/  LDL.LU R13, [R1+0x124] ;  /* 0x00012400010d7983 */ /* 0x000f680000300800 */
[----:B------:R-:W5:Y:S04]  /*263f0*/  LDL.LU R14, [R1+0x128] ;  /* 0x00012800010e7983 */ /* 0x000f680000300800 */
[----:B-1----:R-:W5:Y:S01]  /*26400*/  LDL.LU R15, [R1+0x12c] ;  /* 0x00012c00010f7983 */ /* 0x002f620000300800 */
[----:B---3--:R-:W-:Y:S01]  /*26410*/  MOV R24, R22 ;  /* 0x0000001600187202 */ /* 0x008fe20000000f00 */
[----:B------:R-:W-:-:S02]  /*26420*/  IMAD.MOV.U32 R25, RZ, RZ, R23 ;  /* 0x000000ffff197224 */ /* 0x000fc400078e0017 */
[----:B------:R-:W3:Y:S04]  /*26430*/  LDL.LU R22, [R1+0x1d00] ;  /* 0x001d000001167983 */ /* 0x000ee80000300800 */
[----:B------:R-:W2:Y:S01]  /*26440*/  LDL.LU R23, [R1+0x1cfc] ;  /* 0x001cfc0001177983 */ /* 0x000ea20000300800 */
[----:B------:R-:W-:Y:S02]  /*26450*/  MOV R26, R3 ;  /* 0x00000003001a7202 */ /* 0x000fe40000000f00 */
[----:B----4-:R-:W-:Y:S01]  /*26460*/  MOV R27, R20 ;  /* 0x00000014001b7202 */ /* 0x010fe20000000f00 */
[----:B------:R-:W4:Y:S04]  /*26470*/  LDL.LU R3, [R1+0x1cf8] ;  /* 0x001cf80001037983 */ /* 0x000f280000300800 */
[----:B------:R-:W5:Y:S04]  /*26480*/  LDL.LU R20, [R1+0x1cf4] ;  /* 0x001cf40001147983 */ /* 0x000f680000300800 */
[----:B------:R-:W-:Y:S04]  /*26490*/  STL.64 [R1+0x1c98], R26 ;  /* 0x001c981a01007387 */ /* 0x000fe80000100a00 */
[----:B------:R0:W-:Y:S02]  /*264a0*/  STL.64 [R1+0x1c90], R24 ;  /* 0x001c901801007387 */ /* 0x0001e40000100a00 */
[----:B0-----:R-:W-:-:S02]  /*264b0*/  MOV R24, R21 ;  /* 0x0000001500187202 */ /* 0x001fc40000000f00 */
[----:B------:R-:W5:Y:S01]  /*264c0*/  LDL.LU R21, [R1+0x1cf0] ;  /* 0x001cf00001157983 */ /* 0x000f620000300800 */
[----:B---3--:R-:W-:Y:S01]  /*264d0*/  IMAD.MOV.U32 R25, RZ, RZ, R22 ;  /* 0x000000ffff197224 */ /* 0x008fe200078e0016 */
[----:B--2---:R-:W-:Y:S02]  /*264e0*/  MOV R26, R23 ;  /* 0x00000017001a7202 */ /* 0x004fe40000000f00 */
[----:B------:R-:W5:Y:S04]  /*264f0*/  LDL.LU R22, [R1+0x1cec] ;  /* 0x001cec0001167983 */ /* 0x000f680000300800 */
[----:B------:R-:W5:Y:S01]  /*26500*/  LDL.LU R23, [R1+0x1ce8] ;  /* 0x001ce80001177983 */ /* 0x000f620000300800 */
[----:B----4-:R-:W-:-:S05]  /*26510*/  MOV R27, R3 ;  /* 0x00000003001b7202 */ /* 0x010fca0000000f00 */
[----:B------:R-:W-:Y:S04]  /*26520*/  STL.64 [R1+0x1cc8], R26 ;  /* 0x001cc81a01007387 */ /* 0x000fe80000100a00 */
[----:B------:R0:W-:Y:S01]  /*26530*/  STL.64 [R1+0x1cc0], R24 ;  /* 0x001cc01801007387 */ /* 0x0001e20000100a00 */
[----:B------:R-:W-:Y:S01]  /*26540*/  MOV R18, R4 ;  /* 0x0000000400127202 */ /* 0x000fe20000000f00 */
[----:B------:R-:W-:Y:S02]  /*26550*/  IMAD.MOV.U32 R3, RZ, RZ, R5 ;  /* 0x000000ffff037224 */ /* 0x000fe400078e0005 */
[----:B0-----:R-:W2:Y:S04]  /*26560*/  LDL.LU R24, [R1+0x130] ;  /* 0x0001300001187983 */ /* 0x001ea80000300800 */
[----:B------:R-:W2:Y:S04]  /*26570*/  LDL.LU R25, [R1+0x134] ;  /* 0x0001340001197983 */ /* 0x000ea80000300800 */
[----:B------:R-:W2:Y:S04]  /*26580*/  LDL.LU R26, [R1+0x138] ;  /* 0x00013800011a7983 */ /* 0x000ea80000300800 */
[----:B------:R-:W2:Y:S01]  /*26590*/  LDL.LU R27, [R1+0x13c] ;  /* 0x00013c00011b7983 */ /* 0x000ea20000300800 */
[----:B-----5:R-:W-:-:S15]  /*265a0*/  HMMA.16816.F32 R20, R8, R4, R20 ;  /* 0x000000040814723c */ /* 0x020fde0000001814 */
[----:B------:R-:W-:-:S08]  /*265b0*/  NOP ;  /* 0x0000000000007918 */ /* 0x000fd00000000000 */
[----:B------:R0:W-:Y:S04]  /*265c0*/  STL.64 [R1], R20 ;  /* 0x0000001401007387 */ /* 0x0001e80000100a00 */
[----:B------:R-:W-:Y:S04]  /*265d0*/  STL.64 [R1+0x8], R22 ;  /* 0x0000081601007387 */ /* 0x000fe80000100a00 */
[----:B------:R-:W3:Y:S04]  /*265e0*/  LDL.LU.64 R4, [R1+0x1ce0] ;  /* 0x001ce00001047983 */ /* 0x000ee80000300a00 */
[----:B0-----:R-:W4:Y:S01]  /*265f0*/  LDL.LU.64 R20, [R1+0x200] ;  /* 0x0002000001147983 */ /* 0x001f220000300a00 */
[----:B---3--:R-:W-:Y:S06]  /*26600*/  HMMA.16816.F32 R12, R8, R4, R12 ;  /* 0x00000004080c723c */ /* 0x008fec000000180c */
[----:B------:R-:W-:-:S15]  /*26610*/  MOV R2, R4 ;  /* 0x0000000400027202 */ /* 0x000fde0000000f00 */
[----:B------:R-:W-:-:S02]  /*26620*/  NOP ;  /* 0x0000000000007918 */ /* 0x000fc40000000000 */
[----:B------:R0:W-:Y:S04]  /*26630*/  STL.64 [R1+0x40], R12 ;  /* 0x0000400c01007387 */ /* 0x0001e80000100a00 */
[----:B------:R1:W-:Y:S01]  /*26640*/  STL.64 [R1+0x48], R14 ;  /* 0x0000480e01007387 */ /* 0x0003e20000100a00 */
[----:B0-----:R-:W-:-:S03]  /*26650*/  MOV R13, R5 ;  /* 0x00000005000d7202 */ /* 0x001fc60000000f00 */
[----:B-1----:R-:W3:Y:S04]  /*26660*/  LDL.LU R15, [R1+0x1cd8] ;  /* 0x001cd800010f7983 */ /* 0x002ee80000300800 */
[----:B------:R-:W2:Y:S02]  /*26670*/  LDL.LU.64 R4, [R1+0x1cd0] ;  /* 0x001cd00001047983 */ /* 0x000ea40000300a00 */
[----:B--2---:R-:W-:Y:S06]  /*26680*/  HMMA.16816.F32 R24, R8, R4, R24 ;  /* 0x000000040818723c */ /* 0x004fec0000001818 */
[----:B------:R-:W-:Y:S01]  /*26690*/  MOV R12, R4 ;  /* 0x00000004000c7202 */ /* 0x000fe20000000f00 */
[----:B------:R-:W-:-:S15]  /*266a0*/  IMAD.MOV.U32 R0, RZ, RZ, R5 ;  /* 0x000000ffff007224 */ /* 0x000fde00078e0005 */
[----:B------:R-:W-:-:S01]  /*266b0*/  NOP ;  /* 0x0000000000007918 */ /* 0x000fc20000000000 */
[----:B------:R-:W-:Y:S04]  /*266c0*/  STL.64 [R1+0x30], R24 ;  /* 0x0000301801007387 */ /* 0x000fe80000100a00 */
[----:B------:R0:W-:Y:S04]  /*266d0*/  STL.64 [R1+0x38], R26 ;  /* 0x0000381a01007387 */ /* 0x0001e80000100a00 */
[----:B0-----:R-:W2:Y:S04]  /*266e0*/  LDL.LU.64 R26, [R1+0x1cc8] ;  /* 0x001cc800011a7983 */ /* 0x001ea80000300a00 */
[----:B------:R-:W2:Y:S04]  /*266f0*/  LDL.LU.64 R24, [R1+0x1cc0] ;  /* 0x001cc00001187983 */ /* 0x000ea80000300a00 */
[----:B------:R-:W4:Y:S04]  /*26700*/  LDL.LU.64 R6, [R1+0x1cb8] ;  /* 0x001cb80001067983 */ /* 0x000f280000300a00 */
[----:B------:R-:W4:Y:S02]  /*26710*/  LDL.LU.64 R4, [R1+0x1cb0] ;  /* 0x001cb00001047983 */ /* 0x000f240000300a00 */
[----:B----4-:R-:W-:-:S15]  /*26720*/  HMMA.16816.F32 R4, R8, R20, R4 ;  /* 0x000000140804723c */ /* 0x010fde0000001804 */
[----:B------:R-:W-:-:S08]  /*26730*/  NOP ;  /* 0x0000000000007918 */ /* 0x000fd00000000000 */
[----:B------:R-:W-:Y:S04]  /*26740*/  STL.64 [R1+0x20], R4 ;  /* 0x0000200401007387 */ /* 0x000fe80000100a00 */
[----:B------:R0:W-:Y:S04]  /*26750*/  STL.64 [R1+0x28], R6 ;  /* 0x0000280601007387 */ /* 0x0001e80000100a00 */
[----:B0-----:R-:W4:Y:S04]  /*26760*/  LDL.LU R7, [R1+0x1ca8] ;  /* 0x001ca80001077983 */ /* 0x001f280000300800 */
[----:B------:R-:W5:Y:S01]  /*26770*/  LDL.LU R4, [R1+0x90] ;  /* 0x0000900001047983 */ /* 0x000f620000300800 */
[----:B------:R-:W-:-:S02]  /*26780*/  MOV R17, R20 ;  /* 0x0000001400117202 */ /* 0x000fc40000000f00 */
[----:B------:R-:W-:Y:S01]  /*26790*/  MOV R14, R21 ;  /* 0x00000015000e7202 */ /* 0x000fe20000000f00 */
[----:B------:R-:W5:Y:S04]  /*267a0*/  LDL.LU R5, [R1+0x94] ;  /* 0x0000940001057983 */ /* 0x000f680000300800 */
[----:B------:R-:W3:Y:S04]  /*267b0*/  LDL.LU R6, [R1+0x98] ;  /* 0x0000980001067983 */ /* 0x000ee80000300800 */
[----:B----4-:R0:W1:Y:S04]  /*267c0*/  LDSM.16.M88.4 R20, [R7+UR6+0x15000] ;  /* 0x015000060714783b */ /* 0x0100680008000200 */
[----:B0-----:R-:W3:Y:S04]  /*267d0*/  LDL.LU R7, [R1+0x9c] ;  /* 0x00009c0001077983 */ /* 0x001ee80000300800 */
[----:B---3--:R-:W-:Y:S04]  /*267e0*/  STL.64 [R1+0x1bc8], R6 ;  /* 0x001bc80601007387 */ /* 0x008fe80000100a00 */
[----:B-----5:R0:W-:Y:S02]  /*267f0*/  STL.64 [R1+0x1bc0], R4 ;  /* 0x001bc00401007387 */ /* 0x0201e40000100a00 */
[----:B0-----:R-:W-:Y:S01]  /*26800*/  MOV R4, R17 ;  /* 0x0000001100047202 */ /* 0x001fe20000000f00 */
[----:B------:R-:W-:Y:S01]  /*26810*/  IMAD.MOV.U32 R5, RZ, RZ, R14 ;  /* 0x000000ffff057224 */ /* 0x000fe200078e000e */
[----:B------:R-:W3:Y:S04]  /*26820*/  LDL.LU R17, [R1+0x1ca4] ;  /* 0x001ca40001117983 */ /* 0x000ee80000300800 */
[----:B------:R-:W4:Y:S04]  /*26830*/  LDL.LU R14, [R1+0x1ca0] ;  /* 0x001ca000010e7983 */ /* 0x000f280000300800 */
[----:B------:R0:W-:Y:S04]  /*26840*/  STL.64 [R1+0x1be0], R4 ;  /* 0x001be00401007387 */ /* 0x0001e80000100a00 */
[----:B0-----:R-:W2:Y:S04]  /*26850*/  LDL R4, [R1+0x1f0] ;  /* 0x0001f00001047983 */ /* 0x001ea80000100800 */
[----:B------:R-:W2:Y:S04]  /*26860*/  LDL R5, [R1+0x1f4] ;  /* 0x0001f40001057983 */ /* 0x000ea80000100800 */
[----:B-1----:R-:W-:Y:S04]  /*26870*/  STL [R1+0x1b30], R21 ;  /* 0x001b301501007387 */ /* 0x002fe80000100800 */
[----:B------:R-:W-:Y:S04]  /*26880*/  STL [R1+0x1b2c], R22 ;  /* 0x001b2c1601007387 */ /* 0x000fe80000100800 */
[----:B------:R-:W-:Y:S01]  /*26890*/  STL [R1+0x1b28], R23 ;  /* 0x001b281701007387 */ /* 0x000fe20000100800 */
[----:B--2---:R-:W-:Y:S03]  /*268a0*/  HMMA.16816.F32 R4, R8, R4, R24 ;  /* 0x000000040804723c */ /* 0x004fe60000001818 */
[----:B------:R-:W2:Y:S04]  /*268b0*/  LDL.LU.64 R26, [R1+0x1c98] ;  /* 0x001c9800011a7983 */ /* 0x000ea80000300a00 */
[----:B------:R-:W2:-:S15]  /*268c0*/  LDL.LU.64 R24, [R1+0x1c90] ;  /* 0x001c900001187983 */ /* 0x000e9e0000300a00 */
[----:B------:R-:W-:-:S01]  /*268d0*/  NOP ;  /* 0x0000000000007918 */ /* 0x000fc20000000000 */
[----:B------:R0:W-:Y:S04]  /*268e0*/  STL.64 [R1+0x10], R4 ;  /* 0x0000100401007387 */ /* 0x0001e80000100a00 */
[----:B------:R-:W-:Y:S01]  /*268f0*/  STL [R1+0x18], R6 ;  /* 0x0000180601007387 */ /* 0x000fe20000100800 */
[----:B0-----:R-:W-:Y:S02]  /*26900*/  MOV R4, R12 ;  /* 0x0000000c00047202 */ /* 0x001fe40000000f00 */
[----:B------:R-:W-:Y:S01]  /*26910*/  MOV R5, R0 ;  /* 0x0000000000057202 */ /* 0x000fe20000000f00 */
[----:B------:R-:W5:Y:S04]  /*26920*/  LDL.LU R12, [R1+0x1c8c] ;  /* 0x001c8c00010c7983 */ /* 0x000f680000300800 */
[----:B------:R-:W3:Y:S04]  /*26930*/  LDL.LU R0, [R1+0x1c88] ;  /* 0x001c880001007983 */ /* 0x000ee80000300800 */
[----:B------:R0:W-:Y:S04]  /*26940*/  STL.64 [R1+0x1bf8], R4 ;  /* 0x001bf80401007387 */ /* 0x0001e80000100a00 */
[----:B0-----:R-:W2:Y:S01]  /*26950*/  LDL.LU.64 R4, [R1+0x1e0] ;  /* 0x0001e00001047983 */ /* 0x001ea20000300a00 */
[----:B------:R-:W-:Y:S01]  /*26960*/  MOV R23, R7 ;  /* 0x0000000700177202 */ /* 0x000fe20000000f00 */
[----:B--2---:R-:W-:Y:S06]  /*26970*/  HMMA.16816.F32 R24, R8, R4, R24 ;  /* 0x000000040818723c */ /* 0x004fec0000001818 */
[----:B------:R-:W-:Y:S01]  /*26980*/  IMAD.MOV.U32 R22, RZ, RZ, R4 ;  /* 0x000000ffff167224 */ /* 0x000fe200078e0004 */
[----:B------:R-:W-:-:S02]  /*26990*/  MOV R21, R5 ;  /* 0x0000000500157202 */ /* 0x000fc40000000f00 */
[----:B------:R-:W-:Y:S02]  /*269a0*/  MOV R4, R2 ;  /* 0x0000000200047202 */ /* 0x000fe40000000f00 */
[----:B------:R-:W-:Y:S01]  /*269b0*/  MOV R5, R13 ;  /* 0x0000000d00057202 */ /* 0x000fe20000000f00 */
[----:B------:R-:W2:Y:S04]  /*269c0*/  LDL.LU R2, [R1+0x1c84] ;  /* 0x001c840001027983 */ /* 0x000ea80000300800 */
[----:B------:R-:W3:Y:S04]  /*269d0*/  LDL.LU R13, [R1+0x1c80] ;  /* 0x001c8000010d7983 */ /* 0x000ee80000300800 */
[----:B------:R0:W-:Y:S04]  /*269e0*/  STL.64 [R1+0x1c18], R4 ;  /* 0x001c180401007387 */ /* 0x0001e80000100a00 */
[----:B0-----:R-:W4:Y:S04]  /*269f0*/  LDL.LU R4, [R1+0xf0] ;  /* 0x0000f00001047983 */ /* 0x001f280000300800 */
[----:B------:R-:W4:Y:S04]  /*26a00*/  LDL.LU R5, [R1+0xf4] ;  /* 0x0000f40001057983 */ /* 0x000f280000300800 */
[----:B------:R-:W5:Y:S04]  /*26a10*/  LDL.LU R6, [R1+0xf8] ;  /* 0x0000f80001067983 */ /* 0x000f680000300800 */
[----:B------:R-:W5:Y:S04]  /*26a20*/  LDL.LU R7, [R1+0xfc] ;  /* 0x0000fc0001077983 */ /* 0x000f680000300800 */
[----:B-----5:R-:W-:Y:S04]  /*26a30*/  STL.64 [R1+0x1c28], R6 ;  /* 0x001c280601007387 */ /* 0x020fe80000100a00 */
[----:B----4-:R0:W-:Y:S02]  /*26a40*/  STL.64 [R1+0x1c20], R4 ;  /* 0x001c200401007387 */ /* 0x0101e40000100a00 */
[----:B0-----:R-:W-:Y:S01]  /*26a50*/  IMAD.MOV.U32 R4, RZ, RZ, R15 ;  /* 0x000000ffff047224 */ /* 0x001fe200078e000f */
[----:B------:R-:W-:Y:S01]  /*26a60*/  MOV R5, R19 ;  /* 0x0000001300057202 */ /* 0x000fe20000000f00 */
[----:B------:R-:W4:Y:S04]  /*26a70*/  LDL.LU R15, [R1+0x1c7c] ;  /* 0x001c7c00010f7983 */ /* 0x000f280000300800 */
[----:B------:R0:W-:Y:S04]  /*26a80*/  STL.64 [R1+0x1c40], R4 ;  /* 0x001c400401007387 */ /* 0x0001e80000100a00 */
[----:B0-----:R-:W5:Y:S04]  /*26a90*/  LDL.LU R4, [R1+0x110] ;  /* 0x0001100001047983 */ /* 0x001f680000300800 */
[----:B------:R-:W5:Y:S04]  /*26aa0*/  LDL.LU R5, [R1+0x114] ;  /* 0x0001140001057983 */ /* 0x000f680000300800 */
[----:B------:R-:W5:Y:S04]  /*26ab0*/  LDL.LU R6, [R1+0x118] ;  /* 0x0001180001067983 */ /* 0x000f680000300800 */
[----:B------:R-:W5:Y:S04]  /*26ac0*/  LDL.LU R7, [R1+0x11c] ;  /* 0x00011c0001077983 */ /* 0x000f680000300800 */
[----:B------:R0:W-:Y:S04]  /*26ad0*/  STL.64 [R1+0x1bd8], R22 ;  /* 0x001bd81601007387 */ /* 0x0001e80000100a00 */
[----:B------:R2:W-:Y:S01]  /*26ae0*/  STL.64 [R1+0x1bd0], R20 ;  /* 0x001bd01401007387 */ /* 0x0005e20000100a00 */
[----:B0-----:R-:W-:Y:S01]  /*26af0*/  IMAD.MOV.U32 R22, RZ, RZ, R12 ;  /* 0x000000ffff167224 */ /* 0x001fe200078e000c */
[----:B--2---:R-:W-:-:S02]  /*26b00*/  MOV R20, R2 ;  /* 0x0000000200147202 */ /* 0x004fc40000000f00 */
[----:B------:R-:W-:Y:S01]  /*26b10*/  MOV R23, R14 ;  /* 0x0000000e00177202 */ /* 0x000fe20000000f00 */
[----:B------:R-:W2:Y:S01]  /*26b20*/  LDL.LU R2, [R1+0x1c78] ;  /* 0x001c780001027983 */ /* 0x000ea20000300800 */
[----:B---3--:R-:W-:-:S03]  /*26b30*/  MOV R21, R0 ;  /* 0x0000000000157202 */ /* 0x008fc60000000f00 */
[----:B------:R-:W3:Y:S04]  /*26b40*/  LDL.LU R0, [R1+0x1c74] ;  /* 0x001c740001007983 */ /* 0x000ee80000300800 */
[----:B------:R-:W5:Y:S04]  /*26b50*/  LDL.LU R12, [R1+0x1c70] ;  /* 0x001c7000010c7983 */ /* 0x000f680000300800 */
[----:B------:R-:W2:Y:S04]  /*26b60*/  LDL.LU R14, [R1+0x1c6c] ;  /* 0x001c6c00010e7983 */ /* 0x000ea80000300800 */
[----:B------:R-:W-:Y:S04]  /*26b70*/  STL.64 [R1+0x1bf0], R22 ;  /* 0x001bf01601007387 */ /* 0x000fe80000100a00 */
[----:B------:R0:W-:Y:S04]  /*26b80*/  STL.64 [R1+0x1be8], R20 ;  /* 0x001be81401007387 */ /* 0x0001e80000100a00 */
[----:B0-----:R-:W3:Y:S04]  /*26b90*/  LDL.LU R20, [R1+0xb0] ;  /* 0x0000b00001147983 */ /* 0x001ee80000300800 */
[----:B------:R-:W3:Y:S01]  /*26ba0*/  LDL.LU R21, [R1+0xb4] ;  /* 0x0000b40001157983 */ /* 0x000ee20000300800 */
[----:B------:R-:W-:-:S02]  /*26bb0*/  MOV R23, R13 ;  /* 0x0000000d00177202 */ /* 0x000fc40000000f00 */
[----:B----4-:R-:W-:Y:S02]  /*26bc0*/  MOV R22, R15 ;  /* 0x0000000f00167202 */ /* 0x010fe40000000f00 */
[----:B------:R-:W4:Y:S04]  /*26bd0*/  LDL.LU R15, [R1+0x1c68] ;  /* 0x001c6800010f7983 */ /* 0x000f280000300800 */
[----:B------:R-:W4:Y:S04]  /*26be0*/  LDL.LU R13, [R1+0x1c64] ;  /* 0x001c6400010d7983 */ /* 0x000f280000300800 */
[----:B------:R-:W-:Y:S04]  /*26bf0*/  STL.64 [R1+0x1c08], R22 ;  /* 0x001c081601007387 */ /* 0x000fe80000100a00 */
[----:B---3--:R2:W-:Y:S02]  /*26c00*/  STL.64 [R1+0x1c00], R20 ;  /* 0x001c001401007387 */ /* 0x0085e40000100a00 */
[----:B--2---:R-:W-:-:S02]  /*26c10*/  IMAD.MOV.U32 R20, RZ, RZ, R14 ;  /* 0x000000ffff147224 */ /* 0x004fc400078e000e */
[----:B------:R-:W2:Y:S01]  /*26c20*/  LDL.LU R14, [R1+0x1c60] ;  /* 0x001c6000010e7983 */ /* 0x000ea20000300800 */
[----:B------:R-:W-:Y:S02]  /*26c30*/  MOV R22, R0 ;  /* 0x0000000000167202 */ /* 0x000fe40000000f00 */
[----:B------:R-:W-:Y:S02]  /*26c40*/  MOV R23, R2 ;  /* 0x0000000200177202 */ /* 0x000fe40000000f00 */
[----:B-----5:R-:W-:Y:S02]  /*26c50*/  MOV R21, R12 ;  /* 0x0000000c00157202 */ /* 0x020fe40000000f00 */
[----:B------:R-:W3:Y:S04]  /*26c60*/  LDL.LU R12, [R1+0x1c5c] ;  /* 0x001c5c00010c7983 */ /* 0x000ee80000300800 */
[----:B------:R-:W5:Y:S04]  /*26c70*/  LDL.LU R0, [R1+0x1c58] ;  /* 0x001c580001007983 */ /* 0x000f680000300800 */
[----:B------:R-:W5:Y:S04]  /*26c80*/  LDL.LU R2, [R1+0x1c54] ;  /* 0x001c540001027983 */ /* 0x000f680000300800 */
[----:B------:R-:W-:Y:S04]  /*26c90*/  STL.64 [R1+0x1c38], R22 ;  /* 0x001c381601007387 */ /* 0x000fe80000100a00 */
[----:B------:R4:W-:Y:S02]  /*26ca0*/  STL.64 [R1+0x1c30], R20 ;  /* 0x001c301401007387 */ /* 0x0009e40000100a00 */
[----:B----4-:R-:W-:Y:S01]  /*26cb0*/  IMAD.MOV.U32 R20, RZ, RZ, R13 ;  /* 0x000000ffff147224 */ /* 0x010fe200078e000d */
[----:B------:R-:W-:Y:S01]  /*26cc0*/  MOV R22, R15 ;  /* 0x0000000f00167202 */ /* 0x000fe20000000f00 */
[----:B------:R-:W3:Y:S01]  /*26cd0*/  LDL.LU R13, [R1+0x1c50] ;  /* 0x001c5000010d7983 */ /* 0x000ee20000300800 */
[----:B--2---:R-:W-:-:S03]  /*26ce0*/  MOV R21, R14 ;  /* 0x0000000e00157202 */ /* 0x004fc60000000f00 */
[----:B------:R-:W3:Y:S04]  /*26cf0*/  LDL.LU R14, [R1+0x1c4c] ;  /* 0x001c4c00010e7983 */ /* 0x000ee80000300800 */
[----:B------:R-:W3:Y:S04]  /*26d00*/  LDL.LU R15, [R1+0x1c48] ;  /* 0x001c4800010f7983 */ /* 0x000ee80000300800 */
[----:B------:R-:W2:Y:S04]  /*26d10*/  LDL.LU R23, [R1+0x10c] ;  /* 0x00010c0001177983 */ /* 0x000ea80000300800 */
[----:B------:R-:W-:Y:S04]  /*26d20*/  STL.64 [R1+0x1b40], R26 ;  /* 0x001b401a01007387 */ /* 0x000fe80000100a00 */
[----:B------:R0:W-:Y:S01]  /*26d30*/  STL.64 [R1+0x1b38], R24 ;  /* 0x001b381801007387 */ /* 0x0001e20000100a00 */
[----:B------:R-:W-:-:S03]  /*26d40*/  MOV R8, R18 ;  /* 0x0000001200087202 */ /* 0x000fc60000000f00 */
[----:B0-----:R-:W4:Y:S04]  /*26d50*/  LDL.LU.64 R24, [R1+0x1f0] ;  /* 0x0001f00001187983 */ /* 0x001f280000300a00 */
[----:B------:R-:W4:Y:S01]  /*26d60*/  LDL.LU.64 R26, [R1+0x1f8] ;  /* 0x0001f800011a7983 */ /* 0x000f220000300a00 */
[----:B---3--:R-:W-:Y:S03]  /*26d70*/  HMMA.16816.F32 R16, R12, R16, R4 ;  /* 0x000000100c10723c */ /* 0x008fe60000001804 */
[----:B------:R-:W2:Y:S01]  /*26d80*/  LDL.LU.64 R4, [R1+0x1c40] ;  /* 0x001c400001047983 */ /* 0x000ea20000300a00 */
[----:B-----5:R-:W-:Y:S02]  /*26d90*/  MOV R10, R2 ;  /* 0x00000002000a7202 */ /* 0x020fe40000000f00 */
[----:B------:R-:W-:Y:S01]  /*26da0*/  MOV R11, R0 ;  /* 0x00000000000b7202 */ /* 0x000fe20000000f00 */
[----:B------:R-:W-:-:S15]  /*26db0*/  IMAD.MOV.U32 R9, RZ, RZ, R3 ;  /* 0x000000ffff097224 */ /* 0x000fde00078e0003 */
[----:B------:R-:W-:-:S01]  /*26dc0*/  NOP ;  /* 0x0000000000007918 */ /* 0x000fc20000000000 */
[----:B------:R0:W-:Y:S04]  /*26dd0*/  STL.64 [R1+0x1b50], R18 ;  /* 0x001b501201007387 */ /* 0x0001e80000100a00 */
[----:B------:R-:W-:Y:S04]  /*26de0*/  STL.64 [R1+0x1b48], R16 ;  /* 0x001b481001007387 */ /* 0x000fe80000100a00 */
[----:B0-----:R-:W3:Y:S01]  /*26df0*/  LDL.LU.64 R18, [R1+0x188] ;  /* 0x0001880001127983 */ /* 0x001ee20000300a00 */
[----:B--2---:R-:W-:Y:S03]  /*26e00*/  HMMA.16816.F32 R4, R12, R4, R20 ;  /* 0x000000040c04723c */ /* 0x004fe60000001814 */
[----:B------:R-:W2:Y:S04]  /*26e10*/  LDL.LU.64 R22, [R1+0x1c38] ;  /* 0x001c380001167983 */ /* 0x000ea80000300a00 */
[----:B------:R-:W2:-:S15]  /*26e20*/  LDL.LU.64 R20, [R1+0x1c30] ;  /* 0x001c300001147983 */ /* 0x000e9e0000300a00 */
[----:B------:R-:W-:-:S01]  /*26e30*/  NOP ;  /* 0x0000000000007918 */ /* 0x000fc20000000000 */
[----:B------:R0:W-:Y:S01]  /*26e40*/  STL [R1+0x80], R4 ;  /* 0x0000800401007387 */ /* 0x0001e20000100800 */
[----:B------:R-:W-:Y:S01]  /*26e50*/  IMAD.MOV.U32 R2, RZ, RZ, R6 ;  /* 0x000000ffff027224 */ /* 0x000fe200078e0006 */
[----:B------:R-:W-:Y:S02]  /*26e60*/  MOV R0, R7 ;  /* 0x0000000700007202 */ /* 0x000fe40000000f00 */
[----:B------:R-:W-:Y:S01]  /*26e70*/  MOV R3, R5 ;  /* 0x0000000500037202 */ /* 0x000fe20000000f00 */
[----:B------:R-:W5:Y:S04]  /*26e80*/  LDL.LU.64 R6, [R1+0x1c28] ;  /* 0x001c280001067983 */ /* 0x000f680000300a00 */
[----:B0-----:R-:W5:Y:S02]  /*26e90*/  LDL.LU.64 R4, [R1+0x1c20] ;  /* 0x001c200001047983 */ /* 0x001f640000300a00 */
[----:B-----5:R-:W-:-:S15]  /*26ea0*/  HMMA.16816.F32 R4, R12, R8, R4 ;  /* 0x000000080c04723c */ /* 0x020fde0000001804 */
[----:B------:R-:W-:-:S08]  /*26eb0*/  NOP ;  /* 0x0000000000007918 */ /* 0x000fd00000000000 */
[----:B------:R0:W-:Y:S04]  /*26ec0*/  STL.64 [R1+0x140], R4 ;  /* 0x0001400401007387 */ /* 0x0001e80000100a00 */
[----:B------:R-:W-:Y:S04]  /*26ed0*/  STL.64 [R1+0x148], R6 ;  /* 0x0001480601007387 */ /* 0x000fe80000100a00 */
[----:B0-----:R-:W2:Y:S04]  /*26ee0*/  LDL.LU.64 R4, [R1+0x1c18] ;  /* 0x001c180001047983 */ /* 0x001ea80000300a00 */
[----:B------:R0:W-:Y:S04]  /*26ef0*/  STL.64 [R1+0x1b98], R10 ;  /* 0x001b980a01007387 */ /* 0x0001e80000100a00 */
[----:B------:R-:W3:Y:S04]  /*26f00*/  LDL.LU R8, [R1+0x60] ;  /* 0x0000600001087983 */ /* 0x000ee80000300800 */
[----:B------:R-:W3:Y:S01]  /*26f10*/  LDL.LU R9, [R1+0x64] ;  /* 0x0000640001097983 */ /* 0x000ee20000300800 */
[----:B0-----:R-:W-:-:S02]  /*26f20*/  MOV R10, R29 ;  /* 0x0000001d000a7202 */ /* 0x001fc40000000f00 */
[----:B------:R-:W-:Y:S01]  /*26f30*/  MOV R11, R28 ;  /* 0x0000001c000b7202 */ /* 0x000fe20000000f00 */
[----:B------:R-:W5:Y:S04]  /*26f40*/  LDL.LU R29, [R1+0x1c14] ;  /* 0x001c1400011d7983 */ /* 0x000f680000300800 */
[----:B------:R-:W3:Y:S01]  /*26f50*/  LDL.LU R28, [R1+0x1c10] ;  /* 0x001c1000011c7983 */ /* 0x000ee20000300800 */
[----:B--2---:R-:W-:Y:S03]  /*26f60*/  HMMA.16816.F32 R4, R12, R4, R20 ;  /* 0x000000040c04723c */ /* 0x004fe60000001814 */
[----:B------:R-:W2:Y:S04]  /*26f70*/  LDL.LU.64 R22, [R1+0x1c08] ;  /* 0x001c080001167983 */ /* 0x000ea80000300a00 */
[----:B------:R-:W2:-:S15]  /*26f80*/  LDL.LU.64 R20, [R1+0x1c00] ;  /* 0x001c000001147983 */ /* 0x000e9e0000300a00 */
[----:B------:R-:W-:-:S01]  /*26f90*/  NOP ;  /* 0x0000000000007918 */ /* 0x000fc20000000000 */
[----:B------:R0:W-:Y:S04]  /*26fa0*/  STL.64 [R1+0x130], R4 ;  /* 0x0001300401007387 */ /* 0x0001e80000100a00 */
[----:B------:R2:W-:Y:S04]  /*26fb0*/  STL.64 [R1+0x138], R6 ;  /* 0x0001380601007387 */ /* 0x0005e80000100a00 */
[----:B0-----:R-:W2:Y:S02]  /*26fc0*/  LDL.LU.64 R4, [R1+0x1bf8] ;  /* 0x001bf80001047983 */ /* 0x001ea40000300a00 */
[----:B--2---:R-:W-:Y:S02]  /*26fd0*/  HMMA.16816.F32 R4, R12, R4, R20 ;  /* 0x000000040c04723c */ /* 0x004fe40000001814 */
[----:B------:R-:W2:Y:S04]  /*26fe0*/  LDL.LU.64 R22, [R1+0x1bf0] ;  /* 0x001bf00001167983 */ /* 0x000ea80000300a00 */
[----:B------:R-:W2:-:S15]  /*26ff0*/  LDL.LU.64 R20, [R1+0x1be8] ;  /* 0x001be80001147983 */ /* 0x000e9e0000300a00 */
[----:B------:R-:W-:-:S02]  /*27000*/  NOP ;  /* 0x0000000000007918 */ /* 0x000fc40000000000 */
[----:B------:R0:W-:Y:S04]  /*27010*/  STL.64 [R1+0x120], R4 ;  /* 0x0001200401007387 */ /* 0x0001e80000100a00 */
[----:B------:R2:W-:Y:S04]  /*27020*/  STL.64 [R1+0x128], R6 ;  /* 0x0001280601007387 */ /* 0x0005e80000100a00 */
[----:B0-----:R-:W2:Y:S02]  /*27030*/  LDL.LU.64 R4, [R1+0x1be0] ;  /* 0x001be00001047983 */ /* 0x001ea40000300a00 */
[----:B--2---:R-:W-:Y:S02]  /*27040*/  HMMA.16816.F32 R4, R12, R4, R20 ;  /* 0x000000040c04723c */ /* 0x004fe40000001814 */
[----:B------:R-:W2:Y:S04]  /*27050*/  LDL.LU.64 R22, [R1+0x1bd8] ;  /* 0x001bd80001167983 */ /* 0x000ea80000300a00 */
[----:B------:R-:W5:-:S15]  /*27060*/  LDL.LU.64 R20, [R1+0x1bd0] ;  /* 0x001bd00001147983 */ /* 0x000f5e0000300a00 */
[----:B------:R-:W-:-:S02]  /*27070*/  NOP ;  /* 0x0000000000007918 */ /* 0x000fc40000000000 */
[----:B------:R-:W-:Y:S04]  /*27080*/  STL.64 [R1+0x110], R4 ;  /* 0x0001100401007387 */ /* 0x000fe80000100a00 */
[----:B------:R0:W-:Y:S04]  /*27090*/  STL.64 [R1+0x118], R6 ;  /* 0x0001180601007387 */ /* 0x0001e80000100a00 */
[----:B0-----:R-:W4:Y:S04]  /*270a0*/  LDL.LU.64 R6, [R1+0x1bc8] ;  /* 0x001bc80001067983 */ /* 0x001f280000300a00 */
[----:B------:R-:W4:Y:S02]  /*270b0*/  LDL.LU.64 R4, [R1+0x1bc0] ;  /* 0x001bc00001047983 */ /* 0x000f240000300a00 */
[----:B----4-:R-:W-:-:S15]  /*270c0*/  HMMA.16816.F32 R4, R12, R24, R4 ;  /* 0x000000180c04723c */ /* 0x010fde0000001804 */
[----:B------:R-:W-:-:S08]  /*270d0*/  NOP ;  /* 0x0000000000007918 */ /* 0x000fd00000000000 */
[----:B------:R-:W-:Y:S04]  /*270e0*/  STL.64 [R1+0x100], R4 ;  /* 0x0001000401007387 */ /* 0x000fe80000100a00 */
[----:B------:R0:W-:Y:S04]  /*270f0*/  STL.64 [R1+0x108], R6 ;  /* 0x0001080601007387 */ /* 0x0001e80000100a00 */
[----:B0-----:R-:W4:Y:S04]  /*27100*/  LDL.LU.64 R6, [R1+0x1bb8] ;  /* 0x001bb80001067983 */ /* 0x001f280000300a00 */
[----:B------:R-:W4:Y:S01]  /*27110*/  LDL.LU.64 R4, [R1+0x1bb0] ;  /* 0x001bb00001047983 */ /* 0x000f220000300a00 */
[----:B--2---:R-:W-:Y:S01]  /*27120*/  IMAD.MOV.U32 R24, RZ, RZ, R22 ;  /* 0x000000ffff187224 */ /* 0x004fe200078e0016 */
[----:B-----5:R-:W-:-:S02]  /*27130*/  MOV R25, R21 ;  /* 0x0000001500197202 */ /* 0x020fc40000000f00 */
[----:B------:R4:W-:Y:S05]  /*27140*/  STL.64 [R1+0x1b58], R26 ;  /* 0x001b581a01007387 */ /* 0x0009ea0000100a00 */
[----:B----4-:R-:W-:Y:S01]  /*27150*/  HMMA.16816.F32 R24, R12, R24, R4 ;  /* 0x000000180c18723c */ /* 0x010fe20000001804 */
[----:B------:R-:W2:Y:S04]  /*27160*/  LDL.LU.64 R6, [R1+0x1ba8] ;  /* 0x001ba80001067983 */ /* 0x000ea80000300a00 */
[----:B------:R-:W2:Y:S04]  /*27170*/  LDL.LU.64 R4, [R1+0x1ba0] ;  /* 0x001ba00001047983 */ /* 0x000ea80000300a00 */
[----:B------:R-:W0:Y:S04]  /*27180*/  LDSM.16.M88.4 R12, [R29+UR6+0x14080] ;  /* 0x014080061d0c783b */ /* 0x000e280008000200 */
[----:B0-----:R-:W-:Y:S10]  /*27190*/  STL [R1+0x1ab4], R12 ;  /* 0x001ab40c01007387 */ /* 0x001ff40000100800 */
[----:B------:R-:W-:Y:S04]  /*271a0*/  STL.64 [R1+0xf0], R24 ;  /* 0x0000f01801007387 */ /* 0x000fe80000100a00 */
[----:B------:R-:W-:Y:S04]  /*271b0*/  STL.64 [R1+0xf8], R26 ;  /* 0x0000f81a01007387 */ /* 0x000fe80000100a00 */
[----:B------:R-:W-:Y:S04]  /*271c0*/  STL [R1+0x1ab0], R13 ;  /* 0x001ab00d01007387 */ /* 0x000fe80000100800 */
[----:B------:R-:W-:Y:S04]  /*271d0*/  STL [R1+0x1aac], R14 ;  /* 0x001aac0e01007387 */ /* 0x000fe80000100800 */
[----:B------:R-:W-:Y:S04]  /*271e0*/  STL [R1+0x1aa8], R15 ;  /* 0x001aa80f01007387 */ /* 0x000fe80000100800 */
[----:B---3--:R-:W0:Y:S04]  /*271f0*/  LDSM.16.M88.4 R12, [R28+UR6+0x80] ;  /* 0x000080061c0c783b */ /* 0x008e280008000200 */
[----:B------:R-:W1:Y:S04]  /*27200*/  LDSM.16.M88.4 R24, [R28+UR6+0x2080] ;  /* 0x002080061c18783b */ /* 0x000e680008000200 */
[----:B0-----:R-:W-:Y:S04]  /*27210*/  STL.64 [R1+0x230], R12 ;  /* 0x0002300c01007387 */ /* 0x001fe80000100a00 */
[----:B------:R-:W-:Y:S01]  /*27220*/  STL.64 [R1+0x238], R14 ;  /* 0x0002380e01007387 */ /* 0x000fe20000100a00 */
[----:B--2---:R-:W-:-:S15]  /*27230*/  HMMA.16816.F32 R8, R4, R18, R8 ;  /* 0x000000120408723c */ /* 0x004fde0000001808 */
[----:B------:R-:W-:-:S08]  /*27240*/  NOP ;  /* 0x0000000000007918 */ /* 0x000fd00000000000 */
[----:B------:R0:W-:Y:S04]  /*27250*/  STL.64 [R1+0xe0], R8 ;  /* 0x0000e00801007387 */ /* 0x0001e80000100a00 */
[----:B------:R2:W-:Y:S04]  /*27260*/  STL.64 [R1+0xe8], R10 ;  /* 0x0000e80a01007387 */ /* 0x0005e80000100a00 */
[----:B0-----:R-:W3:Y:S04]  /*27270*/  LDL.LU R8, [R1+0x50] ;  /* 0x0000500001087983 */ /* 0x001ee80000300800 */
[----:B------:R-:W3:Y:S04]  /*27280*/  LDL.LU R9, [R1+0x54] ;  /* 0x0000540001097983 */ /* 0x000ee80000300800 */
[----:B--2---:R-:W3:Y:S04]  /*27290*/  LDL.LU R10, [R1+0x58] ;  /* 0x00005800010a7983 */ /* 0x004ee80000300800 */
[----:B------:R-:W3:Y:S04]  /*272a0*/  LDL.LU R11, [R1+0x5c] ;  /* 0x00005c00010b7983 */ /* 0x000ee80000300800 */
[----:B------:R-:W3:Y:S04]  /*272b0*/  LDL.64 R14, [R1+0x198] ;  /* 0x00019800010e7983 */ /* 0x000ee80000100a00 */
[----:B-1----:R-:W-:Y:S04]  /*272c0*/  STL.64 [R1+0x1a0], R24 ;  /* 0x0001a01801007387 */ /* 0x002fe80000100a00 */
[----:B------:R0:W-:Y:S04]  /*272d0*/  STL.64 [R1+0x1a8], R26 ;  /* 0x0001a81a01007387 */ /* 0x0001e80000100a00 */
[----:B0-----:R-:W2:Y:S01]  /*272e0*/  LDL.LU.64 R26, [R1+0x208] ;  /* 0x00020800011a7983 */ /* 0x001ea20000300a00 */
[----:B------:R-:W-:-:S02]  /*272f0*/  MOV R21, R18 ;  /* 0x0000001200157202 */ /* 0x000fc40000000f00 */
[----:B------:R-:W-:Y:S02]  /*27300*/  MOV R22, R19 ;  /* 0x0000001300167202 */ /* 0x000fe40000000f00 */
[----:B------:R-:W0:Y:S04]  /*27310*/  LDSM.16.M88.4 R16, [R28+UR6+0x4080] ;  /* 0x004080061c10783b */ /* 0x000e280008000200 */
[----:B--2---:R-:W-:Y:S04]  /*27320*/  STL.64 [R1+0x1b60], R26 ;  /* 0x001b601a01007387 */ /* 0x004fe80000100a00 */
[----:B0-----:R0:W-:Y:S04]  /*27330*/  STL.64 [R1+0x250], R16 ;  /* 0x0002501001007387 */ /* 0x0011e80000100a00 */
[----:B------:R1:W-:Y:S04]  /*27340*/  STL.64 [R1+0x258], R18 ;  /* 0x0002581201007387 */ /* 0x0003e80000100a00 */
[----:B0-----:R-:W2:Y:S04]  /*27350*/  LDL.LU R16, [R1+0x10] ;  /* 0x0000100001107983 */ /* 0x001ea80000300800 */
[----:B------:R-:W2:Y:S04]  /*27360*/  LDL.LU R17, [R1+0x14] ;  /* 0x0000140001117983 */ /* 0x000ea80000300800 */
[----:B-1----:R-:W4:Y:S01]  /*27370*/  LDL.LU R18, [R1+0x18] ;  /* 0x0000180001127983 */ /* 0x002f220000300800 */
[----:B------:R-:W-:-:S05]  /*27380*/  IMAD.MOV.U32 R19, RZ, RZ, R23 ;  /* 0x000000ffff137224 */ /* 0x000fca00078e0017 */
[----:B----4-:R-:W-:Y:S04]  /*27390*/  STL.64 [R1+0x1b70], R18 ;  /* 0x001b701201007387 */ /* 0x010fe80000100a00 */
[----:B--2---:R-:W-:Y:S04]  /*273a0*/  STL.64 [R1+0x1b68], R16 ;  /* 0x001b681001007387 */ /* 0x004fe80000100a00 */
[----:B------:R-:W2:Y:S04]  /*273b0*/  LDL R26, [R1+0x178] ;  /* 0x00017800011a7983 */ /* 0x000ea80000100800 */
[----:B------:R-:W2:Y:S04]  /*273c0*/  LDL R27, [R1+0x17c] ;  /* 0x00017c00011b7983 */ /* 0x000ea80000100800 */
[----:B--2---:R0:W-:Y:S04]  /*273d0*/  STL.64 [R1+0x1b78], R26 ;  /* 0x001b781a01007387 */ /* 0x0041e80000100a00 */
[----:B0-----:R-:W2:Y:S04]  /*273e0*/  LDL R26, [R1+0x1c8] ;  /* 0x0001c800011a7983 */ /* 0x001ea80000100800 */
[----:B------:R-:W2:Y:S01]  /*273f0*/  LDL R27, [R1+0x1cc] ;  /* 0x0001cc00011b7983 */ /* 0x000ea20000100800 */
[----:B---3--:R-:W-:Y:S03]  /*27400*/  HMMA.16816.F32 R8, R4, R14, R8 ;  /* 0x0000000e0408723c */ /* 0x008fe60000001808 */
[----:B--2---:R0:W-:Y:S04]  /*27410*/  STL.64 [R1+0x1b90], R26 ;  /* 0x001b901a01007387 */ /* 0x0041e80000100a00 */
[----:B------:R-:W2:Y:S04]  /*27420*/  LDL.LU R24, [R1] ;  /* 0x0000000001187983 */ /* 0x000ea80000300800 */
[----:B------:R-:W2:Y:S04]  /*27430*/  LDL.LU R25, [R1+0x4] ;  /* 0x0000040001197983 */ /* 0x000ea80000300800 */
[----:B0-----:R-:W2:Y:S04]  /*27440*/  LDL.LU R26, [R1+0x8] ;  /* 0x00000800011a7983 */ /* 0x001ea80000300800 */
[----:B------:R-:W2:Y:S04]  /*27450*/  LDL.LU R27, [R1+0xc] ;  /* 0x00000c00011b7983 */ /* 0x000ea80000300800 */
[----:B------:R-:W3:Y:S04]  /*27460*/  LDL.LU R16, [R1+0x30] ;  /* 0x0000300001107983 */ /* 0x000ee80000300800 */
[----:B------:R-:W3:Y:S04]  /*27470*/  LDL.LU R17, [R1+0x34] ;  /* 0x0000340001117983 */ /* 0x000ee80000300800 */
[----:B------:R-:W4:Y:S04]  /*27480*/  LDL.LU R18, [R1+0x38] ;  /* 0x0000380001127983 */ /* 0x000f280000300800 */
[----:B------:R-:W4:Y:S01]  /*27490*/  LDL.LU R19, [R1+0x3c] ;  /* 0x00003c0001137983 */ /* 0x000f220000300800 */
[----:B------:R-:W-:-:S02]  /*274a0*/  MOV R23, R14 ;  /* 0x0000000e00177202 */ /* 0x000fc40000000f00 */
[----:B------:R-:W-:Y:S02]  /*274b0*/  MOV R13, R8 ;  /* 0x00000008000d7202 */ /* 0x000fe40000000f00 */
[----:B------:R-:W-:Y:S01]  /*274c0*/  MOV R14, R9 ;  /* 0x00000009000e7202 */ /* 0x000fe20000000f00 */
[----:B------:R-:W-:Y:S01]  /*274d0*/  IMAD.MOV.U32 R15, RZ, RZ, R10 ;  /* 0x000000ffff0f7224 */ /* 0x000fe200078e000a */
[----:B----4-:R-:W-:Y:S04]  /*274e0*/  STL.64 [R1+0x1b88], R18 ;  /* 0x001b881201007387 */ /* 0x010fe80000100a00 */
[----:B---3--:R0:W-:Y:S04]  /*274f0*/  STL.64 [R1+0x1b80], R16 ;  /* 0x001b801001007387 */ /* 0x0081e80000100a00 */
[----:B0-----:R-:W3:Y:S04]  /*27500*/  LDL.LU R16, [R1+0x40] ;  /* 0x0000400001107983 */ /* 0x001ee80000300800 */
[----:B------:R-:W3:Y:S04]  /*27510*/  LDL.LU R17, [R1+0x44] ;  /* 0x0000440001117983 */ /* 0x000ee80000300800 */
[----:B------:R-:W3:Y:S04]  /*27520*/  LDL.LU R18, [R1+0x48] ;  /* 0x0000480001127983 */ /* 0x000ee80000300800 */
[----:B------:R-:W3:Y:S04]  /*27530*/  LDL.LU R19, [R1+0x4c] ;  /* 0x00004c0001137983 */ /* 0x000ee80000300800 */
[----:B------:R-:W-:Y:S04]  /*27540*/  STL [R1+0xdc], R11 ;  /* 0x0000dc0b01007387 */ /* 0x000fe80000100800 */
[----:B------:R-:W0:Y:S04]  /*27550*/  LDSM.16.M88.4 R8, [R28+UR6+0x6080] ;  /* 0x006080061c08783b */ /* 0x000e280008000200 */
[----:B------:R-:W-:Y:S04]  /*27560*/  STL [R1+0x1ac0], R13 ;  /* 0x001ac00d01007387 */ /* 0x000fe80000100800 */
[----:B------:R-:W-:Y:S04]  /*27570*/  STL [R1+0x1abc], R14 ;  /* 0x001abc0e01007387 */ /* 0x000fe80000100800 */
[----:B------:R-:W-:Y:S04]  /*27580*/  STL [R1+0x1ab8], R15 ;  /* 0x001ab80f01007387 */ /* 0x000fe80000100800 */
[----:B------:R-:W-:Y:S04]  /*27590*/  LDSM.16.M88.4 R12, [R28+UR6+0x8080] ;  /* 0x008080061c0c783b */ /* 0x000fe80008000200 */
[----:B0-----:R-:W-:Y:S04]  /*275a0*/  STL.64 [R1+0x240], R8 ;  /* 0x0002400801007387 */ /* 0x001fe80000100a00 */
[----:B------:R-:W-:Y:S04]  /*275b0*/  STL.64 [R1+0x248], R10 ;  /* 0x0002480a01007387 */ /* 0x000fe80000100a00 */
[----:B------:R-:W0:Y:S04]  /*275c0*/  LDSM.16.M88.4 R8, [R28+UR6+0xa080] ;  /* 0x00a080061c08783b */ /* 0x000e280008000200 */
[----:B0-----:R-:W-:Y:S04]  /*275d0*/  STL [R1+0x270], R8 ;  /* 0x0002700801007387 */ /* 0x001fe80000100800 */
[----:B------:R0:W-:Y:S04]  /*275e0*/  STL.64 [R1+0x260], R12 ;  /* 0x0002600c01007387 */ /* 0x0001e80000100a00 */
[----:B------:R-:W-:Y:S04]  /*275f0*/  STL.64 [R1+0x268], R14 ;  /* 0x0002680e01007387 */ /* 0x000fe80000100a00 */
[----:B------:R-:W-:Y:S01]  /*27600*/  STL.64 [R1+0x278], R10 ;  /* 0x0002780a01007387 */ /* 0x000fe20000100a00 */
[----:B0-----:R-:W-:-:S03]  /*27610*/  MOV R13, R9 ;  /* 0x00000009000d7202 */ /* 0x001fc60000000f00 */
[----:B------:R-:W0:Y:S04]  /*27620*/  LDSM.16.M88.4 R8, [R28+UR6+0xc080] ;  /* 0x00c080061c08783b */ /* 0x000e280008000200 */
[----:B0-----:R-:W-:Y:S04]  /*27630*/  STL.64 [R1+0x280], R8 ;  /* 0x0002800801007387 */ /* 0x001fe80000100a00 */
[----:B------:R-:W-:Y:S04]  /*27640*/  STL.64 [R1+0x288], R10 ;  /* 0x0002880a01007387 */ /* 0x000fe80000100a00 */
[----:B------:R-:W0:Y:S04]  /*27650*/  LDSM.16.M88.4 R8, [R28+UR6+0xe080] ;  /* 0x00e080061c08783b */ /* 0x000e280008000200 */
[----:B0-----:R-:W-:Y:S04]  /*27660*/  STL.64 [R1+0x290], R8 ;  /* 0x0002900801007387 */ /* 0x001fe80000100a00 */
[----:B------:R0:W-:Y:S04]  /*27670*/  STL.64 [R1+0x298], R10 ;  /* 0x0002980a01007387 */ /* 0x0001e80000100a00 */
[----:B0-----:R-:W2:Y:S02]  /*27680*/  LDL.LU.64 R10, [R1+0x1b98] ;  /* 0x001b9800010a7983 */ /* 0x001ea40000300a00 */
[----:B--2---:R-:W-:Y:S02]  /*27690*/  HMMA.16816.F32 R8, R4, R10, R24 ;  /* 0x0000000a0408723c */ /* 0x004fe40000001818 */
[----:B------:R-:W3:-:S15]  /*276a0*/  LDL.LU.64 R26, [R1+0x1b90] ;  /* 0x001b9000011a7983 */ /* 0x000ede0000300a00 */
[----:B------:R-:W-:-:S06]  /*276b0*/  NOP ;  /* 0x0000000000007918 */ /* 0x000fcc0000000000 */
[----:B------:R-:W-:Y:S01]  /*276c0*/  STL [R1+0xc8], R10 ;  /* 0x0000c80a01007387 */ /* 0x000fe20000100800 */
[----:B------:R-:W-:Y:S02]  /*276d0*/  MOV R14, R8 ;  /* 0x00000008000e7202 */ /* 0x000fe40000000f00 */
[----:B------:R-:W-:Y:S01]  /*276e0*/  MOV R15, R9 ;  /* 0x00000009000f7202 */ /* 0x000fe20000000f00 */
[----:B------:R-:W-:Y:S02]  /*276f0*/  IMAD.MOV.U32 R12, RZ, RZ, R11 ;  /* 0x000000ffff0c7224 */ /* 0x000fe400078e000b */
[----:B------:R-:W0:Y:S04]  /*27700*/  LDSM.16.M88.4 R8, [R29+UR6+0x15080] ;  /* 0x015080061d08783b */ /* 0x000e280008000200 */
[----:B------:R-:W-:Y:S04]  /*27710*/  STL.64 [R1+0x1ad0], R14 ;  /* 0x001ad00e01007387 */ /* 0x000fe80000100a00 */
[----:B------:R1:W-:Y:S04]  /*27720*/  STL.64 [R1+0x1ac8], R12 ;  /* 0x001ac80c01007387 */ /* 0x0003e80000100a00 */
[----:B-1----:R-:W2:Y:S04]  /*27730*/  LDL.LU R12, [R1+0x20] ;  /* 0x00002000010c7983 */ /* 0x002ea80000300800 */
[----:B------:R-:W2:Y:S04]  /*27740*/  LDL.LU R13, [R1+0x24] ;  /* 0x00002400010d7983 */ /* 0x000ea80000300800 */
[----:B------:R-:W2:Y:S04]  /*27750*/  LDL.LU R14, [R1+0x28] ;  /* 0x00002800010e7983 */ /* 0x000ea80000300800 */
[----:B------:R-:W2:Y:S04]  /*27760*/  LDL.LU R15, [R1+0x2c] ;  /* 0x00002c00010f7983 */ /* 0x000ea80000300800 */
[----:B0-----:R0:W-:Y:S04]  /*27770*/  STL.64 [R1+0x1a00], R10 ;  /* 0x001a000a01007387 */ /* 0x0011e80000100a00 */
[----:B------:R-:W-:Y:S04]  /*27780*/  STL.64 [R1+0x19f8], R8 ;  /* 0x0019f80801007387 */ /* 0x000fe80000100a00 */
[----:B0-----:R-:W4:Y:S04]  /*27790*/  LDL R10, [R1+0x1e8] ;  /* 0x0001e800010a7983 */ /* 0x001f280000100800 */
[----:B------:R-:W4:Y:S01]  /*277a0*/  LDL R11, [R1+0x1ec] ;  /* 0x0001ec00010b7983 */ /* 0x000f220000100800 */
[----:B---3--:R-:W-:Y:S03]  /*277b0*/  HMMA.16816.F32 R24, R4, R26, R16 ;  /* 0x0000001a0418723c */ /* 0x008fe60000001810 */
[----:B------:R-:W3:Y:S04]  /*277c0*/  LDL.LU.64 R18, [R1+0x1b88] ;  /* 0x001b880001127983 */ /* 0x000ee80000300a00 */
[----:B------:R-:W3:-:S15]  /*277d0*/  LDL.LU.64 R16, [R1+0x1b80] ;  /* 0x001b800001107983 */ /* 0x000ede0000300a00 */
[----:B------:R-:W-:-:S01]  /*277e0*/  NOP ;  /* 0x0000000000007918 */ /* 0x000fc20000000000 */
[----:B------:R-:W-:Y:S04]  /*277f0*/  STL.64 [R1+0xb0], R24 ;  /* 0x0000b01801007387 */ /* 0x000fe80000100a00 */
[----:B------:R0:W-:Y:S04]  /*27800*/  STL.64 [R1+0xb8], R26 ;  /* 0x0000b81a01007387 */ /* 0x0001e80000100a00 */
[----:B0-----:R-:W3:Y:S02]  /*27810*/  LDL.LU.64 R26, [R1+0x1b78] ;  /* 0x001b7800011a7983 */ /* 0x001ee40000300a00 */
[----:B---3--:R-:W-:Y:S02]  /*27820*/  HMMA.16816.F32 R24, R4, R26, R16 ;  /* 0x0000001a0418723c */ /* 0x008fe40000001810 */
[----:B------:R-:W3:Y:S04]  /*27830*/  LDL.LU.64 R18, [R1+0x1b70] ;  /* 0x001b700001127983 */ /* 0x000ee80000300a00 */
[----:B------:R-:W3:-:S15]  /*27840*/  LDL.LU.64 R16, [R1+0x1b68] ;  /* 0x001b680001107983 */ /* 0x000ede0000300a00 */
[----:B------:R-:W-:-:S02]  /*27850*/  NOP ;  /* 0x0000000000007918 */ /* 0x000fc40000000000 */
[----:B------:R-:W-:Y:S04]  /*27860*/  STL.64 [R1+0xa0], R24 ;  /* 0x0000a01801007387 */ /* 0x000fe80000100a00 */
[----:B------:R0:W-:Y:S04]  /*27870*/  STL.64 [R1+0xa8], R26 ;  /* 0x0000a81a01007387 */ /* 0x0001e80000100a00 */
[----:B0-----:R-:W2:Y:S02]  /*27880*/  LDL.LU.64 R26, [R1+0x1b60] ;  /* 0x001b6000011a7983 */ /* 0x001ea40000300a00 */
[----:B--2---:R-:W-:-:S15]  /*27890*/  HMMA.16816.F32 R12, R4, R26, R12 ;  /* 0x0000001a040c723c */ /* 0x004fde000000180c */
[----:B------:R-:W-:-:S08]  /*278a0*/  NOP ;  /* 0x0000000000007918 */ /* 0x000fd00000000000 */
[----:B------:R0:W-:Y:S04]  /*278b0*/  STL.64 [R1+0x90], R12 ;  /* 0x0000900c01007387 */ /* 0x0001e80000100a00 */
[----:B------:R1:W-:Y:S01]  /*278c0*/  STL.64 [R1+0x98], R14 ;  /* 0x0000980e01007387 */ /* 0x0003e20000100a00 */
[----:B0-----:R-:W-:Y:S02]  /*278d0*/  MOV R13, R26 ;  /* 0x0000001a000d7202 */ /* 0x001fe40000000f00 */
[----:B------:R-:W-:Y:S02]  /*278e0*/  MOV R12, R27 ;  /* 0x0000001b000c7202 */ /* 0x000fe40000000f00 */
[----:B------:R-:W3:Y:S02]  /*278f0*/  LDL.LU.64 R26, [R1+0x1b58] ;  /* 0x001b5800011a7983 */ /* 0x000ee40000300a00 */
[----:B---3--:R-:W-:Y:S06]  /*27900*/  HMMA.16816.F32 R16, R4, R26, R16 ;  /* 0x0000001a0410723c */ /* 0x008fec0000001810 */
[----:B-1----:R-:W-:Y:S01]  /*27910*/  MOV R15, R26 ;  /* 0x0000001a000f7202 */ /* 0x002fe20000000f00 */
[----:B------:R-:W-:-:S15]  /*27920*/  IMAD.MOV.U32 R14, RZ, RZ, R27 ;  /* 0x000000ffff0e7224 */ /* 0x000fde00078e001b */
[----:B------:R-:W-:-:S01]  /*27930*/  NOP ;  /* 0x0000000000007918 */ /* 0x000fc20000000000 */
[----:B------:R-:W-:Y:S04]  /*27940*/  STL.64 [R1+0x70], R16 ;  /* 0x0000701001007387 */ /* 0x000fe80000100a00 */
[----:B------:R0:W-:Y:S04]  /*27950*/  STL.64 [R1+0x78], R18 ;  /* 0x0000781201007387 */ /* 0x0001e80000100a00 */
[----:B0-----:R-:W2:Y:S04]  /*27960*/  LDL.LU.64 R18, [R1+0x1b50] ;  /* 0x001b500001127983 */ /* 0x001ea80000300a00 */
[----:B------:R-:W2:Y:S04]  /*27970*/  LDL.LU.64 R16, [R1+0x1b48] ;  /* 0x001b480001107983 */ /* 0x000ea80000300a00 */
[----:B------:R-:W4:Y:S04]  /*27980*/  LDL.LU.64 R26, [R1+0x1b40] ;  /* 0x001b4000011a7983 */ /* 0x000f280000300a00 */
[----:B------:R-:W4:Y:S04]  /*27990*/  LDL.LU.64 R24, [R1+0x1b38] ;  /* 0x001b380001187983 */ /* 0x000f280000300a00 */
[----:B------:R0:W-:Y:S04]  /*279a0*/  STL.64 [R1+0x1b20], R14 ;  /* 0x001b200e01007387 */ /* 0x0001e80000100a00 */
[----:B------:R-:W-:Y:S01]  /*279b0*/  STL.64 [R1+0x1b18], R12 ;  /* 0x001b180c01007387 */ /* 0x000fe20000100a00 */
[----:B0-----:R-:W-:-:S02]  /*279c0*/  MOV R14, R21 ;  /* 0x00000015000e7202 */ /* 0x001fc40000000f00 */
[----:B------:R-:W-:Y:S01]  /*279d0*/  MOV R15, R22 ;  /* 0x00000016000f7202 */ /* 0x000fe20000000f00 */
[----:B------:R-:W2:Y:S04]  /*279e0*/  LDL.LU R21, [R1+0x1b30] ;  /* 0x001b300001157983 */ /* 0x000ea80000300800 */
[----:B------:R-:W2:Y:S01]  /*279f0*/  LDL.LU R22, [R1+0x1b2c] ;  /* 0x001b2c0001167983 */ /* 0x000ea20000300800 */
[----:B----4-:R-:W-:Y:S07]  /*27a00*/  HMMA.16816.F32 R8, R4, R10, R24 ;  /* 0x0000000a0408723c */ /* 0x010fee0000001818 */
[----:B------:R-:W-:-:S02]  /*27a10*/  MOV R26, R23 ;  /* 0x00000017001a7202 */ /* 0x000fc40000000f00 */
[----:B------:R-:W2:Y:S04]  /*27a20*/  LDL.LU R23, [R1+0x1b28] ;  /* 0x001b280001177983 */ /* 0x000ea80000300800 */
[----:B------:R-:W3:Y:S04]  /*27a30*/  LDL.LU R27, [R1+0x19c] ;  /* 0x00019c00011b7983 */ /* 0x000ee80000300800 */
[----:B------:R-:W4:Y:S06]  /*27a40*/  LDL.LU R7, [R1+0x210] ;  /* 0x0002100001077983 */ /* 0x000f2c0000300800 */
[----:B------:R-:W-:Y:S04]  /*27a50*/  STL.64 [R1+0x1a10], R10 ;  /* 0x001a100a01007387 */ /* 0x000fe80000100a00 */
[----:B------:R0:W-:Y:S04]  /*27a60*/  STL.64 [R1+0x1a08], R8 ;  /* 0x001a080801007387 */ /* 0x0001e80000100a00 */
[----:B0-----:R-:W3:Y:S01]  /*27a70*/  LDL.LU R8, [R1+0x80] ;  /* 0x0000800001087983 */ /* 0x001ee20000300800 */
[----:B--2---:R-:W-:Y:S03]  /*27a80*/  HMMA.16816.F32 R16, R20, R14, R16 ;  /* 0x0000000e1410723c */ /* 0x004fe60000001810 */
[----:B------:R-:W2:Y:S04]  /*27a90*/  LDL.LU.64 R14, [R1+0x1b20] ;  /* 0x001b2000010e7983 */ /* 0x000ea80000300a00 */
[----:B------:R-:W5:Y:S01]  /*27aa0*/  LDL.LU.64 R12, [R1+0x1b18] ;  /* 0x001b1800010c7983 */ /* 0x000f620000300a00 */
[----:B------:R-:W-:Y:S01]  /*27ab0*/  IMAD.MOV.U32 R9, RZ, RZ, R3 ;  /* 0x000000ffff097224 */ /* 0x000fe200078e0003 */
[----:B------:R-:W-:-:S02]  /*27ac0*/  MOV R10, R2 ;  /* 0x00000002000a7202 */ /* 0x000fc40000000f00 */
[----:B------:R-:W-:-:S07]  /*27ad0*/  MOV R11, R0 ;  /* 0x00000000000b7202 */ /* 0x000fce0000000f00 */
[----:B---3--:R-:W-:Y:S06]  /*27ae0*/  HMMA.16816.F32 R8, R20, R26, R8 ;  /* 0x0000001a1408723c */ /* 0x008fec0000001808 */
[----:B------:R-:W-:Y:S02]  /*27af0*/  MOV R0, R19 ;  /* 0x0000001300007202 */ /* 0x000fe40000000f00 */
[----:B------:R-:W-:Y:S01]  /*27b00*/  MOV R2, R18 ;  /* 0x0000001200027202 */ /* 0x000fe20000000f00 */
[----:B------:R-:W-:Y:S01]  /*27b10*/  IMAD.MOV.U32 R28, RZ, RZ, R17 ;  /* 0x000000ffff1c7224 */ /* 0x000fe200078e0011 */
[----:B------:R-:W-:Y:S01]  /*27b20*/  MOV R29, R16 ;  /* 0x00000010001d7202 */ /* 0x000fe20000000f00 */
[----:B------:R-:W-:Y:S04]  /*27b30*/  STL [R1+0x1a28], R0 ;  /* 0x001a280001007387 */ /* 0x000fe80000100800 */
[----:B------:R-:W-:Y:S04]  /*27b40*/  STL [R1+0x1a24], R2 ;  /* 0x001a240201007387 */ /* 0x000fe80000100800 */
[----:B------:R-:W-:Y:S04]  /*27b50*/  STL [R1+0x1a20], R28 ;  /* 0x001a201c01007387 */ /* 0x000fe80000100800 */
[----:B------:R-:W-:Y:S04]  /*27b60*/  STL [R1+0x1a1c], R29 ;  /* 0x001a1c1d01007387 */ /* 0x000fe80000100800 */
[----:B----4-:R-:W0:Y:S04]  /*27b70*/  LDSM.16.M88.4 R16, [R7+UR6+0x14080] ;  /* 0x014080060710783b */ /* 0x010e280008000200 */
[----:B------:R-:W-:Y:S04]  /*27b80*/  STL.64 [R1+0x40], R8 ;  /* 0x0000400801007387 */ /* 0x000fe80000100a00 */
[----:B------:R-:W-:Y:S01]  /*27b90*/  STL [R1+0x48], R10 ;  /* 0x0000480a01007387 */ /* 0x000fe20000100800 */
[----:B------:R-:W-:Y:S01]  /*27ba0*/  MOV R3, R11 ;  /* 0x0000000b00037202 */ /* 0x000fe20000000f00 */
[----:B--2---:R-:W-:Y:S01]  /*27bb0*/  IMAD.MOV.U32 R26, RZ, RZ, R15 ;  /* 0x000000ffff1a7224 */ /* 0x004fe200078e000f */
[----:B------:R-:W-:-:S05]  /*27bc0*/  MOV R27, R14 ;  /* 0x0000000e001b7202 */ /* 0x000fca0000000f00 */
[----:B------:R5:W-:Y:S02]  /*27bd0*/  STL.64 [R1+0x1ad8], R26 ;  /* 0x001ad81a01007387 */ /* 0x000be40000100a00 */
[----:B-----5:R-:W-:Y:S02]  /*27be0*/  MOV R26, R13 ;  /* 0x0000000d001a7202 */ /* 0x020fe40000000f00 */
[----:B------:R-:W-:-:S05]  /*27bf0*/  MOV R27, R12 ;  /* 0x0000000c001b7202 */ /* 0x000fca0000000f00 */
[----:B------:R-:W-:Y:S04]  /*27c00*/  STL.64 [R1+0x1af0], R26 ;  /* 0x001af01a01007387 */ /* 0x000fe80000100a00 */
[----:B------:R-:W2:Y:S04]  /*27c10*/  LDL.LU R12, [R1+0x100] ;  /* 0x00010000010c7983 */ /* 0x000ea80000300800 */
[----:B------:R-:W2:Y:S04]  /*27c20*/  LDL.LU R13, [R1+0x104] ;  /* 0x00010400010d7983 */ /* 0x000ea80000300800 */
[----:B------:R-:W3:Y:S04]  /*27c30*/  LDL.LU R14, [R1+0x108] ;  /* 0x00010800010e7983 */ /* 0x000ee80000300800 */
[----:B------:R-:W3:Y:S04]  /*27c40*/  LDL.LU R15, [R1+0x10c] ;  /* 0x00010c00010f7983 */ /* 0x000ee80000300800 */
[----:B------:R-:W4:Y:S04]  /*27c50*/  LDL.LU R10, [R1+0x1c8] ;  /* 0x0001c800010a7983 */ /* 0x000f280000300800 */
[----:B------:R-:W4:Y:S04]  /*27c60*/  LDL.LU R11, [R1+0x1cc] ;  /* 0x0001cc00010b7983 */ /* 0x000f280000300800 */
[----:B----4-:R1:W-:Y:S04]  /*27c70*/  STL.64 [R1+0x1b08], R10 ;  /* 0x001b080a01007387 */ /* 0x0103e80000100a00 */
[----:B-1----:R-:W4:Y:S04]  /*27c80*/  LDL.LU R10, [R1+0x1b8] ;  /* 0x0001b800010a7983 */ /* 0x002f280000300800 */
[----:B------:R-:W4:Y:S04]  /*27c90*/  LDL.LU R11, [R1+0x1bc] ;  /* 0x0001bc00010b7983 */ /* 0x000f280000300800 */
[----:B------:R-:W5:Y:S04]  /*27ca0*/  LDL.LU R26, [R1+0x178] ;  /* 0x00017800011a7983 */ /* 0x000f680000300800 */
[----:B------:R-:W5:Y:S04]  /*27cb0*/  LDL.LU R27, [R1+0x17c] ;  /* 0x00017c00011b7983 */ /* 0x000f680000300800 */
[----:B-----5:R1:W-:Y:S04]  /*27cc0*/  STL.64 [R1+0x1b10], R26 ;  /* 0x001b101a01007387 */ /* 0x0203e80000100a00 */
[----:B------:R-:W4:Y:S04]  /*27cd0*/  LDL.LU R24, [R1+0x140] ;  /* 0x0001400001187983 */ /* 0x000f280000300800 */
[----:B------:R-:W4:Y:S04]  /*27ce0*/  LDL.LU R25, [R1+0x144] ;  /* 0x0001440001197983 */ /* 0x000f280000300800 */
[----:B-1----:R-:W4:Y:S04]  /*27cf0*/  LDL.LU R26, [R1+0x148] ;  /* 0x00014800011a7983 */ /* 0x002f280000300800 */
[----:B------:R-:W4:Y:S04]  /*27d00*/  LDL.LU R27, [R1+0x14c] ;  /* 0x00014c00011b7983 */ /* 0x000f280000300800 */
[----:B---3--:R-:W-:Y:S04]  /*27d10*/  STL.64 [R1+0x1ae8], R14 ;  /* 0x001ae80e01007387 */ /* 0x008fe80000100a00 */
[----:B--2---:R1:W-:Y:S04]  /*27d20*/  STL.64 [R1+0x1ae0], R12 ;  /* 0x001ae00c01007387 */ /* 0x0043e80000100a00 */
[----:B-1----:R-:W2:Y:S04]  /*27d30*/  LDL.LU R12, [R1+0x110] ;  /* 0x00011000010c7983 */ /* 0x002ea80000300800 */
[----:B------:R-:W2:Y:S04]  /*27d40*/  LDL.LU R13, [R1+0x114] ;  /* 0x00011400010d7983 */ /* 0x000ea80000300800 */
[----:B------:R-:W3:Y:S04]  /*27d50*/  LDL.LU R14, [R1+0x118] ;  /* 0x00011800010e7983 */ /* 0x000ee80000300800 */
[----:B------:R-:W3:Y:S01]  /*27d60*/  LDL.LU R15, [R1+0x11c] ;  /* 0x00011c00010f7983 */ /* 0x000ee20000300800 */
[----:B----4-:R-:W-:Y:S03]  /*27d70*/  HMMA.16816.F32 R8, R20, R10, R24 ;  /* 0x0000000a1408723c */ /* 0x010fe60000001818 */
[----:B---3--:R-:W-:Y:S04]  /*27d80*/  STL.64 [R1+0x1b00], R14 ;  /* 0x001b000e01007387 */ /* 0x008fe80000100a00 */
[----:B--2---:R1:W-:Y:S04]  /*27d90*/  STL.64 [R1+0x1af8], R12 ;  /* 0x001af80c01007387 */ /* 0x0043e80000100a00 */
[----:B-1----:R-:W2:Y:S04]  /*27da0*/  LDL.LU R12, [R1+0x120] ;  /* 0x00012000010c7983 */ /* 0x002ea80000300800 */
[----:B------:R-:W2:Y:S04]  /*27db0*/  LDL.LU R13, [R1+0x124] ;  /* 0x00012400010d7983 */ /* 0x000ea80000300800 */
[----:B------:R-:W2:Y:S04]  /*27dc0*/  LDL.LU R14, [R1+0x128] ;  /* 0x00012800010e7983 */ /* 0x000ea80000300800 */
[----:B------:R-:W2:Y:S04]  /*27dd0*/  LDL.LU R15, [R1+0x12c] ;  /* 0x00012c00010f7983 */ /* 0x000ea80000300800 */
[----:B------:R-:W-:Y:S04]  /*27de0*/  STL [R1+0x1a2c], R3 ;  /* 0x001a2c0301007387 */ /* 0x000fe80000100800 */
[----:B------:R1:W-:Y:S04]  /*27df0*/  STL [R1+0x1a80], R7 ;  /* 0x001a800701007387 */ /* 0x0003e80000100800 */
[----:B------:R-:W3:Y:S01]  /*27e00*/  LDL.LU R6, [R1+0x1e8] ;  /* 0x0001e80001067983 */ /* 0x000ee20000300800 */
[----:B------:R-:W-:-:S02]  /*27e10*/  MOV R28, R10 ;  /* 0x0000000a001c7202 */ /* 0x000fc40000000f00 */
[----:B------:R-:W-:Y:S01]  /*27e20*/  MOV R29, R11 ;  /* 0x0000000b001d7202 */ /* 0x000fe20000000f00 */
[----:B-1----:R-:W3:Y:S04]  /*27e30*/  LDL.LU R7, [R1+0x1ec] ;  /* 0x0001ec0001077983 */ /* 0x002ee80000300800 */
[----:B0-----:R-:W-:Y:S04]  /*27e40*/  STL.64 [R1+0x1940], R18 ;  /* 0x0019401201007387 */ /* 0x001fe80000100a00 */
[----:B------:R0:W-:Y:S04]  /*27e50*/  STL.64 [R1+0x1938], R16 ;  /* 0x0019381001007387 */ /* 0x0001e80000100a00 */
[----:B0-----:R-:W4:Y:S04]  /*27e60*/  LDL.LU R16, [R1+0x130] ;  /* 0x0001300001107983 */ /* 0x001f280000300800 */
[----:B------:R-:W4:Y:S04]  /*27e70*/  LDL.LU R17, [R1+0x134] ;  /* 0x0001340001117983 */ /* 0x000f280000300800 */
[----:B------:R-:W4:Y:S04]  /*27e80*/  LDL.LU R18, [R1+0x138] ;  /* 0x0001380001127983 */ /* 0x000f280000300800 */
[----:B------:R-:W4:Y:S04]  /*27e90*/  LDL.LU R19, [R1+0x13c] ;  /* 0x00013c0001137983 */ /* 0x000f280000300800 */
[----:B------:R-:W2:Y:S04]  /*27ea0*/  LDL.LU.64 R26, [R1+0x1b10] ;  /* 0x001b1000011a7983 */ /* 0x000ea80000300a00 */
[----:B------:R-:W4:Y:S01]  /*27eb0*/  LDL.LU.64 R10, [R1+0x1b08] ;  /* 0x001b0800010a7983 */ /* 0x000f220000300a00 */
[----:B------:R-:W-:Y:S01]  /*27ec0*/  IMAD.MOV.U32 R0, RZ, RZ, R8 ;  /* 0x000000ffff007224 */ /* 0x000fe200078e0008 */
[----:B------:R-:W-:-:S02]  /*27ed0*/  MOV R2, R9 ;  /* 0x0000000900027202 */ /* 0x000fc40000000f00 */
[----:B------:R-:W-:Y:S04]  /*27ee0*/  STL [R1+0x1a3c], R29 ;  /* 0x001a3c1d01007387 */ /* 0x000fe80000100800 */
[----:B------:R-:W-:Y:S04]  /*27ef0*/  STL [R1+0x1a38], R28 ;  /* 0x001a381c01007387 */ /* 0x000fe80000100800 */
[----:B------:R0:W-:Y:S04]  /*27f00*/  STL [R1+0x1a34], R2 ;  /* 0x001a340201007387 */ /* 0x0001e80000100800 */
[----:B------:R1:W-:Y:S01]  /*27f10*/  STL [R1+0x1a30], R0 ;  /* 0x001a300001007387 */ /* 0x0003e20000100800 */
[C---:B----4-:R-:W-:Y:S06]  /*27f20*/  HMMA.16816.F32 R8, R20.reuse, R10, R16 ;  /* 0x0000000a1408723c */ /* 0x050fec0000001810 */
[----:B--2---:R-:W-:-:S15]  /*27f30*/  HMMA.16816.F32 R24, R20, R26, R12 ;  /* 0x0000001a1418723c */ /* 0x004fde000000180c */
[----:B------:R-:W-:-:S02]  /*27f40*/  NOP ;  /* 0x0000000000007918 */ /* 0x000fc40000000000 */
[----:B------:R2:W-:Y:S04]  /*27f50*/  STL.64 [R1+0x20], R8 ;  /* 0x0000200801007387 */ /* 0x0005e80000100a00 */
[----:B------:R4:W-:Y:S01]  /*27f60*/  STL [R1+0x28], R10 ;  /* 0x0000280a01007387 */ /* 0x0009e20000100800 */
[----:B------:R-:W-:Y:S02]  /*27f70*/  IMAD.MOV.U32 R3, RZ, RZ, R11 ;  /* 0x000000ffff037224 */ /* 0x000fe400078e000b */
[----:B0-----:R-:W-:Y:S01]  /*27f80*/  MOV R2, R26 ;  /* 0x0000001a00027202 */ /* 0x001fe20000000f00 */
[----:B-1----:R-:W-:Y:S01]  /*27f90*/  IMAD.MOV.U32 R0, RZ, RZ, R27 ;  /* 0x000000ffff007224 */ /* 0x002fe200078e001b */
[----:B--2---:R-:W2:Y:S04]  /*27fa0*/  LDL.LU R8, [R1+0xe0] ;  /* 0x0000e00001087983 */ /* 0x004ea80000300800 */
[----:B------:R-:W2:Y:S04]  /*27fb0*/  LDL.LU R9, [R1+0xe4] ;  /* 0x0000e40001097983 */ /* 0x000ea80000300800 */
[----:B----4-:R-:W2:Y:S04]  /*27fc0*/  LDL.LU R10, [R1+0xe8] ;  /* 0x0000e800010a7983 */ /* 0x010ea80000300800 */
[----:B------:R-:W2:Y:S04]  /*27fd0*/  LDL.LU R11, [R1+0xec] ;  /* 0x0000ec00010b7983 */ /* 0x000ea80000300800 */
[----:B------:R-:W2:Y:S04]  /*27fe0*/  LDL.LU.64 R16, [R1+0x230] ;  /* 0x0002300001107983 */ /* 0x000ea80000300a00 */
[----:B------:R0:W-:Y:S04]  /*27ff0*/  STL [R1+0x1a58], R3 ;  /* 0x001a580301007387 */ /* 0x0001e80000100800 */
[----:B------:R-:W4:Y:S04]  /*28000*/  LDL.LU.64 R14, [R1+0x1b00] ;  /* 0x001b0000010e7983 */ /* 0x000f280000300a00 */
[----:B------:R-:W4:Y:S04]  /*28010*/  LDL.LU.64 R12, [R1+0x1af8] ;  /* 0x001af800010c7983 */ /* 0x000f280000300a00 */
[----:B------:R-:W4:Y:S01]  /*28020*/  LDL.LU.64 R26, [R1+0x1af0] ;  /* 0x001af000011a7983 */ /* 0x000f220000300a00 */
[----:B------:R-:W-:-:S02]  /*28030*/  MOV R29, R24 ;  /* 0x00000018001d7202 */ /* 0x000fc40000000f00 */
[----:B------:R-:W-:Y:S02]  /*28040*/  MOV R28, R25 ;  /* 0x00000019001c7202 */ /* 0x000fe40000000f00 */
[----:B----4-:R-:W-:Y:S01]  /*28050*/  HMMA.16816.F32 R24, R20, R26, R12 ;  /* 0x0000001a1418723c */ /* 0x010fe2000000180c */
[----:B------:R-:W4:Y:S04]  /*28060*/  LDL.LU.64 R14, [R1+0x1ae8] ;  /* 0x001ae800010e7983 */ /* 0x000f280000300a00 */
[----:B------:R-:W4:-:S15]  /*28070*/  LDL.LU.64 R12, [R1+0x1ae0] ;  /* 0x001ae000010c7983 */ /* 0x000f1e0000300a00 */
[----:B------:R-:W-:-:S03]  /*28080*/  NOP ;  /* 0x0000000000007918 */ /* 0x000fc60000000000 */
[----:B------:R-:W-:Y:S04]  /*28090*/  STL.64 [R1], R24 ;  /* 0x0000001801007387 */ /* 0x000fe80000100a00 */
[----:B------:R1:W-:Y:S01]  /*280a0*/  STL [R1+0x8], R26 ;  /* 0x0000081a01007387 */ /* 0x0003e20000100800 */
[----:B0-----:R-:W-:-:S03]  /*280b0*/  MOV R3, R27 ;  /* 0x0000001b00037202 */ /* 0x001fc60000000f00 */
[----:B-1----:R-:W4:Y:S02]  /*280c0*/  LDL.LU.64 R26, [R1+0x1ad8] ;  /* 0x001ad800011a7983 */ /* 0x002f240000300a00 */
[----:B----4-:R-:W-:Y:S02]  /*280d0*/  HMMA.16816.F32 R24, R20, R26, R12 ;  /* 0x0000001a1418723c */ /* 0x010fe4000000180c */
[----:B------:R-:W4:Y:S04]  /*280e0*/  LDL.LU.64 R14, [R1+0x1ad0] ;  /* 0x001ad000010e7983 */ /* 0x000f280000300a00 */
[----:B------:R-:W5:-:S15]  /*280f0*/  LDL.LU.64 R12, [R1+0x1ac8] ;  /* 0x001ac800010c7983 */ /* 0x000f5e0000300a00 */
[----:B------:R-:W-:-:S02]  /*28100*/  NOP ;  /* 0x0000000000007918 */ /* 0x000fc40000000000 */
[----:B------:R-:W-:Y:S04]  /*28110*/  STL.64 [R1+0x1970], R26 ;  /* 0x0019701a01007387 */ /* 0x000fe80000100a00 */
[----:B------:R0:W-:Y:S04]  /*28120*/  STL.64 [R1+0x1968], R24 ;  /* 0x0019681801007387 */ /* 0x0001e80000100a00 */
[----:B0-----:R-:W3:Y:S01]  /*28130*/  LDL.LU R24, [R1+0x270] ;  /* 0x0002700001187983 */ /* 0x001ee20000300800 */
[----:B-----5:R-:W-:-:S03]  /*28140*/  MOV R25, R13 ;  /* 0x0000000d00197202 */ /* 0x020fc60000000f00 */
[----:B------:R-:W5:Y:S04]  /*28150*/  LDL.LU R13, [R1+0x1ac0] ;  /* 0x001ac000010d7983 */ /* 0x000f680000300800 */
[----:B---3--:R0:W-:Y:S04]  /*28160*/  STL.64 [R1+0x1a88], R24 ;  /* 0x001a881801007387 */ /* 0x0081e80000100a00 */
[----:B0-----:R-:W3:Y:S04]  /*28170*/  LDL.LU.64 R24, [R1+0x1a0] ;  /* 0x0001a00001187983 */ /* 0x001ee80000300a00 */
[----:B---3--:R0:W-:Y:S04]  /*28180*/  STL.64 [R1+0x1aa0], R24 ;  /* 0x001aa01801007387 */ /* 0x0081e80000100a00 */
[----:B0-----:R-:W3:Y:S04]  /*28190*/  LDL.LU R24, [R1+0xf0] ;  /* 0x0000f00001187983 */ /* 0x001ee80000300800 */
[----:B------:R-:W3:Y:S04]  /*281a0*/  LDL.LU R25, [R1+0xf4] ;  /* 0x0000f40001197983 */ /* 0x000ee80000300800 */
[----:B------:R-:W3:Y:S04]  /*281b0*/  LDL.LU R26, [R1+0xf8] ;  /* 0x0000f800011a7983 */ /* 0x000ee80000300800 */
[----:B------:R-:W3:Y:S01]  /*281c0*/  LDL.LU R27, [R1+0xfc] ;  /* 0x0000fc00011b7983 */ /* 0x000ee20000300800 */
[----:B----4-:R-:W-:Y:S01]  /*281d0*/  MOV R4, R14 ;  /* 0x0000000e00047202 */ /* 0x010fe20000000f00 */
[----:B------:R-:W-:-:S02]  /*281e0*/  IMAD.MOV.U32 R5, RZ, RZ, R15 ;  /* 0x000000ffff057224 */ /* 0x000fc400078e000f */
[----:B------:R-:W4:Y:S04]  /*281f0*/  LDL.LU R14, [R1+0x1abc] ;  /* 0x001abc00010e7983 */ /* 0x000f280000300800 */
[----:B------:R-:W2:Y:S01]  /*28200*/  LDL.LU R15, [R1+0x1ab8] ;  /* 0x001ab800010f7983 */ /* 0x000ea20000300800 */
[----:B---3--:R-:W-:Y:S03]  /*28210*/  HMMA.16816.F32 R20, R20, R6, R24 ;  /* 0x000000061414723c */ /* 0x008fe60000001818 */
[----:B------:R-:W3:Y:S04]  /*28220*/  LDL.LU R6, [R1+0xc8] ;  /* 0x0000c80001067983 */ /* 0x000ee80000300800 */
[----:B------:R-:W-:-:S02]  /*28230*/  MOV R7, R12 ;  /* 0x0000000c00077202 */ /* 0x000fc40000000f00 */
[----:B------:R-:W2:Y:S04]  /*28240*/  LDL.LU R12, [R1+0x1ab4] ;  /* 0x001ab400010c7983 */ /* 0x000ea80000300800 */
[----:B---3--:R-:W-:Y:S04]  /*28250*/  STL.64 [R1+0x1a98], R6 ;  /* 0x001a980601007387 */ /* 0x008fe80000100a00 */
[----:B------:R5:W-:Y:S02]  /*28260*/  STL.64 [R1+0x1a90], R4 ;  /* 0x001a900401007387 */ /* 0x000be40000100a00 */
[----:B-----5:R-:W-:-:S02]  /*28270*/  MOV R4, R13 ;  /* 0x0000000d00047202 */ /* 0x020fc40000000f00 */
[----:B----4-:R-:W-:Y:S01]  /*28280*/  MOV R5, R14 ;  /* 0x0000000e00057202 */ /* 0x010fe20000000f00 */
[----:B------:R-:W3:Y:S04]  /*28290*/  LDL.LU R13, [R1+0x1ab0] ;  /* 0x001ab000010d7983 */ /* 0x000ee80000300800 */
[----:B------:R-:W3:Y:S01]  /*282a0*/  LDL.LU R14, [R1+0x1aac] ;  /* 0x001aac00010e7983 */ /* 0x000ee20000300800 */
[----:B--2---:R-:W-:-:S03]  /*282b0*/  IMAD.MOV.U32 R6, RZ, RZ, R15 ;  /* 0x000000ffff067224 */ /* 0x004fc600078e000f */
[----:B------:R-:W3:Y:S04]  /*282c0*/  LDL.LU R15, [R1+0x1aa8] ;  /* 0x001aa800010f7983 */ /* 0x000ee80000300800 */
[----:B------:R-:W2:Y:S04]  /*282d0*/  LDL.LU R7, [R1+0xdc] ;  /* 0x0000dc0001077983 */ /* 0x000ea80000300800 */
[----:B------:R-:W-:Y:S04]  /*282e0*/  STL.64 [R1+0x1960], R22 ;  /* 0x0019601601007387 */ /* 0x000fe80000100a00 */
[----:B------:R0:W-:Y:S04]  /*282f0*/  STL.64 [R1+0x1958], R20 ;  /* 0x0019581401007387 */ /* 0x0001e80000100a00 */
[----:B0-----:R-:W4:Y:S04]  /*28300*/  LDL.LU R20, [R1+0x280] ;  /* 0x0002800001147983 */ /* 0x001f280000300800 */
[----:B------:R-:W4:Y:S01]  /*28310*/  LDL.LU R21, [R1+0x284] ;  /* 0x0002840001157983 */ /* 0x000f220000300800 */
[----:B---3--:R-:W-:Y:S03]  /*28320*/  HMMA.16816.F32 R24, R12, R16, R8 ;  /* 0x000000100c18723c */ /* 0x008fe60000001808 */
[----:B----4-:R0:W-:-:S15]  /*28330*/  STL.64 [R1+0x1a40], R20 ;  /* 0x001a401401007387 */ /* 0x0101de0000100a00 */
[----:B------:R-:W-:-:S06]  /*28340*/  NOP ;  /* 0x0000000000007918 */ /* 0x000fcc0000000000 */
[----:B------:R-:W-:Y:S01]  /*28350*/  MOV R19, R24 ;  /* 0x0000001800137202 */ /* 0x000fe20000000f00 */
[----:B------:R-:W-:Y:S01]  /*28360*/  IMAD.MOV.U32 R18, RZ, RZ, R25 ;  /* 0x000000ffff127224 */ /* 0x000fe200078e0019 */
[----:B0-----:R-:W3:Y:S04]  /*28370*/  LDL.LU.64 R20, [R1+0x250] ;  /* 0x0002500001147983 */ /* 0x001ee80000300a00 */
[----:B------:R-:W2:Y:S01]  /*28380*/  LDL.LU.64 R24, [R1+0x1aa0] ;  /* 0x001aa00001187983 */ /* 0x000ea20000300a00 */
[----:B------:R-:W-:Y:S02]  /*28390*/  MOV R9, R16 ;  /* 0x0000001000097202 */ /* 0x000fe40000000f00 */
[----:B------:R-:W-:Y:S02]  /*283a0*/  MOV R8, R17 ;  /* 0x0000001100087202 */ /* 0x000fe40000000f00 */
[----:B------:R-:W-:-:S02]  /*283b0*/  MOV R17, R26 ;  /* 0x0000001a00117202 */ /* 0x000fc40000000f00 */
[----:B------:R-:W-:Y:S01]  /*283c0*/  MOV R16, R27 ;  /* 0x0000001b00107202 */ /* 0x000fe20000000f00 */
[----:B------:R-:W-:Y:S04]  /*283d0*/  STL.64 [R1+0x1950], R18 ;  /* 0x0019501201007387 */ /* 0x000fe80000100a00 */
[----:B------:R0:W-:Y:S04]  /*283e0*/  STL.64 [R1+0x1948], R16 ;  /* 0x0019481001007387 */ /* 0x0001e80000100a00 */
[----:B0-----:R-:W4:Y:S04]  /*283f0*/  LDL.LU R16, [R1+0x290] ;  /* 0x0002900001107983 */ /* 0x001f280000300800 */
[----:B------:R-:W4:Y:S01]  /*28400*/  LDL.LU R17, [R1+0x294] ;  /* 0x0002940001117983 */ /* 0x000f220000300800 */
        /* <DEDUP_REMOVED lines=8> */
[----:B------:R-:W5:Y:S04]  /*28490*/  LDL.LU.64 R24, [R1+0x1a88] ;  /* 0x001a880001187983 */ /* 0x000f680000300a00 */
[----:B------:R-:W-:Y:S04]  /*284a0*/  STL.64 [R1+0x1a50], R10 ;  /* 0x001a500a01007387 */ /* 0x000fe80000100a00 */
[----:B------:R0:W-:Y:S04]  /*284b0*/  STL.64 [R1+0x1a48], R8 ;  /* 0x001a480801007387 */ /* 0x0001e80000100a00 */
[----:B0-----:R-:W4:Y:S04]  /*284c0*/  LDL.LU R8, [R1+0xa0] ;  /* 0x0000a00001087983 */ /* 0x001f280000300800 */
[----:B------:R-:W4:Y:S04]  /*284d0*/  LDL.LU R9, [R1+0xa4] ;  /* 0x0000a40001097983 */ /* 0x000f280000300800 */
[----:B------:R-:W5:Y:S04]  /*284e0*/  LDL.LU R10, [R1+0xa8] ;  /* 0x0000a800010a7983 */ /* 0x000f680000300800 */
[----:B------:R-:W5:Y:S01]  /*284f0*/  LDL.LU R11, [R1+0xac] ;  /* 0x0000ac00010b7983 */ /* 0x000f620000300800 */
[----:B---3--:R-:W-:-:S02]  /*28500*/  MOV R19, R20 ;  /* 0x0000001400137202 */ /* 0x008fc40000000f00 */
[----:B------:R-:W-:Y:S01]  /*28510*/  MOV R18, R21 ;  /* 0x0000001500127202 */ /* 0x000fe20000000f00 */
[C---:B--2---:R-:W-:Y:S01]  /*28520*/  HMMA.16816.F32 R4, R12.reuse, R20, R4 ;  /* 0x000000140c04723c */ /* 0x044fe20000001804 */
[----:B-----5:R-:W-:Y:S04]  /*28530*/  STL.64 [R1+0x1a68], R10 ;  /* 0x001a680a01007387 */ /* 0x020fe80000100a00 */
[----:B----4-:R0:W-:Y:S04]  /*28540*/  STL.64 [R1+0x1a60], R8 ;  /* 0x001a600801007387 */ /* 0x0101e80000100a00 */
[----:B0-----:R-:W2:Y:S04]  /*28550*/  LDL.LU R8, [R1+0xb0] ;  /* 0x0000b00001087983 */ /* 0x001ea80000300800 */
[----:B------:R-:W2:Y:S04]  /*28560*/  LDL.LU R9, [R1+0xb4] ;  /* 0x0000b40001097983 */ /* 0x000ea80000300800 */
[----:B------:R-:W2:Y:S04]  /*28570*/  LDL.LU R10, [R1+0xb8] ;  /* 0x0000b800010a7983 */ /* 0x000ea80000300800 */
[----:B------:R-:W2:Y:S04]  /*28580*/  LDL.LU R11, [R1+0xbc] ;  /* 0x0000bc00010b7983 */ /* 0x000ea80000300800 */
[----:B------:R-:W-:Y:S04]  /*28590*/  STL.64 [R1+0x170], R4 ;  /* 0x0001700401007387 */ /* 0x000fe80000100a00 */
[----:B------:R0:W-:Y:S04]  /*285a0*/  STL.64 [R1+0x178], R6 ;  /* 0x0001780601007387 */ /* 0x0001e80000100a00 */
[----:B0-----:R-:W3:Y:S04]  /*285b0*/  LDL.LU R7, [R1+0x1a80] ;  /* 0x001a800001077983 */ /* 0x001ee80000300800 */
[----:B------:R-:W-:Y:S04]  /*285c0*/  STL.64 [R1+0x1a78], R18 ;  /* 0x001a781201007387 */ /* 0x000fe80000100a00 */
[----:B------:R0:W-:Y:S04]  /*285d0*/  STL.64 [R1+0x1a70], R16 ;  /* 0x001a701001007387 */ /* 0x0001e80000100a00 */
[----:B0-----:R-:W2:Y:S04]  /*285e0*/  LDL.LU.64 R16, [R1+0x240] ;  /* 0x0002400001107983 */ /* 0x001ea80000300a00 */
[----:B------:R-:W4:Y:S04]  /*285f0*/  LDL.LU R20, [R1+0x90] ;  /* 0x0000900001147983 */ /* 0x000f280000300800 */
[----:B------:R-:W4:Y:S04]  /*28600*/  LDL.LU R21, [R1+0x94] ;  /* 0x0000940001157983 */ /* 0x000f280000300800 */
[----:B------:R-:W4:Y:S04]  /*28610*/  LDL.LU R22, [R1+0x98] ;  /* 0x0000980001167983 */ /* 0x000f280000300800 */
[----:B------:R-:W4:Y:S04]  /*28620*/  LDL.LU R23, [R1+0x9c] ;  /* 0x00009c0001177983 */ /* 0x000f280000300800 */
[----:B---3--:R-:W0:Y:S01]  /*28630*/  LDSM.16.M88.4 R4, [R7+UR6+0x15080] ;  /* 0x015080060704783b */ /* 0x008e220008000200 */
[----:B--2---:R-:W-:Y:S06]  /*28640*/  HMMA.16816.F32 R8, R12, R16, R8 ;  /* 0x000000100c08723c */ /* 0x004fec0000001808 */
[----:B------:R-:W-:Y:S01]  /*28650*/  MOV R27, R16 ;  /* 0x00000010001b7202 */ /* 0x000fe20000000f00 */
[----:B------:R-:W-:Y:S01]  /*28660*/  IMAD.MOV.U32 R26, RZ, RZ, R17 ;  /* 0x000000ffff1a7224 */ /* 0x000fe200078e0011 */
[----:B0-----:R0:W-:Y:S04]  /*28670*/  STL [R1+0x18c0], R5 ;  /* 0x0018c00501007387 */ /* 0x0011e80000100800 */
[----:B------:R-:W-:Y:S04]  /*28680*/  STL [R1+0x18bc], R6 ;  /* 0x0018bc0601007387 */ /* 0x000fe80000100800 */
[----:B------:R-:W-:Y:S04]  /*28690*/  STL [R1+0x18b8], R7 ;  /* 0x0018b80701007387 */ /* 0x000fe80000100800 */
[----:B------:R-:W2:Y:S04]  /*286a0*/  LDL.LU.64 R18, [R1+0x1a78] ;  /* 0x001a780001127983 */ /* 0x000ea80000300a00 */
[----:B------:R-:W3:Y:S04]  /*286b0*/  LDL.LU.64 R16, [R1+0x1a70] ;  /* 0x001a700001107983 */ /* 0x000ee80000300a00 */
[----:B------:R-:W-:Y:S04]  /*286c0*/  STL [R1+0x150], R8 ;  /* 0x0001500801007387 */ /* 0x000fe80000100800 */
[----:B------:R1:W-:Y:S01]  /*286d0*/  STL.64 [R1+0x158], R10 ;  /* 0x0001580a01007387 */ /* 0x0003e20000100a00 */
[----:B0-----:R-:W-:-:S03]  /*286e0*/  MOV R5, R9 ;  /* 0x0000000900057202 */ /* 0x001fc60000000f00 */
[----:B-1----:R-:W5:Y:S04]  /*286f0*/  LDL.LU.64 R10, [R1+0x1a68] ;  /* 0x001a6800010a7983 */ /* 0x002f680000300a00 */
[----:B------:R-:W5:Y:S04]  /*28700*/  LDL.LU.64 R8, [R1+0x1a60] ;  /* 0x001a600001087983 */ /* 0x000f680000300a00 */
[----:B------:R0:W-:Y:S04]  /*28710*/  STL.64 [R1+0x1978], R4 ;  /* 0x0019780401007387 */ /* 0x0001e80000100a00 */
[----:B0-----:R-:W4:Y:S04]  /*28720*/  LDL.LU R4, [R1] ;  /* 0x0000000001047983 */ /* 0x001f280000300800 */
[----:B------:R-:W4:Y:S04]  /*28730*/  LDL.LU R5, [R1+0x4] ;  /* 0x0000040001057983 */ /* 0x000f280000300800 */
[----:B------:R-:W2:Y:S01]  /*28740*/  LDL.LU R6, [R1+0x8] ;  /* 0x0000080001067983 */ /* 0x000ea20000300800 */
[----:B------:R-:W-:-:S03]  /*28750*/  MOV R7, R3 ;  /* 0x0000000300077202 */ /* 0x000fc60000000f00 */
[----:B------:R-:W3:Y:S04]  /*28760*/  LDL.LU R3, [R1+0x1a58] ;  /* 0x001a580001037983 */ /* 0x000ee80000300800 */
[----:B--2---:R-:W-:Y:S04]  /*28770*/  STL.64 [R1+0x1988], R6 ;  /* 0x0019880601007387 */ /* 0x004fe80000100a00 */
[----:B----4-:R0:W-:Y:S04]  /*28780*/  STL.64 [R1+0x1980], R4 ;  /* 0x0019800401007387 */ /* 0x0101e80000100a00 */
[----:B0-----:R-:W5:Y:S04]  /*28790*/  LDL.LU R4, [R1+0x260] ;  /* 0x0002600001047983 */ /* 0x001f680000300800 */
[----:B------:R-:W5:Y:S02]  /*287a0*/  LDL.LU R5, [R1+0x264] ;  /* 0x0002640001057983 */ /* 0x000f640000300800 */
[----:B-----5:R-:W-:-:S15]  /*287b0*/  HMMA.16816.F32 R8, R12, R4, R8 ;  /* 0x000000040c08723c */ /* 0x020fde0000001808 */
[----:B------:R-:W-:-:S08]  /*287c0*/  NOP ;  /* 0x0000000000007918 */ /* 0x000fd00000000000 */
[----:B------:R-:W-:Y:S04]  /*287d0*/  STL.64 [R1+0x140], R8 ;  /* 0x0001400801007387 */ /* 0x000fe80000100a00 */
[----:B------:R0:W-:Y:S04]  /*287e0*/  STL.64 [R1+0x148], R10 ;  /* 0x0001480a01007387 */ /* 0x0001e80000100a00 */
[----:B0-----:R-:W2:Y:S04]  /*287f0*/  LDL.LU.64 R10, [R1+0x1a50] ;  /* 0x001a5000010a7983 */ /* 0x001ea80000300a00 */
[----:B------:R-:W4:Y:S04]  /*28800*/  LDL.LU.64 R8, [R1+0x1a48] ;  /* 0x001a480001087983 */ /* 0x000f280000300a00 */
[----:B------:R0:W-:Y:S01]  /*28810*/  STL.64 [R1+0x1998], R4 ;  /* 0x0019980401007387 */ /* 0x0001e20000100a00 */
[----:B------:R-:W-:Y:S01]  /*28820*/  HMMA.16816.F32 R20, R12, R24, R20 ;  /* 0x000000180c14723c */ /* 0x000fe20000001814 */
[----:B0-----:R-:W-:Y:S01]  /*28830*/  MOV R4, R27 ;  /* 0x0000001b00047202 */ /* 0x001fe20000000f00 */
[----:B------:R-:W-:-:S05]  /*28840*/  IMAD.MOV.U32 R5, RZ, RZ, R26 ;  /* 0x000000ffff057224 */ /* 0x000fca00078e001a */
[----:B------:R0:W-:Y:S02]  /*28850*/  STL.64 [R1+0x19b0], R4 ;  /* 0x0019b00401007387 */ /* 0x0001e40000100a00 */
[----:B0-----:R-:W-:Y:S02]  /*28860*/  MOV R4, R19 ;  /* 0x0000001300047202 */ /* 0x001fe40000000f00 */
[----:B------:R-:W-:-:S05]  /*28870*/  MOV R5, R18 ;  /* 0x0000001200057202 */ /* 0x000fca0000000f00 */
[----:B------:R2:W-:Y:S01]  /*28880*/  STL.64 [R1+0x19c8], R4 ;  /* 0x0019c80401007387 */ /* 0x0005e20000100a00 */
[----:B------:R-:W-:Y:S02]  /*28890*/  MOV R26, R2 ;  /* 0x00000002001a7202 */ /* 0x000fe40000000f00 */
[----:B------:R-:W-:Y:S02]  /*288a0*/  MOV R27, R0 ;  /* 0x00000000001b7202 */ /* 0x000fe40000000f00 */
[----:B--2---:R-:W-:Y:S01]  /*288b0*/  MOV R4, R11 ;  /* 0x0000000b00047202 */ /* 0x004fe20000000f00 */
[----:B------:R-:W-:-:S05]  /*288c0*/  IMAD.MOV.U32 R5, RZ, RZ, R10 ;  /* 0x000000ffff057224 */ /* 0x000fca00078e000a */
[----:B------:R4:W-:Y:S02]  /*288d0*/  STL.64 [R1+0x19e0], R4 ;  /* 0x0019e00401007387 */ /* 0x0009e40000100a00 */
[----:B----4-:R-:W-:Y:S02]  /*288e0*/  MOV R5, R8 ;  /* 0x0000000800057202 */ /* 0x010fe40000000f00 */
[----:B------:R-:W-:Y:S01]  /*288f0*/  MOV R4, R9 ;  /* 0x0000000900047202 */ /* 0x000fe20000000f00 */
[----:B------:R-:W2:Y:S04]  /*28900*/  LDL.LU R8, [R1+0x70] ;  /* 0x0000700001087983 */ /* 0x000ea80000300800 */
[----:B------:R-:W2:Y:S04]  /*28910*/  LDL.LU R9, [R1+0x74] ;  /* 0x0000740001097983 */ /* 0x000ea80000300800 */
[----:B------:R-:W2:Y:S04]  /*28920*/  LDL.LU R10, [R1+0x78] ;  /* 0x00007800010a7983 */ /* 0x000ea80000300800 */
[----:B------:R-:W2:Y:S04]  /*28930*/  LDL.LU R11, [R1+0x7c] ;  /* 0x00007c00010b7983 */ /* 0x000ea80000300800 */
[----:B------:R0:W-:Y:S04]  /*28940*/  STL.64 [R1+0x130], R20 ;  /* 0x0001301401007387 */ /* 0x0001e80000100a00 */
[----:B------:R-:W-:Y:S04]  /*28950*/  STL.64 [R1+0x138], R22 ;  /* 0x0001381601007387 */ /* 0x000fe80000100a00 */
[----:B0-----:R-:W2:Y:S04]  /*28960*/  LDL.LU.64 R20, [R1+0x1a40] ;  /* 0x001a400001147983 */ /* 0x001ea80000300a00 */
[----:B------:R0:W-:Y:S02]  /*28970*/  STL.64 [R1+0x1990], R24 ;  /* 0x0019901801007387 */ /* 0x0001e40000100a00 */
[----:B0-----:R-:W-:Y:S01]  /*28980*/  MOV R24, R29 ;  /* 0x0000001d00187202 */ /* 0x001fe20000000f00 */
[----:B------:R-:W-:Y:S01]  /*28990*/  IMAD.MOV.U32 R25, RZ, RZ, R28 ;  /* 0x000000ffff197224 */ /* 0x000fe200078e001c */
[----:B------:R-:W4:Y:S04]  /*289a0*/  LDL.LU R29, [R1+0x1a3c] ;  /* 0x001a3c00011d7983 */ /* 0x000f280000300800 */
[----:B------:R-:W5:Y:S04]  /*289b0*/  LDL.LU R28, [R1+0x1a38] ;  /* 0x001a3800011c7983 */ /* 0x000f680000300800 */
[----:B------:R-:W2:Y:S04]  /*289c0*/  LDL.LU R2, [R1+0x1a34] ;  /* 0x001a340001027983 */ /* 0x000ea80000300800 */
[----:B------:R-:W4:Y:S04]  /*289d0*/  LDL.LU R0, [R1+0x1a30] ;  /* 0x001a300001007983 */ /* 0x000f280000300800 */
[----:B------:R-:W-:Y:S04]  /*289e0*/  STL.64 [R1+0x19a8], R26 ;  /* 0x0019a81a01007387 */ /* 0x000fe80000100a00 */
[----:B------:R0:W-:Y:S04]  /*289f0*/  STL.64 [R1+0x19a0], R24 ;  /* 0x0019a01801007387 */ /* 0x0001e80000100a00 */
[----:B0-----:R-:W5:Y:S04]  /*28a00*/  LDL.LU R24, [R1+0x20] ;  /* 0x0000200001187983 */ /* 0x001f680000300800 */
[----:B------:R-:W5:Y:S04]  /*28a10*/  LDL.LU R25, [R1+0x24] ;  /* 0x0000240001197983 */ /* 0x000f680000300800 */
[----:B------:R-:W2:Y:S01]  /*28a20*/  LDL.LU R26, [R1+0x28] ;  /* 0x00002800011a7983 */ /* 0x000ea20000300800 */
[----:B---3--:R-:W-:-:S03]  /*28a30*/  MOV R27, R3 ;  /* 0x00000003001b7202 */ /* 0x008fc60000000f00 */
[----:B------:R-:W3:Y:S04]  /*28a40*/  LDL.LU R3, [R1+0x1a2c] ;  /* 0x001a2c0001037983 */ /* 0x000ee80000300800 */
[----:B--2---:R0:W-:Y:S04]  /*28a50*/  STL.64 [R1+0x19c0], R26 ;  /* 0x0019c01a01007387 */ /* 0x0041e80000100a00 */
[----:B-----5:R4:W-:Y:S01]  /*28a60*/  STL.64 [R1+0x19b8], R24 ;  /* 0x0019b81801007387 */ /* 0x0209e20000100a00 */
[----:B0-----:R-:W-:Y:S01]  /*28a70*/  MOV R26, R28 ;  /* 0x0000001c001a7202 */ /* 0x001fe20000000f00 */
[----:B----4-:R-:W-:Y:S01]  /*28a80*/  IMAD.MOV.U32 R24, RZ, RZ, R0 ;  /* 0x000000ffff187224 */ /* 0x010fe200078e0000 */
        /* <DEDUP_REMOVED lines=10> */
[----:B------:R-:W5:Y:S01]  /*28b30*/  LDL.LU R26, [R1+0x48] ;  /* 0x00004800011a7983 */ /* 0x000f620000300800 */
[----:B------:R-:W-:Y:S01]  /*28b40*/  HMMA.16816.F32 R8, R12, R20, R8 ;  /* 0x000000140c08723c */ /* 0x000fe20000001808 */
[----:B---3--:R-:W-:-:S02]  /*28b50*/  IMAD.MOV.U32 R27, RZ, RZ, R3 ;  /* 0x000000ffff1b7224 */ /* 0x008fc400078e0003 */
[----:B------:R-:W3:Y:S04]  /*28b60*/  LDL.LU R3, [R1+0x1a18] ;  /* 0x001a180001037983 */ /* 0x000ee80000300800 */
[----:B-----5:R-:W-:Y:S04]  /*28b70*/  STL.64 [R1+0x19f0], R26 ;  /* 0x0019f01a01007387 */ /* 0x020fe80000100a00 */
[----:B----4-:R-:W-:-:S12]  /*28b80*/  STL.64 [R1+0x19e8], R24 ;  /* 0x0019e81801007387 */ /* 0x010fd80000100a00 */
[----:B------:R-:W-:Y:S04]  /*28b90*/  STL.64 [R1+0x120], R8 ;  /* 0x0001200801007387 */ /* 0x000fe80000100a00 */
[----:B------:R0:W-:Y:S04]  /*28ba0*/  STL.64 [R1+0x128], R10 ;  /* 0x0001280a01007387 */ /* 0x0001e80000100a00 */
[----:B0-----:R-:W4:Y:S04]  /*28bb0*/  LDL.LU.64 R10, [R1+0x1a10] ;  /* 0x001a1000010a7983 */ /* 0x001f280000300a00 */
[----:B------:R-:W4:Y:S01]  /*28bc0*/  LDL.LU.64 R8, [R1+0x1a08] ;  /* 0x001a080001087983 */ /* 0x000f220000300a00 */
[----:B--2---:R-:W-:-:S02]  /*28bd0*/  MOV R24, R29 ;  /* 0x0000001d00187202 */ /* 0x004fc40000000f00 */
[----:B------:R-:W-:Y:S02]  /*28be0*/  MOV R25, R28 ;  /* 0x0000001c00197202 */ /* 0x000fe40000000f00 */
[----:B------:R-:W-:Y:S01]  /*28bf0*/  MOV R26, R2 ;  /* 0x00000002001a7202 */ /* 0x000fe20000000f00 */
[----:B------:R-:W-:Y:S01]  /*28c00*/  IMAD.MOV.U32 R27, RZ, RZ, R0 ;  /* 0x000000ffff1b7224 */ /* 0x000fe200078e0000 */
[----:B----4-:R-:W-:Y:S01]  /*28c10*/  HMMA.16816.F32 R12, R12, R16, R8 ;  /* 0x000000100c0c723c */ /* 0x010fe20000001808 */
[----:B------:R-:W2:Y:S04]  /*28c20*/  LDL.LU.64 R10, [R1+0x1a00] ;  /* 0x001a0000010a7983 */ /* 0x000ea80000300a00 */
[----:B------:R-:W2:-:S15]  /*28c30*/  LDL.LU.64 R8, [R1+0x19f8] ;  /* 0x0019f80001087983 */ /* 0x000e9e0000300a00 */
[----:B------:R-:W-:-:S03]  /*28c40*/  NOP ;  /* 0x0000000000007918 */ /* 0x000fc60000000000 */
[----:B------:R-:W-:Y:S04]  /*28c50*/  STL.64 [R1+0x110], R12 ;  /* 0x0001100c01007387 */ /* 0x000fe80000100a00 */
[----:B------:R0:W-:Y:S04]  /*28c60*/  STL.64 [R1+0x118], R14 ;  /* 0x0001180e01007387 */ /* 0x0001e80000100a00 */
[----:B0-----:R-:W4:Y:S01]  /*28c70*/  LDL.LU R15, [R1+0x214] ;  /* 0x00021400010f7983 */ /* 0x001f220000300800 */
        /* <DEDUP_REMOVED lines=29> */
[----:B------:R-:W2:-:S15]  /*28e50*/  LDL.LU.64 R24, [R1+0x1990] ;  /* 0x0019900001187983 */ /* 0x000e9e0000300a00 */
[----:B------:R-:W-:-:S06]  /*28e60*/  NOP ;  /* 0x0000000000007918 */ /* 0x000fcc0000000000 */
[----:B------:R-:W-:Y:S04]  /*28e70*/  STL.64 [R1+0xc0], R4 ;  /* 0x0000c00401007387 */ /* 0x000fe80000100a00 */
[----:B------:R0:W-:Y:S04]  /*28e80*/  STL.64 [R1+0xc8], R6 ;  /* 0x0000c80601007387 */ /* 0x0001e80000100a00 */
[----:B0-----:R-:W2:Y:S04]  /*28e90*/  LDL.LU.64 R6, [R1+0x1988] ;  /* 0x0019880001067983 */ /* 0x001ea80000300a00 */
[----:B------:R-:W2:Y:S02]  /*28ea0*/  LDL.LU.64 R4, [R1+0x1980] ;  /* 0x0019800001047983 */ /* 0x000ea40000300a00 */
[----:B--2---:R-:W-:Y:S02]  /*28eb0*/  HMMA.16816.F32 R24, R8, R24, R4 ;  /* 0x000000180818723c */ /* 0x004fe40000001804 */
[----:B------:R-:W2:-:S15]  /*28ec0*/  LDL.LU.64 R4, [R1+0x1978] ;  /* 0x0019780001047983 */ /* 0x000e9e0000300a00 */
[----:B------:R-:W-:-:S06]  /*28ed0*/  NOP ;  /* 0x0000000000007918 */ /* 0x000fcc0000000000 */
[----:B------:R0:W-:Y:S01]  /*28ee0*/  STL [R1+0xb0], R24 ;  /* 0x0000b01801007387 */ /* 0x0001e20000100800 */
[----:B------:R-:W-:Y:S02]  /*28ef0*/  MOV R2, R26 ;  /* 0x0000001a00027202 */ /* 0x000fe40000000f00 */
[----:B------:R-:W-:Y:S02]  /*28f00*/  MOV R0, R27 ;  /* 0x0000001b00007202 */ /* 0x000fe40000000f00 */
[----:B------:R-:W-:Y:S01]  /*28f10*/  MOV R29, R25 ;  /* 0x00000019001d7202 */ /* 0x000fe20000000f00 */
[----:B------:R-:W5:Y:S04]  /*28f20*/  LDL.LU.64 R26, [R1+0x1970] ;  /* 0x00197000011a7983 */ /* 0x000f680000300a00 */
[----:B0-----:R-:W5:Y:S04]  /*28f30*/  LDL.LU.64 R24, [R1+0x1968] ;  /* 0x0019680001187983 */ /* 0x001f680000300a00 */
[----:B------:R-:W-:Y:S04]  /*28f40*/  STL [R1+0x18e0], R0 ;  /* 0x0018e00001007387 */ /* 0x000fe80000100800 */
[----:B------:R-:W-:Y:S04]  /*28f50*/  STL [R1+0x18dc], R2 ;  /* 0x0018dc0201007387 */ /* 0x000fe80000100800 */
[----:B------:R-:W-:Y:S04]  /*28f60*/  STL [R1+0x18d8], R29 ;  /* 0x0018d81d01007387 */ /* 0x000fe80000100800 */
[----:B------:R-:W3:Y:S01]  /*28f70*/  LDL.LU.64 R22, [R1+0x1960] ;  /* 0x0019600001167983 */ /* 0x000ee20000300a00 */
[----:B-----5:R-:W-:Y:S03]  /*28f80*/  HMMA.16816.F32 R24, R8, R20, R24 ;  /* 0x000000140818723c */ /* 0x020fe60000001818 */
[----:B------:R-:W3:-:S15]  /*28f90*/  LDL.LU.64 R20, [R1+0x1958] ;  /* 0x0019580001147983 */ /* 0x000ede0000300a00 */
[----:B------:R-:W-:-:S06]  /*28fa0*/  NOP ;  /* 0x0000000000007918 */ /* 0x000fcc0000000000 */
[----:B------:R-:W-:Y:S01]  /*28fb0*/  IMAD.MOV.U32 R6, RZ, RZ, R24 ;  /* 0x000000ffff067224 */ /* 0x000fe200078e0018 */
[----:B------:R-:W-:Y:S01]  /*28fc0*/  MOV R7, R25 ;  /* 0x0000001900077202 */ /* 0x000fe20000000f00 */
[----:B------:R0:W-:Y:S04]  /*28fd0*/  STL.64 [R1+0xa8], R26 ;  /* 0x0000a81a01007387 */ /* 0x0001e80000100a00 */
[----:B0-----:R-:W5:Y:S04]  /*28fe0*/  LDL.LU.64 R26, [R1+0x238] ;  /* 0x00023800011a7983 */ /* 0x001f680000300a00 */
[----:B------:R-:W-:Y:S04]  /*28ff0*/  STL.64 [R1+0x1910], R6 ;  /* 0x0019100601007387 */ /* 0x000fe80000100a00 */
[----:B--2---:R-:W-:Y:S04]  /*29000*/  STL [R1+0x1908], R4 ;  /* 0x0019080401007387 */ /* 0x004fe80000100800 */
[----:B------:R-:W2:Y:S01]  /*29010*/  LDL.LU.64 R18, [R1+0x1950] ;  /* 0x0019500001127983 */ /* 0x000ea20000300a00 */
[----:B---3--:R-:W-:Y:S03]  /*29020*/  HMMA.16816.F32 R8, R8, R16, R20 ;  /* 0x000000100808723c */ /* 0x008fe60000001814 */
[----:B------:R-:W3:-:S15]  /*29030*/  LDL.LU.64 R16, [R1+0x1948] ;  /* 0x0019480001107983 */ /* 0x000ede0000300a00 */
[----:B------:R-:W-:-:S06]  /*29040*/  NOP ;  /* 0x0000000000007918 */ /* 0x000fcc0000000000 */
[----:B------:R-:W-:Y:S02]  /*29050*/  MOV R28, R8 ;  /* 0x00000008001c7202 */ /* 0x000fe40000000f00 */
[----:B------:R-:W-:Y:S01]  /*29060*/  MOV R22, R9 ;  /* 0x0000000900167202 */ /* 0x000fe20000000f00 */
[----:B------:R-:W-:Y:S01]  /*29070*/  IMAD.MOV.U32 R21, RZ, RZ, R10 ;  /* 0x000000ffff157224 */ /* 0x000fe200078e000a */
[----:B------:R-:W-:Y:S02]  /*29080*/  MOV R20, R11 ;  /* 0x0000000b00147202 */ /* 0x000fe40000000f00 */
[----:B----4-:R-:W0:Y:S04]  /*29090*/  LDSM.16.M88.4 R8, [R15+UR6+0x14080] ;  /* 0x014080060f08783b */ /* 0x010e280008000200 */
[----:B------:R1:W-:Y:S04]  /*290a0*/  STL [R1+0x1930], R22 ;  /* 0x0019301601007387 */ /* 0x0003e80000100800 */
[----:B------:R-:W-:Y:S04]  /*290b0*/  STL.64 [R1+0x1928], R20 ;  /* 0x0019281401007387 */ /* 0x000fe80000100a00 */
[----:B------:R-:W-:Y:S04]  /*290c0*/  LDSM.16.M88.4 R12, [R15+UR6+0x15080] ;  /* 0x015080060f0c783b */ /* 0x000fe80008000200 */
[----:B-1----:R-:W4:Y:S04]  /*290d0*/  LDL.LU.64 R22, [R1+0x1a8] ;  /* 0x0001a80001167983 */ /* 0x002f280000300a00 */
[----:B------:R-:W-:Y:S04]  /*290e0*/  STL [R1+0x18e4], R28 ;  /* 0x0018e41c01007387 */ /* 0x000fe80000100800 */
[----:B0-----:R2:W-:Y:S04]  /*290f0*/  STL [R1+0x1814], R8 ;  /* 0x0018140801007387 */ /* 0x0015e80000100800 */
[----:B------:R0:W-:Y:S04]  /*29100*/  STL [R1+0x1810], R9 ;  /* 0x0018100901007387 */ /* 0x0001e80000100800 */
[----:B------:R3:W-:Y:S04]  /*29110*/  STL [R1+0x180c], R10 ;  /* 0x00180c0a01007387 */ /* 0x0007e80000100800 */
[----:B------:R1:W-:Y:S01]  /*29120*/  STL [R1+0x1808], R11 ;  /* 0x0018080b01007387 */ /* 0x0003e20000100800 */
[----:B--2---:R-:W-:-:S02]  /*29130*/  MOV R8, R19 ;  /* 0x0000001300087202 */ /* 0x004fc40000000f00 */
[----:B0-----:R-:W-:Y:S01]  /*29140*/  MOV R9, R18 ;  /* 0x0000001200097202 */ /* 0x001fe20000000f00 */
[----:B---3--:R-:W-:Y:S01]  /*29150*/  IMAD.MOV.U32 R10, RZ, RZ, R17 ;  /* 0x000000ffff0a7224 */ /* 0x008fe200078e0011 */
[----:B-1----:R-:W-:Y:S02]  /*29160*/  MOV R11, R16 ;  /* 0x00000010000b7202 */ /* 0x002fe40000000f00 */
[----:B------:R-:W0:Y:S04]  /*29170*/  LDSM.16.M88.4 R16, [R3+UR6+0x80] ;  /* 0x000080060310783b */ /* 0x000e280008000200 */
        /* <DEDUP_REMOVED lines=10> */
[----:B-----5:R-:W-:-:S02]  /*29220*/  MOV R2, R26 ;  /* 0x0000001a00027202 */ /* 0x020fc40000000f00 */
[----:B------:R-:W-:Y:S01]  /*29230*/  MOV R29, R27 ;  /* 0x0000001b001d7202 */ /* 0x000fe20000000f00 */
[----:B--2---:R-:W-:Y:S01]  /*29240*/  HMMA.16816.F32 R8, R16, R26, R8 ;  /* 0x0000001a1008723c */ /* 0x004fe20000001808 */
[----:B------:R-:W0:-:S15]  /*29250*/  LDSM.16.M88.4 R24, [R3+UR6+0x6080] ;  /* 0x006080060318783b */ /* 0x000e1e0008000200 */
[----:B------:R-:W-:-:S07]  /*29260*/  NOP ;  /* 0x0000000000007918 */ /* 0x000fce0000000000 */
[----:B------:R-:W-:Y:S04]  /*29270*/  STL.64 [R1+0x80], R8 ;  /* 0x0000800801007387 */ /* 0x000fe80000100a00 */
[----:B------:R-:W-:Y:S04]  /*29280*/  STL.64 [R1+0x88], R10 ;  /* 0x0000880a01007387 */ /* 0x000fe80000100a00 */
[----:B------:R-:W1:Y:S04]  /*29290*/  LDSM.16.M88.4 R8, [R3+UR6+0x8080] ;  /* 0x008080060308783b */ /* 0x000e680008000200 */
[----:B------:R-:W-:Y:S04]  /*292a0*/  STL [R1+0x18ec], R29 ;  /* 0x0018ec1d01007387 */ /* 0x000fe80000100800 */
[----:B------:R-:W-:Y:S04]  /*292b0*/  STL [R1+0x18e8], R2 ;  /* 0x0018e80201007387 */ /* 0x000fe80000100800 */
[----:B0-----:R-:W-:Y:S04]  /*292c0*/  STL.64 [R1+0x30], R24 ;  /* 0x0000301801007387 */ /* 0x001fe80000100a00 */
[----:B------:R-:W-:Y:S04]  /*292d0*/  STL.64 [R1+0x38], R26 ;  /* 0x0000381a01007387 */ /* 0x000fe80000100a00 */
[----:B------:R-:W0:Y:S04]  /*292e0*/  LDSM.16.M88.4 R24, [R3+UR6+0xa080] ;  /* 0x00a080060318783b */ /* 0x000e280008000200 */
[----:B-1----:R-:W-:Y:S04]  /*292f0*/  STL.64 [R1+0x20], R8 ;  /* 0x0000200801007387 */ /* 0x002fe80000100a00 */
[----:B------:R-:W-:Y:S04]  /*29300*/  STL.64 [R1+0x28], R10 ;  /* 0x0000280a01007387 */ /* 0x000fe80000100a00 */
[----:B------:R-:W1:Y:S04]  /*29310*/  LDSM.16.M88.4 R8, [R3+UR6+0xc080] ;  /* 0x00c080060308783b */ /* 0x000e680008000200 */
[----:B------:R-:W2:Y:S04]  /*29320*/  LDL.LU R4, [R1+0x150] ;  /* 0x0001500001047983 */ /* 0x000ea80000300800 */
[----:B0-----:R-:W-:Y:S04]  /*29330*/  STL.64 [R1+0x10], R24 ;  /* 0x0000101801007387 */ /* 0x001fe80000100a00 */
[----:B------:R-:W-:Y:S04]  /*29340*/  STL.64 [R1+0x18], R26 ;  /* 0x0000181a01007387 */ /* 0x000fe80000100a00 */
[----:B------:R-:W0:Y:S04]  /*29350*/  LDSM.16.M88.4 R24, [R3+UR6+0xe080] ;  /* 0x00e080060318783b */ /* 0x000e280008000200 */
[----:B-1----:R-:W-:Y:S04]  /*29360*/  STL.64 [R1], R8 ;  /* 0x0000000801007387 */ /* 0x002fe80000100a00 */
[----:B------:R-:W-:Y:S04]  /*29370*/  STL.64 [R1+0x8], R10 ;  /* 0x0000080a01007387 */ /* 0x000fe80000100a00 */
[----:B------:R-:W3:Y:S04]  /*29380*/  LDL.LU R6, [R1+0x158] ;  /* 0x0001580001067983 */ /* 0x000ee80000300800 */
[----:B------:R-:W3:Y:S04]  /*29390*/  LDL.LU R7, [R1+0x15c] ;  /* 0x00015c0001077983 */ /* 0x000ee80000300800 */
[----:B---3--:R1:W-:Y:S04]  /*293a0*/  STL.64 [R1+0x1920], R6 ;  /* 0x0019200601007387 */ /* 0x0083e80000100a00 */
[----:B--2---:R-:W-:Y:S04]  /*293b0*/  STL.64 [R1+0x1918], R4 ;  /* 0x0019180401007387 */ /* 0x004fe80000100a00 */
[----:B-1----:R-:W2:Y:S04]  /*293c0*/  LDL.LU.64 R6, [R1+0x258] ;  /* 0x0002580001067983 */ /* 0x002ea80000300a00 */
[----:B------:R-:W3:Y:S04]  /*293d0*/  LDL.LU.64 R10, [R1+0x248] ;  /* 0x00024800010a7983 */ /* 0x000ee80000300a00 */
[----:B0-----:R0:W-:Y:S04]  /*293e0*/  STL [R1+0x17a4], R24 ;  /* 0x0017a41801007387 */ /* 0x0011e80000100800 */
[----:B------:R1:W-:Y:S04]  /*293f0*/  STL [R1+0x17a0], R25 ;  /* 0x0017a01901007387 */ /* 0x0003e80000100800 */
[----:B------:R5:W-:Y:S04]  /*29400*/  STL [R1+0x163c], R26 ;  /* 0x00163c1a01007387 */ /* 0x000be80000100800 */
[----:B------:R4:W-:Y:S04]  /*29410*/  STL [R1+0x1638], R27 ;  /* 0x0016381b01007387 */ /* 0x0009e80000100800 */
[----:B0-----:R-:W2:Y:S04]  /*29420*/  LDL.LU R24, [R1+0x160] ;  /* 0x0001600001187983 */ /* 0x001ea80000300800 */
[----:B-1----:R-:W2:Y:S04]  /*29430*/  LDL.LU R25, [R1+0x164] ;  /* 0x0001640001197983 */ /* 0x002ea80000300800 */
[----:B-----5:R-:W2:Y:S04]  /*29440*/  LDL.LU R26, [R1+0x168] ;  /* 0x00016800011a7983 */ /* 0x020ea80000300800 */
[----:B----4-:R-:W2:Y:S02]  /*29450*/  LDL.LU R27, [R1+0x16c] ;  /* 0x00016c00011b7983 */ /* 0x010ea40000300800 */
[----:B--2---:R-:W-:-:S15]  /*29460*/  HMMA.16816.F32 R24, R16, R22, R24 ;  /* 0x000000161018723c */ /* 0x004fde0000001818 */
[----:B------:R-:W-:-:S08]  /*29470*/  NOP ;  /* 0x0000000000007918 */ /* 0x000fd00000000000 */
[----:B------:R-:W-:Y:S04]  /*29480*/  STL.64 [R1+0x70], R24 ;  /* 0x0000701801007387 */ /* 0x000fe80000100a00 */
[----:B------:R0:W-:Y:S02]  /*29490*/  STL.64 [R1+0x78], R26 ;  /* 0x0000781a01007387 */ /* 0x0001e40000100a00 */
[----:B0-----:R-:W-:Y:S01]  /*294a0*/  IMAD.MOV.U32 R27, RZ, RZ, R22 ;  /* 0x000000ffff1b7224 */ /* 0x001fe200078e0016 */
[----:B------:R-:W-:Y:S01]  /*294b0*/  MOV R26, R23 ;  /* 0x00000017001a7202 */ /* 0x000fe20000000f00 */
[----:B------:R-:W2:Y:S04]  /*294c0*/  LDL.LU R22, [R1+0x1930] ;  /* 0x0019300001167983 */ /* 0x000ea80000300800 */
[----:B------:R-:W4:Y:S04]  /*294d0*/  LDL.LU.64 R20, [R1+0x1928] ;  /* 0x0019280001147983 */ /* 0x000f280000300a00 */
[----:B------:R-:W2:Y:S04]  /*294e0*/  LDL.LU R23, [R1+0x2c4] ;  /* 0x0002c40001177983 */ /* 0x000ea80000300800 */
[----:B--2---:R0:W-:Y:S04]  /*294f0*/  STL.64 [R1+0x1858], R22 ;  /* 0x0018581601007387 */ /* 0x0041e80000100a00 */
[----:B----4-:R1:W-:Y:S04]  /*29500*/  STL.64 [R1+0x1850], R20 ;  /* 0x0018501401007387 */ /* 0x0103e80000100a00 */
[----:B0-----:R-:W2:Y:S04]  /*29510*/  LDL.LU.64 R22, [R1+0x278] ;  /* 0x0002780001167983 */ /* 0x001ea80000300a00 */
[----:B--2---:R0:W-:Y:S04]  /*29520*/  STL.64 [R1+0x18f0], R22 ;  /* 0x0018f01601007387 */ /* 0x0041e80000100a00 */
[----:B-1----:R-:W2:Y:S04]  /*29530*/  LDL.LU R20, [R1+0x140] ;  /* 0x0001400001147983 */ /* 0x002ea80000300800 */
[----:B------:R-:W2:Y:S04]  /*29540*/  LDL.LU R21, [R1+0x144] ;  /* 0x0001440001157983 */ /* 0x000ea80000300800 */
[----:B0-----:R-:W2:Y:S04]  /*29550*/  LDL.LU R22, [R1+0x148] ;  /* 0x0001480001167983 */ /* 0x001ea80000300800 */
[----:B------:R-:W2:Y:S04]  /*29560*/  LDL.LU R23, [R1+0x14c] ;  /* 0x00014c0001177983 */ /* 0x000ea80000300800 */
[----:B------:R-:W-:Y:S04]  /*29570*/  STL.64 [R1+0x1798], R14 ;  /* 0x0017980e01007387 */ /* 0x000fe80000100a00 */
[----:B------:R0:W-:Y:S04]  /*29580*/  STL.64 [R1+0x1790], R12 ;  /* 0x0017900c01007387 */ /* 0x0001e80000100a00 */
[----:B0-----:R-:W4:Y:S04]  /*29590*/  LDL.LU R12, [R1+0x170] ;  /* 0x00017000010c7983 */ /* 0x001f280000300800 */
[----:B------:R-:W4:Y:S04]  /*295a0*/  LDL.LU R13, [R1+0x174] ;  /* 0x00017400010d7983 */ /* 0x000f280000300800 */
[----:B------:R-:W4:Y:S04]  /*295b0*/  LDL.LU R14, [R1+0x178] ;  /* 0x00017800010e7983 */ /* 0x000f280000300800 */
[----:B------:R-:W4:Y:S01]  /*295c0*/  LDL.LU R15, [R1+0x17c] ;  /* 0x00017c00010f7983 */ /* 0x000f220000300800 */
[----:B------:R-:W-:-:S02]  /*295d0*/  MOV R28, R6 ;  /* 0x00000006001c7202 */ /* 0x000fc40000000f00 */
[----:B------:R-:W-:Y:S01]  /*295e0*/  MOV R0, R7 ;  /* 0x0000000700007202 */ /* 0x000fe20000000f00 */
[----:B----4-:R-:W-:Y:S01]  /*295f0*/  HMMA.16816.F32 R12, R16, R6, R12 ;  /* 0x00000006100c723c */ /* 0x010fe2000000180c */
[----:B------:R-:W4:Y:S04]  /*29600*/  LDL.LU.64 R6, [R1+0x1920] ;  /* 0x0019200001067983 */ /* 0x000f280000300a00 */
[----:B------:R-:W4:-:S15]  /*29610*/  LDL.LU.64 R4, [R1+0x1918] ;  /* 0x0019180001047983 */ /* 0x000f1e0000300a00 */
[----:B------:R-:W-:-:S03]  /*29620*/  NOP ;  /* 0x0000000000007918 */ /* 0x000fc60000000000 */
[----:B------:R0:W-:Y:S01]  /*29630*/  STL.64 [R1+0x220], R12 ;  /* 0x0002200c01007387 */ /* 0x0001e20000100a00 */
[----:B------:R-:W-:Y:S01]  /*29640*/  IMAD.MOV.U32 R25, RZ, RZ, R14 ;  /* 0x000000ffff197224 */ /* 0x000fe200078e000e */
[----:B------:R-:W-:Y:S02]  /*29650*/  MOV R24, R15 ;  /* 0x0000000f00187202 */ /* 0x000fe40000000f00 */
[----:B0-----:R-:W5:Y:S04]  /*29660*/  LDL.LU R12, [R1+0x120] ;  /* 0x00012000010c7983 */ /* 0x001f680000300800 */
[----:B------:R-:W5:Y:S04]  /*29670*/  LDL.LU R13, [R1+0x124] ;  /* 0x00012400010d7983 */ /* 0x000f680000300800 */
[----:B------:R-:W2:Y:S04]  /*29680*/  LDL.LU R14, [R1+0x128] ;  /* 0x00012800010e7983 */ /* 0x000ea80000300800 */
[----:B------:R-:W2:Y:S01]  /*29690*/  LDL.LU R15, [R1+0x12c] ;  /* 0x00012c00010f7983 */ /* 0x000ea20000300800 */
[----:B---3--:R-:W-:Y:S01]  /*296a0*/  MOV R2, R11 ;  /* 0x0000000b00027202 */ /* 0x008fe20000000f00 */
[----:B----4-:R-:W-:Y:S02]  /*296b0*/  HMMA.16816.F32 R4, R16, R10, R4 ;  /* 0x0000000a1004723c */ /* 0x010fe40000001804 */
[----:B--2---:R0:W-:Y:S04]  /*296c0*/  STL.64 [R1+0x1900], R14 ;  /* 0x0019000e01007387 */ /* 0x0041e80000100a00 */
[----:B-----5:R-:W-:Y:S04]  /*296d0*/  STL.64 [R1+0x18f8], R12 ;  /* 0x0018f80c01007387 */ /* 0x020fe80000100a00 */
[----:B0-----:R-:W2:Y:S04]  /*296e0*/  LDL.LU.64 R14, [R1+0x268] ;  /* 0x00026800010e7983 */ /* 0x001ea80000300a00 */
[----:B------:R-:W-:Y:S04]  /*296f0*/  STL [R1+0x181c], R24 ;  /* 0x00181c1801007387 */ /* 0x000fe80000100800 */
[----:B------:R-:W-:Y:S05]  /*29700*/  STL [R1+0x1818], R25 ;  /* 0x0018181901007387 */ /* 0x000fea0000100800 */
[----:B------:R0:W-:Y:S01]  /*29710*/  STL [R1+0x21c], R7 ;  /* 0x00021c0701007387 */ /* 0x0001e20000100800 */
[----:B------:R-:W-:Y:S01]  /*29720*/  MOV R11, R6 ;  /* 0x00000006000b7202 */ /* 0x000fe20000000f00 */
[----:B------:R-:W-:-:S02]  /*29730*/  IMAD.MOV.U32 R9, RZ, RZ, R4 ;  /* 0x000000ffff097224 */ /* 0x000fc400078e0004 */
[----:B0-----:R-:W3:Y:S04]  /*29740*/  LDL.LU.64 R6, [R1+0x1910] ;  /* 0x0019100001067983 */ /* 0x001ee80000300a00 */
[----:B------:R-:W4:Y:S01]  /*29750*/  LDL.LU R4, [R1+0x1908] ;  /* 0x0019080001047983 */ /* 0x000f220000300800 */
[----:B------:R-:W-:Y:S02]  /*29760*/  MOV R29, R10 ;  /* 0x0000000a001d7202 */ /* 0x000fe40000000f00 */
[----:B------:R-:W-:Y:S01]  /*29770*/  MOV R10, R5 ;  /* 0x00000005000a7202 */ /* 0x000fe20000000f00 */
[----:B--2---:R-:W-:Y:S06]  /*29780*/  HMMA.16816.F32 R20, R16, R14, R20 ;  /* 0x0000000e1014723c */ /* 0x004fec0000001814 */
[----:B------:R-:W-:Y:S01]  /*29790*/  MOV R5, R14 ;  /* 0x0000000e00057202 */ /* 0x000fe20000000f00 */
[----:B------:R-:W-:-:S02]  /*297a0*/  IMAD.MOV.U32 R3, RZ, RZ, R15 ;  /* 0x000000ffff037224 */ /* 0x000fc400078e000f */
[----:B------:R-:W2:Y:S04]  /*297b0*/  LDL.LU.64 R14, [R1+0x1900] ;  /* 0x00190000010e7983 */ /* 0x000ea80000300a00 */
[----:B------:R-:W2:Y:S10]  /*297c0*/  LDL.LU.64 R12, [R1+0x18f8] ;  /* 0x0018f800010c7983 */ /* 0x000eb40000300a00 */
[----:B------:R-:W-:Y:S01]  /*297d0*/  STL [R1+0x200], R20 ;  /* 0x0002001401007387 */ /* 0x000fe20000100800 */
[----:B------:R-:W-:-:S02]  /*297e0*/  MOV R25, R22 ;  /* 0x0000001600197202 */ /* 0x000fc40000000f00 */
[----:B------:R-:W-:Y:S02]  /*297f0*/  MOV R8, R23 ;  /* 0x0000001700087202 */ /* 0x000fe40000000f00 */
[----:B------:R-:W5:Y:S04]  /*29800*/  LDL.LU.64 R22, [R1+0x18f0] ;  /* 0x0018f00001167983 */ /* 0x000f680000300a00 */
[----:B---3--:R-:W-:Y:S04]  /*29810*/  STL.64 [R1+0x18d0], R6 ;  /* 0x0018d00601007387 */ /* 0x008fe80000100a00 */
[----:B----4-:R0:W-:Y:S04]  /*29820*/  STL.64 [R1+0x18c8], R4 ;  /* 0x0018c80401007387 */ /* 0x0101e80000100a00 */
[----:B0-----:R-:W5:Y:S04]  /*29830*/  LDL.LU R4, [R1+0x130] ;  /* 0x0001300001047983 */ /* 0x001f680000300800 */
[----:B------:R-:W5:Y:S04]  /*29840*/  LDL.LU R5, [R1+0x134] ;  /* 0x0001340001057983 */ /* 0x000f680000300800 */
[----:B------:R-:W5:Y:S04]  /*29850*/  LDL.LU R6, [R1+0x138] ;  /* 0x0001380001067983 */ /* 0x000f680000300800 */
[----:B------:R-:W5:Y:S01]  /*29860*/  LDL.LU R7, [R1+0x13c] ;  /* 0x00013c0001077983 */ /* 0x000f620000300800 */
[----:B------:R-:W-:-:S05]  /*29870*/  MOV R24, R21 ;  /* 0x0000001500187202 */ /* 0x000fca0000000f00 */
[----:B------:R-:W-:Y:S04]  /*29880*/  STL.64 [R1+0x18b0], R24 ;  /* 0x0018b01801007387 */ /* 0x000fe80000100a00 */
[----:B------:R0:W-:Y:S04]  /*29890*/  STL.64 [R1+0x1828], R10 ;  /* 0x0018280a01007387 */ /* 0x0001e80000100a00 */
[----:B------:R-:W-:Y:S04]  /*298a0*/  STL.64 [R1+0x1820], R8 ;  /* 0x0018200801007387 */ /* 0x000fe80000100a00 */
[----:B0-----:R-:W2:Y:S04]  /*298b0*/  LDL.LU R10, [R1+0x288] ;  /* 0x00028800010a7983 */ /* 0x001ea80000300800 */
[----:B------:R-:W2:Y:S01]  /*298c0*/  LDL.LU R11, [R1+0x28c] ;  /* 0x00028c00010b7983 */ /* 0x000ea20000300800 */
[----:B-----5:R-:W-:-:S15]  /*298d0*/  HMMA.16816.F32 R4, R16, R22, R4 ;  /* 0x000000161004723c */ /* 0x020fde0000001804 */
[----:B------:R-:W-:-:S08]  /*298e0*/  NOP ;  /* 0x0000000000007918 */ /* 0x000fd00000000000 */
[----:B------:R0:W-:Y:S04]  /*298f0*/  STL.64 [R1+0x1f0], R4 ;  /* 0x0001f00401007387 */ /* 0x0001e80000100a00 */
[----:B------:R-:W-:Y:S04]  /*29900*/  STL.64 [R1+0x1f8], R6 ;  /* 0x0001f80601007387 */ /* 0x000fe80000100a00 */
[----:B------:R-:W3:Y:S04]  /*29910*/  LDL.LU R20, [R1+0xc0] ;  /* 0x0000c00001147983 */ /* 0x000ee80000300800 */
[----:B------:R-:W3:Y:S01]  /*29920*/  LDL.LU R21, [R1+0xc4] ;  /* 0x0000c40001157983 */ /* 0x000ee20000300800 */
[----:B0-----:R-:W-:Y:S01]  /*29930*/  IMAD.MOV.U32 R5, RZ, RZ, R22 ;  /* 0x000000ffff057224 */ /* 0x001fe200078e0016 */
[----:B------:R-:W-:-:S02]  /*29940*/  MOV R4, R23 ;  /* 0x0000001700047202 */ /* 0x000fc40000000f00 */
[----:B------:R-:W4:Y:S04]  /*29950*/  LDL.LU R22, [R1+0xc8] ;  /* 0x0000c80001167983 */ /* 0x000f280000300800 */
[----:B------:R-:W4:Y:S01]  /*29960*/  LDL.LU R23, [R1+0xcc] ;  /* 0x0000cc0001177983 */ /* 0x000f220000300800 */
[----:B--2---:R-:W-:Y:S03]  /*29970*/  HMMA.16816.F32 R12, R16, R10, R12 ;  /* 0x0000000a100c723c */ /* 0x004fe6000000180c */
[----:B----4-:R0:W-:Y:S04]  /*29980*/  STL.64 [R1+0x1868], R22 ;  /* 0x0018681601007387 */ /* 0x0101e80000100a00 */
[----:B---3--:R-:W-:Y:S01]  /*29990*/  STL.64 [R1+0x1860], R20 ;  /* 0x0018601401007387 */ /* 0x008fe20000100a00 */
[----:B0-----:R-:W-:-:S02]  /*299a0*/  MOV R22, R29 ;  /* 0x0000001d00167202 */ /* 0x001fc40000000f00 */
[----:B------:R-:W-:Y:S01]  /*299b0*/  MOV R23, R2 ;  /* 0x0000000200177202 */ /* 0x000fe20000000f00 */
[----:B------:R-:W2:Y:S04]  /*299c0*/  LDL.LU R29, [R1+0x18ec] ;  /* 0x0018ec00011d7983 */ /* 0x000ea80000300800 */
[----:B------:R-:W3:Y:S04]  /*299d0*/  LDL.LU R2, [R1+0x18e8] ;  /* 0x0018e80001027983 */ /* 0x000ee80000300800 */
[----:B------:R0:W-:Y:S02]  /*299e0*/  STL.64 [R1+0x1878], R22 ;  /* 0x0018781601007387 */ /* 0x0001e40000100a00 */
[----:B0-----:R-:W-:Y:S01]  /*299f0*/  IMAD.MOV.U32 R22, RZ, RZ, R28 ;  /* 0x000000ffff167224 */ /* 0x001fe200078e001c */
[----:B------:R-:W-:Y:S01]  /*29a00*/  MOV R23, R0 ;  /* 0x0000000000177202 */ /* 0x000fe20000000f00 */
[----:B------:R-:W4:Y:S04]  /*29a10*/  LDL.LU R28, [R1+0x18e4] ;  /* 0x0018e400011c7983 */ /* 0x000f280000300800 */
[----:B------:R-:W5:Y:S04]  /*29a20*/  LDL.LU R0, [R1+0x18e0] ;  /* 0x0018e00001007983 */ /* 0x000f680000300800 */
[----:B------:R0:W-:Y:S04]  /*29a30*/  STL.64 [R1+0x1890], R22 ;  /* 0x0018901601007387 */ /* 0x0001e80000100a00 */
[----:B------:R1:W-:Y:S01]  /*29a40*/  STL.64 [R1+0x1838], R10 ;  /* 0x0018380a01007387 */ /* 0x0003e20000100a00 */
[----:B0-----:R-:W-:Y:S01]  /*29a50*/  IMAD.MOV.U32 R22, RZ, RZ, R27 ;  /* 0x000000ffff167224 */ /* 0x001fe200078e001b */
[----:B-1----:R-:W-:-:S02]  /*29a60*/  MOV R11, R4 ;  /* 0x00000004000b7202 */ /* 0x002fc40000000f00 */
[----:B------:R-:W-:Y:S02]  /*29a70*/  MOV R23, R26 ;  /* 0x0000001a00177202 */ /* 0x000fe40000000f00 */
[----:B------:R-:W-:Y:S01]  /*29a80*/  MOV R10, R5 ;  /* 0x00000005000a7202 */ /* 0x000fe20000000f00 */
[----:B------:R-:W4:Y:S04]  /*29a90*/  LDL.LU R4, [R1+0x110] ;  /* 0x0001100001047983 */ /* 0x000f280000300800 */
[----:B------:R-:W4:Y:S04]  /*29aa0*/  LDL.LU R5, [R1+0x114] ;  /* 0x0001140001057983 */ /* 0x000f280000300800 */
[----:B------:R-:W4:Y:S04]  /*29ab0*/  LDL.LU R6, [R1+0x118] ;  /* 0x0001180001067983 */ /* 0x000f280000300800 */
[----:B------:R-:W4:Y:S04]  /*29ac0*/  LDL.LU R7, [R1+0x11c] ;  /* 0x00011c0001077983 */ /* 0x000f280000300800 */
[----:B------:R-:W-:Y:S04]  /*29ad0*/  STL.64 [R1+0x18a8], R22 ;  /* 0x0018a81601007387 */ /* 0x000fe80000100a00 */
[----:B------:R0:W-:Y:S04]  /*29ae0*/  STL.64 [R1+0x1870], R10 ;  /* 0x0018700a01007387 */ /* 0x0001e80000100a00 */
[----:B------:R-:W5:Y:S04]  /*29af0*/  LDL.LU R8, [R1+0xd0] ;  /* 0x0000d00001087983 */ /* 0x000f680000300800 */
[----:B------:R-:W5:Y:S04]  /*29b00*/  LDL.LU R9, [R1+0xd4] ;  /* 0x0000d40001097983 */ /* 0x000f680000300800 */
[----:B0-----:R-:W4:Y:S04]  /*29b10*/  LDL.LU R10, [R1+0xd8] ;  /* 0x0000d800010a7983 */ /* 0x001f280000300800 */
[----:B------:R-:W4:Y:S01]  /*29b20*/  LDL.LU R11, [R1+0xdc] ;  /* 0x0000dc00010b7983 */ /* 0x000f220000300800 */
[----:B--2---:R-:W-:-:S02]  /*29b30*/  MOV R23, R29 ;  /* 0x0000001d00177202 */ /* 0x004fc40000000f00 */
[----:B---3--:R-:W-:Y:S02]  /*29b40*/  MOV R22, R2 ;  /* 0x0000000200167202 */ /* 0x008fe40000000f00 */
[----:B------:R-:W2:Y:S04]  /*29b50*/  LDL.LU R2, [R1+0x18dc] ;  /* 0x0018dc0001027983 */ /* 0x000ea80000300800 */
[----:B------:R-:W3:Y:S04]  /*29b60*/  LDL.LU R29, [R1+0x18d8] ;  /* 0x0018d800011d7983 */ /* 0x000ee80000300800 */
[----:B------:R-:W2:Y:S04]  /*29b70*/  LDL.LU R24, [R1+0x100] ;  /* 0x0001000001187983 */ /* 0x000ea80000300800 */
[----:B------:R-:W2:Y:S04]  /*29b80*/  LDL.LU R25, [R1+0x104] ;  /* 0x0001040001197983 */ /* 0x000ea80000300800 */
[----:B------:R-:W2:Y:S04]  /*29b90*/  LDL.LU R26, [R1+0x108] ;  /* 0x00010800011a7983 */ /* 0x000ea80000300800 */
[----:B------:R-:W2:Y:S04]  /*29ba0*/  LDL.LU R27, [R1+0x10c] ;  /* 0x00010c00011b7983 */ /* 0x000ea80000300800 */
[----:B----4-:R-:W-:Y:S04]  /*29bb0*/  STL.64 [R1+0x1888], R10 ;  /* 0x0018880a01007387 */ /* 0x010fe80000100a00 */
[----:B-----5:R0:W-:Y:S04]  /*29bc0*/  STL.64 [R1+0x1880], R8 ;  /* 0x0018800801007387 */ /* 0x0201e80000100a00 */
[----:B0-----:R-:W4:Y:S04]  /*29bd0*/  LDL.LU R8, [R1+0xe0] ;  /* 0x0000e00001087983 */ /* 0x001f280000300800 */
[----:B------:R-:W4:Y:S04]  /*29be0*/  LDL.LU R9, [R1+0xe4] ;  /* 0x0000e40001097983 */ /* 0x000f280000300800 */
[----:B------:R-:W5:Y:S04]  /*29bf0*/  LDL.LU R10, [R1+0xe8] ;  /* 0x0000e800010a7983 */ /* 0x000f680000300800 */
[----:B------:R-:W5:Y:S04]  /*29c00*/  LDL.LU R11, [R1+0xec] ;  /* 0x0000ec00010b7983 */ /* 0x000f680000300800 */
[----:B-----5:R-:W-:Y:S04]  /*29c10*/  STL.64 [R1+0x18a0], R10 ;  /* 0x0018a00a01007387 */ /* 0x020fe80000100a00 */
[----:B----4-:R0:W-:Y:S04]  /*29c20*/  STL.64 [R1+0x1898], R8 ;  /* 0x0018980801007387 */ /* 0x0101e80000100a00 */
[----:B0-----:R-:W4:Y:S04]  /*29c30*/  LDL.LU R8, [R1+0xf0] ;  /* 0x0000f00001087983 */ /* 0x001f280000300800 */
[----:B------:R-:W4:Y:S04]  /*29c40*/  LDL.LU R9, [R1+0xf4] ;  /* 0x0000f40001097983 */ /* 0x000f280000300800 */
[----:B------:R-:W4:Y:S04]  /*29c50*/  LDL.LU R10, [R1+0xf8] ;  /* 0x0000f800010a7983 */ /* 0x000f280000300800 */
[----:B------:R-:W4:Y:S04]  /*29c60*/  LDL.LU R11, [R1+0xfc] ;  /* 0x0000fc00010b7983 */ /* 0x000f280000300800 */
[----:B------:R0:W-:Y:S04]  /*29c70*/  STL.64 [R1+0x17b0], R14 ;  /* 0x0017b00e01007387 */ /* 0x0001e80000100a00 */
[----:B------:R-:W-:Y:S04]  /*29c80*/  STL.64 [R1+0x17a8], R12 ;  /* 0x0017a80c01007387 */ /* 0x000fe80000100a00 */
[----:B0-----:R-:W5:Y:S04]  /*29c90*/  LDL.LU R14, [R1+0x298] ;  /* 0x00029800010e7983 */ /* 0x001f680000300800 */
[----:B------:R-:W5:Y:S02]  /*29ca0*/  LDL.LU R15, [R1+0x29c] ;  /* 0x00029c00010f7983 */ /* 0x000f640000300800 */
[----:B-----5:R-:W-:Y:S02]  /*29cb0*/  HMMA.16816.F32 R16, R16, R14, R4 ;  /* 0x0000000e1010723c */ /* 0x020fe40000001804 */
[----:B------:R-:W5:Y:S04]  /*29cc0*/  LDL.LU.64 R6, [R1+0x18d0] ;  /* 0x0018d00001067983 */ /* 0x000f680000300a00 */
[----:B------:R-:W3:-:S15]  /*29cd0*/  LDL.LU.64 R4, [R1+0x18c8] ;  /* 0x0018c80001047983 */ /* 0x000ede0000300a00 */
[----:B------:R-:W-:-:S02]  /*29ce0*/  NOP ;  /* 0x0000000000007918 */ /* 0x000fc40000000000 */
[----:B------:R-:W-:Y:S04]  /*29cf0*/  STL.64 [R1+0x1c0], R16 ;  /* 0x0001c01001007387 */ /* 0x000fe80000100a00 */
[----:B------:R3:W-:Y:S02]  /*29d00*/  STL.64 [R1+0x1c8], R18 ;  /* 0x0001c81201007387 */ /* 0x0007e40000100a00 */
[----:B---3--:R-:W-:Y:S01]  /*29d10*/  IMAD.MOV.U32 R18, RZ, RZ, R5 ;  /* 0x000000ffff127224 */ /* 0x008fe200078e0005 */
[----:B-----5:R-:W-:Y:S01]  /*29d20*/  MOV R12, R6 ;  /* 0x00000006000c7202 */ /* 0x020fe20000000f00 */
[----:B------:R-:W2:Y:S04]  /*29d30*/  LDL.LU R5, [R1+0x18c0] ;  /* 0x0018c00001057983 */ /* 0x000ea80000300800 */
[----:B------:R0:W-:Y:S04]  /*29d40*/  STL.64 [R1+0x1830], R14 ;  /* 0x0018300e01007387 */ /* 0x0001e80000100a00 */
[----:B------:R-:W2:Y:S01]  /*29d50*/  LDL.LU R6, [R1+0x18bc] ;  /* 0x0018bc0001067983 */ /* 0x000ea20000300800 */
[----:B------:R-:W-:-:S03]  /*29d60*/  MOV R13, R7 ;  /* 0x00000007000d7202 */ /* 0x000fc60000000f00 */
[----:B------:R-:W2:Y:S04]  /*29d70*/  LDL.LU R7, [R1+0x18b8] ;  /* 0x0018b80001077983 */ /* 0x000ea80000300800 */
[----:B0-----:R-:W3:Y:S04]  /*29d80*/  LDL.LU R14, [R1+0xa8] ;  /* 0x0000a800010e7983 */ /* 0x001ee80000300800 */
[----:B------:R-:W3:Y:S01]  /*29d90*/  LDL.LU R15, [R1+0xac] ;  /* 0x0000ac00010f7983 */ /* 0x000ee20000300800 */
[----:B--2---:R-:W-:Y:S03]  /*29da0*/  HMMA.16816.F32 R20, R4, R22, R24 ;  /* 0x000000160414723c */ /* 0x004fe60000001818 */
[----:B---3--:R0:W-:Y:S04]  /*29db0*/  STL.64 [R1+0x1848], R14 ;  /* 0x0018480e01007387 */ /* 0x0081e80000100a00 */
[----:B------:R1:W-:Y:S01]  /*29dc0*/  STL.64 [R1+0x1840], R12 ;  /* 0x0018400c01007387 */ /* 0x0003e20000100a00 */
[----:B0-----:R-:W-:-:S03]  /*29dd0*/  MOV R14, R2 ;  /* 0x00000002000e7202 */ /* 0x001fc60000000f00 */
[----:B-1----:R-:W2:Y:S01]  /*29de0*/  LDL.LU R12, [R1+0xb0] ;  /* 0x0000b000010c7983 */ /* 0x002ea20000300800 */
[----:B------:R-:W-:-:S03]  /*29df0*/  MOV R15, R0 ;  /* 0x00000000000f7202 */ /* 0x000fc60000000f00 */
[----:B------:R-:W3:Y:S09]  /*29e00*/  LDL.LU.64 R24, [R1+0x18b0] ;  /* 0x0018b00001187983 */ /* 0x000ef20000300a00 */
[----:B------:R-:W-:Y:S02]  /*29e10*/  MOV R2, R22 ;  /* 0x0000001600027202 */ /* 0x000fe40000000f00 */
[----:B------:R-:W-:-:S02]  /*29e20*/  MOV R0, R23 ;  /* 0x0000001700007202 */ /* 0x000fc40000000f00 */
[----:B------:R-:W4:Y:S01]  /*29e30*/  LDL.LU.64 R22, [R1+0x18a8] ;  /* 0x0018a80001167983 */ /* 0x000f220000300a00 */
[----:B------:R-:W-:Y:S02]  /*29e40*/  MOV R19, R3 ;  /* 0x0000000300137202 */ /* 0x000fe40000000f00 */
[----:B------:R-:W-:Y:S01]  /*29e50*/  MOV R27, R20 ;  /* 0x00000014001b7202 */ /* 0x000fe20000000f00 */
[----:B------:R-:W-:Y:S02]  /*29e60*/  IMAD.MOV.U32 R3, RZ, RZ, R21 ;  /* 0x000000ffff037224 */ /* 0x000fe400078e0015 */
[----:B----4-:R-:W-:Y:S01]  /*29e70*/  HMMA.16816.F32 R20, R4, R22, R8 ;  /* 0x000000160414723c */ /* 0x010fe20000001808 */
[----:B------:R-:W4:Y:S04]  /*29e80*/  LDL.LU.64 R10, [R1+0x18a0] ;  /* 0x0018a000010a7983 */ /* 0x000f280000300a00 */
[----:B------:R-:W4:-:S15]  /*29e90*/  LDL.LU.64 R8, [R1+0x1898] ;  /* 0x0018980001087983 */ /* 0x000f1e0000300a00 */
[----:B------:R-:W-:-:S03]  /*29ea0*/  NOP ;  /* 0x0000000000007918 */ /* 0x000fc60000000000 */
[----:B------:R-:W-:Y:S04]  /*29eb0*/  STL.64 [R1+0x1a0], R20 ;  /* 0x0001a01401007387 */ /* 0x000fe80000100a00 */
[----:B------:R0:W-:Y:S04]  /*29ec0*/  STL.64 [R1+0x1a8], R22 ;  /* 0x0001a81601007387 */ /* 0x0001e80000100a00 */
[----:B0-----:R-:W4:Y:S02]  /*29ed0*/  LDL.LU.64 R22, [R1+0x1890] ;  /* 0x0018900001167983 */ /* 0x001f240000300a00 */
[----:B----4-:R-:W-:Y:S02]  /*29ee0*/  HMMA.16816.F32 R20, R4, R22, R8 ;  /* 0x000000160414723c */ /* 0x010fe40000001808 */
[----:B------:R-:W4:Y:S04]  /*29ef0*/  LDL.LU.64 R10, [R1+0x1888] ;  /* 0x00188800010a7983 */ /* 0x000f280000300a00 */
[----:B------:R-:W4:-:S15]  /*29f00*/  LDL.LU.64 R8, [R1+0x1880] ;  /* 0x0018800001087983 */ /* 0x000f1e0000300a00 */
[----:B------:R-:W-:-:S02]  /*29f10*/  NOP ;  /* 0x0000000000007918 */ /* 0x000fc40000000000 */
[----:B------:R-:W-:Y:S04]  /*29f20*/  STL.64 [R1+0x190], R20 ;  /* 0x0001901401007387 */ /* 0x000fe80000100a00 */
[----:B------:R0:W-:Y:S04]  /*29f30*/  STL.64 [R1+0x198], R22 ;  /* 0x0001981601007387 */ /* 0x0001e80000100a00 */
[----:B0-----:R-:W4:Y:S02]  /*29f40*/  LDL.LU.64 R22, [R1+0x1878] ;  /* 0x0018780001167983 */ /* 0x001f240000300a00 */
[----:B----4-:R-:W-:Y:S02]  /*29f50*/  HMMA.16816.F32 R20, R4, R22, R8 ;  /* 0x000000160414723c */ /* 0x010fe40000001808 */
[----:B------:R-:W2:-:S15]  /*29f60*/  LDL.LU.64 R10, [R1+0x1870] ;  /* 0x00187000010a7983 */ /* 0x000e9e0000300a00 */
[----:B------:R-:W-:-:S06]  /*29f70*/  NOP ;  /* 0x0000000000007918 */ /* 0x000fcc0000000000 */
[----:B------:R-:W-:Y:S04]  /*29f80*/  STL.64 [R1+0x180], R20 ;  /* 0x0001801401007387 */ /* 0x000fe80000100a00 */
[----:B------:R0:W-:Y:S04]  /*29f90*/  STL.64 [R1+0x188], R22 ;  /* 0x0001881601007387 */ /* 0x0001e80000100a00 */
[----:B0-----:R-:W4:Y:S04]  /*29fa0*/  LDL.LU.64 R22, [R1+0x1868] ;  /* 0x0018680001167983 */ /* 0x001f280000300a00 */
[----:B------:R-:W4:Y:S02]  /*29fb0*/  LDL.LU.64 R20, [R1+0x1860] ;  /* 0x0018600001147983 */ /* 0x000f240000300a00 */
[----:B----4-:R-:W-:Y:S02]  /*29fc0*/  HMMA.16816.F32 R16, R4, R18, R20 ;  /* 0x000000120410723c */ /* 0x010fe40000001814 */
[----:B------:R-:W4:Y:S04]  /*29fd0*/  LDL.LU.64 R22, [R1+0x1858] ;  /* 0x0018580001167983 */ /* 0x000f280000300a00 */
[----:B------:R-:W5:Y:S01]  /*29fe0*/  LDL.LU.64 R20, [R1+0x1850] ;  /* 0x0018500001147983 */ /* 0x000f620000300a00 */
[----:B------:R-:W-:-:S15]  /*29ff0*/  IMAD.MOV.U32 R13, RZ, RZ, R29 ;  /* 0x000000ffff0d7224 */ /* 0x000fde00078e001d */
[----:B------:R-:W-:-:S01]  /*2a000*/  NOP ;  /* 0x0000000000007918 */ /* 0x000fc20000000000 */
[----:B------:R-:W-:Y:S04]  /*2a010*/  STL.64 [R1+0x170], R16 ;  /* 0x0001701001007387 */ /* 0x000fe80000100a00 */
[----:B------:R-:W-:Y:S01]  /*2a020*/  STL.64 [R1+0x178], R18 ;  /* 0x0001781201007387 */ /* 0x000fe20000100a00 */
[----:B--2---:R-:W-:-:S15]  /*2a030*/  HMMA.16816.F32 R8, R4, R10, R12 ;  /* 0x0000000a0408723c */ /* 0x004fde000000180c */
[----:B------:R-:W-:-:S09]  /*2a040*/  NOP ;  /* 0x0000000000007918 */ /* 0x000fd20000000000 */
[----:B------:R-:W-:Y:S01]  /*2a050*/  MOV R26, R11 ;  /* 0x0000000b001a7202 */ /* 0x000fe20000000f00 */
[----:B----4-:R-:W0:Y:S04]  /*2a060*/  LDSM.16.M88.4 R16, [R23+UR6+0x14080] ;  /* 0x014080061710783b */ /* 0x010e280008000200 */
[----:B0-----:R0:W-:Y:S04]  /*2a070*/  STL [R1+0x16e4], R16 ;  /* 0x0016e41001007387 */ /* 0x0011e80000100800 */
[----:B------:R1:W-:Y:S04]  /*2a080*/  STL [R1+0x16e0], R17 ;  /* 0x0016e01101007387 */ /* 0x0003e80000100800 */
[----:B------:R5:W-:Y:S04]  /*2a090*/  STL [R1+0x16dc], R18 ;  /* 0x0016dc1201007387 */ /* 0x000be80000100800 */
[----:B------:R2:W-:Y:S04]  /*2a0a0*/  STL [R1+0x16d8], R19 ;  /* 0x0016d81301007387 */ /* 0x0005e80000100800 */
[----:B------:R-:W4:Y:S04]  /*2a0b0*/  LDL.LU.64 R14, [R1+0x1848] ;  /* 0x00184800010e7983 */ /* 0x000f280000300a00 */
[----:B------:R-:W4:Y:S04]  /*2a0c0*/  LDL.LU.64 R12, [R1+0x1840] ;  /* 0x00184000010c7983 */ /* 0x000f280000300a00 */
[----:B------:R4:W-:Y:S01]  /*2a0d0*/  STL [R1+0x160], R8 ;  /* 0x0001600801007387 */ /* 0x0009e20000100800 */
[----:B0-----:R-:W-:Y:S01]  /*2a0e0*/  MOV R16, R28 ;  /* 0x0000001c00107202 */ /* 0x001fe20000000f00 */
[----:B------:R-:W-:-:S02]  /*2a0f0*/  IMAD.MOV.U32 R28, RZ, RZ, R10 ;  /* 0x000000ffff1c7224 */ /* 0x000fc400078e000a */
[----:B------:R-:W4:Y:S01]  /*2a100*/  LDL.LU.64 R10, [R1+0x1838] ;  /* 0x00183800010a7983 */ /* 0x000f220000300a00 */
[----:B------:R-:W-:-:S03]  /*2a110*/  MOV R29, R9 ;  /* 0x00000009001d7202 */ /* 0x000fc60000000f00 */
[----:B------:R-:W-:Y:S04]  /*2a120*/  STL [R1+0x1780], R26 ;  /* 0x0017801a01007387 */ /* 0x000fe80000100800 */
[----:B------:R-:W-:Y:S04]  /*2a130*/  STL [R1+0x177c], R28 ;  /* 0x00177c1c01007387 */ /* 0x000fe80000100800 */
[----:B------:R-:W-:Y:S01]  /*2a140*/  STL [R1+0x1778], R29 ;  /* 0x0017781d01007387 */ /* 0x000fe20000100800 */
[----:B-1----:R-:W-:Y:S01]  /*2a150*/  IMAD.MOV.U32 R17, RZ, RZ, R22 ;  /* 0x000000ffff117224 */ /* 0x002fe200078e0016 */
[----:B-----5:R-:W-:-:S02]  /*2a160*/  MOV R18, R21 ;  /* 0x0000001500127202 */ /* 0x020fc40000000f00 */
[----:B--2---:R-:W-:Y:S02]  /*2a170*/  MOV R19, R20 ;  /* 0x0000001400137202 */ /* 0x004fe40000000f00 */
[----:B------:R-:W0:Y:S01]  /*2a180*/  LDSM.16.M88.4 R20, [R23+UR6+0x15080] ;  /* 0x015080061714783b */ /* 0x000e220008000200 */
[----:B----4-:R-:W-:Y:S03]  /*2a190*/  HMMA.16816.F32 R8, R4, R10, R12 ;  /* 0x0000000a0408723c */ /* 0x010fe6000000180c */
[----:B------:R-:W2:-:S15]  /*2a1a0*/  LDL.LU.64 R14, [R1+0x1830] ;  /* 0x00183000010e7983 */ /* 0x000e9e0000300a00 */
[----:B------:R-:W-:-:S05]  /*2a1b0*/  NOP ;  /* 0x0000000000007918 */ /* 0x000fca0000000000 */
[----:B------:R-:W-:Y:S04]  /*2a1c0*/  STL.64 [R1+0x150], R8 ;  /* 0x0001500801007387 */ /* 0x000fe80000100a00 */
[----:B------:R1:W-:Y:S04]  /*2a1d0*/  STL.64 [R1+0x158], R10 ;  /* 0x0001580a01007387 */ /* 0x0003e80000100a00 */
[----:B-1----:R-:W4:Y:S04]  /*2a1e0*/  LDL.LU.64 R10, [R1+0x1828] ;  /* 0x00182800010a7983 */ /* 0x002f280000300a00 */
[----:B------:R-:W5:Y:S04]  /*2a1f0*/  LDL.LU.64 R8, [R1+0x1820] ;  /* 0x0018200001087983 */ /* 0x000f680000300a00 */
[----:B0-----:R-:W-:Y:S04]  /*2a200*/  STL.64 [R1+0x1618], R22 ;  /* 0x0016181601007387 */ /* 0x001fe80000100a00 */
[----:B------:R-:W-:Y:S01]  /*2a210*/  STL.64 [R1+0x1610], R20 ;  /* 0x0016101401007387 */ /* 0x000fe20000100a00 */
[----:B--2---:R-:W-:Y:S03]  /*2a220*/  HMMA.16816.F32 R12, R4, R14, R16 ;  /* 0x0000000e040c723c */ /* 0x004fe60000001810 */
[----:B------:R-:W2:-:S15]  /*2a230*/  LDL.LU R4, [R1] ;  /* 0x0000000001047983 */ /* 0x000e9e0000300800 */
[----:B------:R-:W-:-:S05]  /*2a240*/  NOP ;  /* 0x0000000000007918 */ /* 0x000fca0000000000 */
[----:B------:R-:W-:Y:S04]  /*2a250*/  STL.64 [R1+0x140], R12 ;  /* 0x0001400c01007387 */ /* 0x000fe80000100a00 */
[----:B------:R-:W-:Y:S04]  /*2a260*/  STL.64 [R1+0x148], R14 ;  /* 0x0001480e01007387 */ /* 0x000fe80000100a00 */
[----:B------:R-:W2:Y:S04]  /*2a270*/  LDL.LU R5, [R1+0x4] ;  /* 0x0000040001057983 */ /* 0x000ea80000300800 */
[----:B--2---:R0:W-:Y:S04]  /*2a280*/  STL.64 [R1+0x1800], R4 ;  /* 0x0018000401007387 */ /* 0x0041e80000100a00 */
[----:B0-----:R-:W2:Y:S04]  /*2a290*/  LDL.LU.64 R4, [R1+0x60] ;  /* 0x0000600001047983 */ /* 0x001ea80000300a00 */
[----:B------:R-:W3:Y:S04]  /*2a2a0*/  LDL.LU.64 R20, [R1+0x50] ;  /* 0x0000500001147983 */ /* 0x000ee80000300a00 */
[----:B---3--:R0:W-:Y:S04]  /*2a2b0*/  STL.64 [R1+0x17f8], R20 ;  /* 0x0017f81401007387 */ /* 0x0081e80000100a00 */
[----:B0-----:R-:W2:Y:S04]  /*2a2c0*/  LDL.LU R20, [R1+0x80] ;  /* 0x0000800001147983 */ /* 0x001ea80000300800 */
[----:B------:R-:W2:Y:S04]  /*2a2d0*/  LDL.LU R21, [R1+0x84] ;  /* 0x0000840001157983 */ /* 0x000ea80000300800 */
[----:B------:R-:W2:Y:S04]  /*2a2e0*/  LDL.LU R22, [R1+0x88] ;  /* 0x0000880001167983 */ /* 0x000ea80000300800 */
[----:B------:R-:W2:Y:S04]  /*2a2f0*/  LDL.LU R23, [R1+0x8c] ;  /* 0x00008c0001177983 */ /* 0x000ea80000300800 */
[----:B------:R-:W3:Y:S04]  /*2a300*/  LDL.64 R16, [R1+0x40] ;  /* 0x0000400001107983 */ /* 0x000ee80000100a00 */
[----:B------:R-:W4:Y:S04]  /*2a310*/  LDL R12, [R1+0x10] ;  /* 0x00001000010c7983 */ /* 0x000f280000100800 */
[----:B------:R-:W4:Y:S04]  /*2a320*/  LDL R13, [R1+0x14] ;  /* 0x00001400010d7983 */ /* 0x000f280000100800 */
[----:B---3--:R0:W-:Y:S04]  /*2a330*/  STL.64 [R1+0x17f0], R16 ;  /* 0x0017f01001007387 */ /* 0x0081e80000100a00 */
[----:B0-----:R-:W3:Y:S04]  /*2a340*/  LDL.LU R16, [R1+0x70] ;  /* 0x0000700001107983 */ /* 0x001ee80000300800 */
[----:B------:R-:W3:Y:S04]  /*2a350*/  LDL.LU R17, [R1+0x74] ;  /* 0x0000740001117983 */ /* 0x000ee80000300800 */
[----:B------:R-:W3:Y:S04]  /*2a360*/  LDL.LU R18, [R1+0x78] ;  /* 0x0000780001127983 */ /* 0x000ee80000300800 */
[----:B------:R-:W3:Y:S04]  /*2a370*/  LDL.LU R19, [R1+0x7c] ;  /* 0x00007c0001137983 */ /* 0x000ee80000300800 */
[----:B----4-:R0:W-:Y:S04]  /*2a380*/  STL.64 [R1+0x17b8], R12 ;  /* 0x0017b80c01007387 */ /* 0x0101e80000100a00 */
[----:B0-----:R-:W4:Y:S01]  /*2a390*/  LDL.LU R12, [R1+0x200] ;  /* 0x00020000010c7983 */ /* 0x001f220000300800 */
[----:B------:R-:W-:Y:S01]  /*2a3a0*/  MOV R14, R25 ;  /* 0x00000019000e7202 */ /* 0x000fe20000000f00 */
[----:B-----5:R-:W-:Y:S01]  /*2a3b0*/  IMAD.MOV.U32 R15, RZ, RZ, R8 ;  /* 0x000000ffff0f7224 */ /* 0x020fe200078e0008 */
[----:B------:R-:W-:-:S02]  /*2a3c0*/  MOV R13, R24 ;  /* 0x00000018000d7202 */ /* 0x000fc40000000f00 */
[----:B------:R-:W5:Y:S04]  /*2a3d0*/  LDL.LU R24, [R1+0x181c] ;  /* 0x00181c0001187983 */ /* 0x000f680000300800 */
[----:B------:R-:W3:Y:S04]  /*2a3e0*/  LDL.LU R25, [R1+0x1818] ;  /* 0x0018180001197983 */ /* 0x000ee80000300800 */
[----:B------:R-:W2:Y:S04]  /*2a3f0*/  LDL.LU R8, [R1+0x1814] ;  /* 0x0018140001087983 */ /* 0x000ea80000300800 */
[----:B------:R0:W-:Y:S02]  /*2a400*/  STL.64 [R1+0x17d0], R14 ;  /* 0x0017d00e01007387 */ /* 0x0001e40000100a00 */
[----:B0-----:R-:W-:-:S02]  /*2a410*/  MOV R14, R11 ;  /* 0x0000000b000e7202 */ /* 0x001fc40000000f00 */
[----:B----4-:R0:W-:Y:S02]  /*2a420*/  STL.64 [R1+0x17c8], R12 ;  /* 0x0017c80c01007387 */ /* 0x0101e40000100a00 */
[----:B0-----:R-:W-:Y:S02]  /*2a430*/  MOV R12, R9 ;  /* 0x00000009000c7202 */ /* 0x001fe40000000f00 */
[----:B------:R-:W-:Y:S01]  /*2a440*/  MOV R13, R10 ;  /* 0x0000000a000d7202 */ /* 0x000fe20000000f00 */
[----:B------:R-:W2:Y:S04]  /*2a450*/  LDL.LU R9, [R1+0x1810] ;  /* 0x0018100001097983 */ /* 0x000ea80000300800 */
[----:B------:R-:W2:Y:S04]  /*2a460*/  LDL.LU R10, [R1+0x180c] ;  /* 0x00180c00010a7983 */ /* 0x000ea80000300800 */
[----:B------:R-:W2:Y:S04]  /*2a470*/  LDL.LU R11, [R1+0x1808] ;  /* 0x00180800010b7983 */ /* 0x000ea80000300800 */
[----:B------:R-:W4:Y:S04]  /*2a480*/  LDL.LU R15, [R1+0x21c] ;  /* 0x00021c00010f7983 */ /* 0x000f280000300800 */
[----:B----4-:R3:W-:Y:S04]  /*2a490*/  STL.64 [R1+0x17e8], R14 ;  /* 0x0017e80e01007387 */ /* 0x0107e80000100a00 */
[----:B------:R0:W-:Y:S01]  /*2a4a0*/  STL.64 [R1+0x17e0], R12 ;  /* 0x0017e00c01007387 */ /* 0x0001e20000100a00 */
[----:B--2---:R-:W-:Y:S01]  /*2a4b0*/  HMMA.16816.F32 R20, R8, R4, R20 ;  /* 0x000000040814723c */ /* 0x004fe20000001814 */
[----:B---3--:R-:W-:-:S02]  /*2a4c0*/  IMAD.MOV.U32 R14, RZ, RZ, R25 ;  /* 0x000000ffff0e7224 */ /* 0x008fc400078e0019 */
[----:B0-----:R-:W2:Y:S01]  /*2a4d0*/  LDL.LU R12, [R1+0x220] ;  /* 0x00022000010c7983 */ /* 0x001ea20000300800 */
[----:B-----5:R-:W-:-:S03]  /*2a4e0*/  MOV R15, R24 ;  /* 0x00000018000f7202 */ /* 0x020fc60000000f00 */
[----:B------:R-:W2:Y:S01]  /*2a4f0*/  LDL.LU R13, [R1+0x224] ;  /* 0x00022400010d7983 */ /* 0x000ea20000300800 */
[----:B------:R-:W-:Y:S02]  /*2a500*/  MOV R24, R4 ;  /* 0x0000000400187202 */ /* 0x000fe40000000f00 */
[----:B------:R-:W-:Y:S02]  /*2a510*/  MOV R25, R5 ;  /* 0x0000000500197202 */ /* 0x000fe40000000f00 */
[----:B------:R-:W3:Y:S11]  /*2a520*/  LDL.LU.64 R4, [R1+0x1800] ;  /* 0x0018000001047983 */ /* 0x000ef60000300a00 */
[----:B------:R0:W-:Y:S04]  /*2a530*/  STL.64 [R1+0x130], R20 ;  /* 0x0001301401007387 */ /* 0x0001e80000100a00 */
[----:B0-----:R-:W4:Y:S01]  /*2a540*/  LDL.LU.64 R20, [R1+0x17f8] ;  /* 0x0017f80001147983 */ /* 0x001f220000300a00 */
[----:B------:R-:W-:Y:S01]  /*2a550*/  MOV R6, R23 ;  /* 0x0000001700067202 */ /* 0x000fe20000000f00 */
[----:B------:R-:W-:-:S04]  /*2a560*/  IMAD.MOV.U32 R7, RZ, RZ, R22 ;  /* 0x000000ffff077224 */ /* 0x000fc800078e0016 */
[----:B------:R-:W-:Y:S04]  /*2a570*/  STL [R1+0x170c], R6 ;  /* 0x00170c0601007387 */ /* 0x000fe80000100800 */
[----:B------:R-:W-:Y:S04]  /*2a580*/  STL [R1+0x1708], R7 ;  /* 0x0017080701007387 */ /* 0x000fe80000100800 */
[----:B---3--:R0:W-:Y:S04]  /*2a590*/  STL.64 [R1+0x17c0], R4 ;  /* 0x0017c00401007387 */ /* 0x0081e80000100a00 */
[----:B0-----:R-:W3:Y:S01]  /*2a5a0*/  LDL.LU.64 R4, [R1+0x20] ;  /* 0x0000200001047983 */ /* 0x001ee20000300a00 */
[----:B----4-:R-:W-:Y:S03]  /*2a5b0*/  HMMA.16816.F32 R16, R8, R20, R16 ;  /* 0x000000140810723c */ /* 0x010fe60000001810 */
[----:B---3--:R0:W-:Y:S04]  /*2a5c0*/  STL.64 [R1+0x17d8], R4 ;  /* 0x0017d80401007387 */ /* 0x0081e80000100a00 */
[----:B0-----:R-:W3:-:S15]  /*2a5d0*/  LDL.64 R4, [R1+0x30] ;  /* 0x0000300001047983 */ /* 0x001ede0000100a00 */
[----:B------:R-:W-:-:S01]  /*2a5e0*/  NOP ;  /* 0x0000000000007918 */ /* 0x000fc20000000000 */
[----:B------:R0:W-:Y:S04]  /*2a5f0*/  STL.64 [R1+0x120], R16 ;  /* 0x0001201001007387 */ /* 0x0001e80000100a00 */
[----:B------:R1:W-:Y:S04]  /*2a600*/  STL.64 [R1+0x128], R18 ;  /* 0x0001281201007387 */ /* 0x0003e80000100a00 */
[----:B0-----:R-:W2:Y:S01]  /*2a610*/  LDL.LU.64 R16, [R1+0x17f0] ;  /* 0x0017f00001107983 */ /* 0x001ea20000300a00 */
[----:B------:R-:W-:Y:S02]  /*2a620*/  MOV R28, R20 ;  /* 0x00000014001c7202 */ /* 0x000fe40000000f00 */
[----:B------:R-:W-:Y:S01]  /*2a630*/  MOV R29, R21 ;  /* 0x00000015001d7202 */ /* 0x000fe20000000f00 */
[----:B------:R-:W4:Y:S04]  /*2a640*/  LDL.LU R20, [R1+0x1c0] ;  /* 0x0001c00001147983 */ /* 0x000f280000300800 */
[----:B------:R-:W4:Y:S04]  /*2a650*/  LDL.LU R21, [R1+0x1c4] ;  /* 0x0001c40001157983 */ /* 0x000f280000300800 */
[----:B------:R-:W4:Y:S04]  /*2a660*/  LDL.LU R22, [R1+0x1c8] ;  /* 0x0001c80001167983 */ /* 0x000f280000300800 */
[----:B------:R-:W4:Y:S04]  /*2a670*/  LDL.LU R23, [R1+0x1cc] ;  /* 0x0001cc0001177983 */ /* 0x000f280000300800 */
[----:B------:R-:W-:Y:S04]  /*2a680*/  STL [R1+0x1788], R28 ;  /* 0x0017881c01007387 */ /* 0x000fe80000100800 */
[----:B------:R-:W-:Y:S01]  /*2a690*/  STL [R1+0x1784], R29 ;  /* 0x0017841d01007387 */ /* 0x000fe20000100800 */
[----:B--2---:R-:W-:-:S15]  /*2a6a0*/  HMMA.16816.F32 R12, R8, R16, R12 ;  /* 0x00000010080c723c */ /* 0x004fde000000180c */
[----:B------:R-:W-:-:S08]  /*2a6b0*/  NOP ;  /* 0x0000000000007918 */ /* 0x000fd00000000000 */
[----:B------:R0:W-:Y:S01]  /*2a6c0*/  STL.64 [R1+0x118], R14 ;  /* 0x0001180e01007387 */ /* 0x0001e20000100a00 */
[----:B-1----:R-:W-:Y:S02]  /*2a6d0*/  MOV R18, R12 ;  /* 0x0000000c00127202 */ /* 0x002fe40000000f00 */
[----:B------:R-:W-:Y:S01]  /*2a6e0*/  MOV R19, R13 ;  /* 0x0000000d00137202 */ /* 0x000fe20000000f00 */
[----:B0-----:R-:W2:Y:S04]  /*2a6f0*/  LDL.LU.64 R14, [R1+0x17e8] ;  /* 0x0017e800010e7983 */ /* 0x001ea80000300a00 */
[----:B------:R-:W2:Y:S01]  /*2a700*/  LDL.LU.64 R12, [R1+0x17e0] ;  /* 0x0017e000010c7983 */ /* 0x000ea20000300a00 */
[----:B------:R-:W-:Y:S01]  /*2a710*/  IMAD.MOV.U32 R26, RZ, RZ, R17 ;  /* 0x000000ffff1a7224 */ /* 0x000fe200078e0011 */
[----:B---3--:R-:W-:-:S04]  /*2a720*/  MOV R29, R4 ;  /* 0x00000004001d7202 */ /* 0x008fc80000000f00 */
[----:B------:R-:W-:Y:S01]  /*2a730*/  STL [R1+0x178c], R26 ;  /* 0x00178c1a01007387 */ /* 0x000fe20000100800 */
[----:B--2---:R-:W-:Y:S03]  /*2a740*/  HMMA.16816.F32 R12, R8, R4, R12 ;  /* 0x00000004080c723c */ /* 0x004fe6000000180c */
[----:B------:R-:W2:-:S15]  /*2a750*/  LDL.LU.64 R4, [R1+0x17d8] ;  /* 0x0017d80001047983 */ /* 0x000e9e0000300a00 */
[----:B------:R-:W-:-:S05]  /*2a760*/  NOP ;  /* 0x0000000000007918 */ /* 0x000fca0000000000 */
[----:B------:R0:W-:Y:S01]  /*2a770*/  STL.64 [R1+0x100], R12 ;  /* 0x0001000c01007387 */ /* 0x0001e20000100a00 */
[----:B------:R-:W-:Y:S01]  /*2a780*/  IMAD.MOV.U32 R16, RZ, RZ, R14 ;  /* 0x000000ffff107224 */ /* 0x000fe200078e000e */
[----:B------:R-:W-:Y:S02]  /*2a790*/  MOV R17, R15 ;  /* 0x0000000f00117202 */ /* 0x000fe40000000f00 */
[----:B------:R-:W3:Y:S04]  /*2a7a0*/  LDL.LU.64 R14, [R1+0x17d0] ;  /* 0x0017d000010e7983 */ /* 0x000ee80000300a00 */
[----:B0-----:R-:W3:Y:S04]  /*2a7b0*/  LDL.LU.64 R12, [R1+0x17c8] ;  /* 0x0017c800010c7983 */ /* 0x001ee80000300a00 */
[----:B------:R-:W-:Y:S04]  /*2a7c0*/  STL.64 [R1+0x16f0], R18 ;  /* 0x0016f01201007387 */ /* 0x000fe80000100a00 */
[----:B------:R0:W-:Y:S04]  /*2a7d0*/  STL.64 [R1+0x16e8], R16 ;  /* 0x0016e81001007387 */ /* 0x0001e80000100a00 */
[----:B0-----:R-:W5:Y:S04]  /*2a7e0*/  LDL.LU R16, [R1+0x1f0] ;  /* 0x0001f00001107983 */ /* 0x001f680000300800 */
[----:B------:R-:W5:Y:S04]  /*2a7f0*/  LDL.LU R17, [R1+0x1f4] ;  /* 0x0001f40001117983 */ /* 0x000f680000300800 */
[----:B------:R-:W5:Y:S04]  /*2a800*/  LDL.LU R18, [R1+0x1f8] ;  /* 0x0001f80001127983 */ /* 0x000f680000300800 */
[----:B------:R-:W5:Y:S01]  /*2a810*/  LDL.LU R19, [R1+0x1fc] ;  /* 0x0001fc0001137983 */ /* 0x000f620000300800 */
[----:B--2---:R-:W-:-:S02]  /*2a820*/  MOV R26, R4 ;  /* 0x00000004001a7202 */ /* 0x004fc40000000f00 */
[----:B------:R-:W-:Y:S01]  /*2a830*/  MOV R28, R5 ;  /* 0x00000005001c7202 */ /* 0x000fe20000000f00 */
[----:B---3--:R-:W-:Y:S01]  /*2a840*/  HMMA.16816.F32 R12, R8, R4, R12 ;  /* 0x00000004080c723c */ /* 0x008fe2000000180c */
[----:B------:R-:W2:-:S15]  /*2a850*/  LDL.LU.64 R4, [R1+0x17c0] ;  /* 0x0017c00001047983 */ /* 0x000e9e0000300a00 */
[----:B------:R-:W-:-:S07]  /*2a860*/  NOP ;  /* 0x0000000000007918 */ /* 0x000fce0000000000 */
[----:B------:R0:W-:Y:S04]  /*2a870*/  STL.64 [R1+0xf0], R12 ;  /* 0x0000f00c01007387 */ /* 0x0001e80000100a00 */
[----:B0-----:R-:W5:Y:S01]  /*2a880*/  LDL.LU.64 R12, [R1+0x17b8] ;  /* 0x0017b800010c7983 */ /* 0x001f620000300a00 */
[----:B------:R-:W-:Y:S01]  /*2a890*/  IMAD.MOV.U32 R6, RZ, RZ, R14 ;  /* 0x000000ffff067224 */ /* 0x000fe200078e000e */
[----:B------:R-:W-:Y:S02]  /*2a8a0*/  MOV R7, R15 ;  /* 0x0000000f00077202 */ /* 0x000fe40000000f00 */
[----:B-----5:R-:W-:-:S15]  /*2a8b0*/  HMMA.16816.F32 R12, R8, R12, R16 ;  /* 0x0000000c080c723c */ /* 0x020fde0000001810 */
[----:B------:R-:W-:-:S09]  /*2a8c0*/  NOP ;  /* 0x0000000000007918 */ /* 0x000fd20000000000 */
[----:B------:R-:W-:Y:S01]  /*2a8d0*/  IMAD.MOV.U32 R17, RZ, RZ, R14 ;  /* 0x000000ffff117224 */ /* 0x000fe200078e000e */
[----:B------:R-:W-:Y:S02]  /*2a8e0*/  MOV R16, R15 ;  /* 0x0000000f00107202 */ /* 0x000fe40000000f00 */
[----:B------:R-:W-:Y:S02]  /*2a8f0*/  MOV R19, R12 ;  /* 0x0000000c00137202 */ /* 0x000fe40000000f00 */
[----:B------:R-:W-:Y:S01]  /*2a900*/  MOV R18, R13 ;  /* 0x0000000d00127202 */ /* 0x000fe20000000f00 */
[----:B------:R-:W2:Y:S04]  /*2a910*/  LDL.LU.64 R14, [R1+0x17b0] ;  /* 0x0017b000010e7983 */ /* 0x000ea80000300a00 */
[----:B------:R-:W2:Y:S04]  /*2a920*/  LDL.LU.64 R12, [R1+0x17a8] ;  /* 0x0017a800010c7983 */ /* 0x000ea80000300a00 */
[----:B------:R-:W-:Y:S04]  /*2a930*/  STL.64 [R1+0x1718], R18 ;  /* 0x0017181201007387 */ /* 0x000fe80000100a00 */
[----:B------:R0:W-:Y:S02]  /*2a940*/  STL.64 [R1+0x1710], R16 ;  /* 0x0017101001007387 */ /* 0x0001e40000100a00 */
[----:B0-----:R-:W-:-:S02]  /*2a950*/  MOV R16, R24 ;  /* 0x0000001800107202 */ /* 0x001fc40000000f00 */
[----:B------:R-:W-:Y:S01]  /*2a960*/  MOV R17, R25 ;  /* 0x0000001900117202 */ /* 0x000fe20000000f00 */
[----:B------:R-:W4:Y:S04]  /*2a970*/  LDL.LU R24, [R1+0x17a4] ;  /* 0x0017a40001187983 */ /* 0x000f280000300800 */
[----:B------:R-:W4:Y:S01]  /*2a980*/  LDL.LU R25, [R1+0x17a0] ;  /* 0x0017a00001197983 */ /* 0x000f220000300800 */
[----:B--2---:R-:W-:-:S15]  /*2a990*/  HMMA.16816.F32 R12, R8, R4, R12 ;  /* 0x00000004080c723c */ /* 0x004fde000000180c */
[----:B------:R-:W-:-:S08]  /*2a9a0*/  NOP ;  /* 0x0000000000007918 */ /* 0x000fd00000000000 */
[----:B------:R-:W-:Y:S04]  /*2a9b0*/  STL.64 [R1+0xd0], R12 ;  /* 0x0000d00c01007387 */ /* 0x000fe80000100a00 */
[----:B------:R0:W-:Y:S04]  /*2a9c0*/  STL.64 [R1+0xd8], R14 ;  /* 0x0000d80e01007387 */ /* 0x0001e80000100a00 */
[----:B0-----:R-:W2:Y:S04]  /*2a9d0*/  LDL.LU.64 R14, [R1+0x1798] ;  /* 0x00179800010e7983 */ /* 0x001ea80000300a00 */
[----:B------:R-:W2:Y:S01]  /*2a9e0*/  LDL.LU.64 R12, [R1+0x1790] ;  /* 0x00179000010c7983 */ /* 0x000ea20000300a00 */
[----:B----4-:R-:W-:Y:S03]  /*2a9f0*/  HMMA.16816.F32 R20, R8, R24, R20 ;  /* 0x000000180814723c */ /* 0x010fe60000001814 */
[----:B------:R0:W-:Y:S04]  /*2aa00*/  STL.64 [R1+0x1728], R6 ;  /* 0x0017280601007387 */ /* 0x0001e80000100a00 */
[----:B------:R1:W-:Y:S01]  /*2aa10*/  STL.64 [R1+0x1720], R4 ;  /* 0x0017200401007387 */ /* 0x0003e20000100a00 */
[----:B0-----:R-:W-:Y:S01]  /*2aa20*/  MOV R6, R2 ;  /* 0x0000000200067202 */ /* 0x001fe20000000f00 */
[----:B-1----:R-:W-:Y:S01]  /*2aa30*/  IMAD.MOV.U32 R4, RZ, RZ, R27 ;  /* 0x000000ffff047224 */ /* 0x002fe200078e001b */
[----:B------:R-:W-:-:S02]  /*2aa40*/  MOV R5, R3 ;  /* 0x0000000300057202 */ /* 0x000fc40000000f00 */
[----:B------:R-:W-:-:S11]  /*2aa50*/  MOV R7, R0 ;  /* 0x0000000000077202 */ /* 0x000fd60000000f00 */
[----:B------:R-:W-:Y:S04]  /*2aa60*/  STL.64 [R1+0x1628], R22 ;  /* 0x0016281601007387 */ /* 0x000fe80000100a00 */
[----:B------:R-:W-:Y:S01]  /*2aa70*/  STL.64 [R1+0x1620], R20 ;  /* 0x0016201401007387 */ /* 0x000fe20000100a00 */
[----:B--2---:R-:W-:Y:S07]  /*2aa80*/  HMMA.16816.F32 R4, R12, R16, R4 ;  /* 0x000000100c04723c */ /* 0x004fee0000001804 */
[----:B------:R-:W-:Y:S01]  /*2aa90*/  IMAD.MOV.U32 R16, RZ, RZ, R26 ;  /* 0x000000ffff107224 */ /* 0x000fe200078e001a */
[----:B------:R-:W-:Y:S01]  /*2aaa0*/  MOV R17, R28 ;  /* 0x0000001c00117202 */ /* 0x000fe20000000f00 */
[----:B------:R-:W2:Y:S04]  /*2aab0*/  LDL.LU R26, [R1+0x178c] ;  /* 0x00178c00011a7983 */ /* 0x000ea80000300800 */
[----:B------:R-:W3:Y:S04]  /*2aac0*/  LDL.LU R28, [R1+0x1788] ;  /* 0x00178800011c7983 */ /* 0x000ee80000300800 */
[----:B------:R0:W-:Y:S02]  /*2aad0*/  STL.64 [R1+0x1730], R16 ;  /* 0x0017301001007387 */ /* 0x0001e40000100a00 */
[----:B0-----:R-:W-:-:S02]  /*2aae0*/  MOV R16, R29 ;  /* 0x0000001d00107202 */ /* 0x001fc40000000f00 */
[----:B------:R-:W4:Y:S04]  /*2aaf0*/  LDL.LU R29, [R1+0x1784] ;  /* 0x00178400011d7983 */ /* 0x000f280000300800 */
[----:B------:R-:W5:Y:S04]  /*2ab00*/  LDL.LU R17, [R1+0x34] ;  /* 0x0000340001117983 */ /* 0x000f680000300800 */
[----:B-----5:R0:W-:Y:S04]  /*2ab10*/  STL.64 [R1+0x1748], R16 ;  /* 0x0017481001007387 */ /* 0x0201e80000100a00 */
[----:B0-----:R-:W5:Y:S01]  /*2ab20*/  LDL.LU R16, [R1+0x40] ;  /* 0x0000400001107983 */ /* 0x001f620000300800 */
[----:B--2---:R-:W-:-:S03]  /*2ab30*/  MOV R17, R26 ;  /* 0x0000001a00117202 */ /* 0x004fc60000000f00 */
[----:B------:R-:W2:Y:S01]  /*2ab40*/  LDL.LU R26, [R1+0x1780] ;  /* 0x00178000011a7983 */ /* 0x000ea20000300800 */
[----:B------:R-:W-:Y:S01]  /*2ab50*/  IMAD.MOV.U32 R27, RZ, RZ, R4 ;  /* 0x000000ffff1b7224 */ /* 0x000fe200078e0004 */
[----:B------:R-:W-:Y:S02]  /*2ab60*/  MOV R0, R5 ;  /* 0x0000000500007202 */ /* 0x000fe40000000f00 */
[----:B------:R-:W-:Y:S02]  /*2ab70*/  MOV R2, R6 ;  /* 0x0000000600027202 */ /* 0x000fe40000000f00 */
[----:B------:R-:W-:Y:S01]  /*2ab80*/  MOV R3, R7 ;  /* 0x0000000700037202 */ /* 0x000fe20000000f00 */
[----:B-----5:R3:W-:Y:S02]  /*2ab90*/  STL.64 [R1+0x1760], R16 ;  /* 0x0017601001007387 */ /* 0x0207e40000100a00 */
[----:B---3--:R-:W-:Y:S01]  /*2aba0*/  IMAD.MOV.U32 R16, RZ, RZ, R28 ;  /* 0x000000ffff107224 */ /* 0x008fe200078e001c */
[----:B----4-:R-:W-:Y:S01]  /*2abb0*/  MOV R17, R29 ;  /* 0x0000001d00117202 */ /* 0x010fe20000000f00 */
[----:B------:R-:W3:Y:S04]  /*2abc0*/  LDL.LU R28, [R1+0x177c] ;  /* 0x00177c00011c7983 */ /* 0x000ee80000300800 */
[----:B------:R-:W4:Y:S04]  /*2abd0*/  LDL.LU R29, [R1+0x1778] ;  /* 0x00177800011d7983 */ /* 0x000f280000300800 */
[----:B------:R-:W5:Y:S04]  /*2abe0*/  LDL.LU R4, [R1+0x170] ;  /* 0x0001700001047983 */ /* 0x000f680000300800 */
[----:B------:R-:W5:Y:S04]  /*2abf0*/  LDL.LU R5, [R1+0x174] ;  /* 0x0001740001057983 */ /* 0x000f680000300800 */
[----:B------:R-:W2:Y:S04]  /*2ac00*/  LDL.LU R6, [R1+0x178] ;  /* 0x0001780001067983 */ /* 0x000ea80000300800 */
[----:B------:R-:W2:Y:S04]  /*2ac10*/  LDL.LU R7, [R1+0x17c] ;  /* 0x00017c0001077983 */ /* 0x000ea80000300800 */
[----:B--2---:R-:W-:Y:S04]  /*2ac20*/  STL.64 [R1+0x1740], R6 ;  /* 0x0017400601007387 */ /* 0x004fe80000100a00 */
[----:B-----5:R0:W-:Y:S04]  /*2ac30*/  STL.64 [R1+0x1738], R4 ;  /* 0x0017380401007387 */ /* 0x0201e80000100a00 */
[----:B0-----:R-:W2:Y:S04]  /*2ac40*/  LDL.LU R4, [R1+0x180] ;  /* 0x0001800001047983 */ /* 0x001ea80000300800 */
[----:B------:R-:W2:Y:S04]  /*2ac50*/  LDL.LU R5, [R1+0x184] ;  /* 0x0001840001057983 */ /* 0x000ea80000300800 */
[----:B------:R-:W5:Y:S04]  /*2ac60*/  LDL.LU R6, [R1+0x188] ;  /* 0x0001880001067983 */ /* 0x000f680000300800 */
[----:B------:R-:W5:Y:S04]  /*2ac70*/  LDL.LU R7, [R1+0x18c] ;  /* 0x00018c0001077983 */ /* 0x000f680000300800 */
[----:B-----5:R-:W-:Y:S04]  /*2ac80*/  STL.64 [R1+0x1758], R6 ;  /* 0x0017580601007387 */ /* 0x020fe80000100a00 */
[----:B--2---:R0:W-:Y:S04]  /*2ac90*/  STL.64 [R1+0x1750], R4 ;  /* 0x0017500401007387 */ /* 0x0041e80000100a00 */
[----:B0-----:R-:W2:Y:S04]  /*2aca0*/  LDL.LU R4, [R1+0x190] ;  /* 0x0001900001047983 */ /* 0x001ea80000300800 */
[----:B------:R-:W2:Y:S04]  /*2acb0*/  LDL.LU R5, [R1+0x194] ;  /* 0x0001940001057983 */ /* 0x000ea80000300800 */
[----:B------:R-:W5:Y:S04]  /*2acc0*/  LDL.LU R6, [R1+0x198] ;  /* 0x0001980001067983 */ /* 0x000f680000300800 */
[----:B------:R-:W5:Y:S01]  /*2acd0*/  LDL.LU R7, [R1+0x19c] ;  /* 0x00019c0001077983 */ /* 0x000f620000300800 */
[----:B----4-:R-:W-:-:S03]  /*2ace0*/  MOV R21, R29 ;  /* 0x0000001d00157202 */ /* 0x010fc60000000f00 */
[----:B-----5:R-:W-:Y:S04]  /*2acf0*/  STL.64 [R1+0x1770], R6 ;  /* 0x0017700601007387 */ /* 0x020fe80000100a00 */
[----:B--2---:R0:W-:Y:S04]  /*2ad00*/  STL.64 [R1+0x1768], R4 ;  /* 0x0017680401007387 */ /* 0x0041e80000100a00 */
[----:B0-----:R-:W2:Y:S04]  /*2ad10*/  LDL.LU R4, [R1+0x1a0] ;  /* 0x0001a00001047983 */ /* 0x001ea80000300800 */
[----:B------:R-:W2:Y:S04]  /*2ad20*/  LDL.LU R5, [R1+0x1a4] ;  /* 0x0001a40001057983 */ /* 0x000ea80000300800 */
[----:B------:R-:W2:Y:S04]  /*2ad30*/  LDL.LU R6, [R1+0x1a8] ;  /* 0x0001a80001067983 */ /* 0x000ea80000300800 */
[----:B------:R-:W2:Y:S04]  /*2ad40*/  LDL.LU R7, [R1+0x1ac] ;  /* 0x0001ac0001077983 */ /* 0x000ea80000300800 */
[----:B------:R-:W4:Y:S04]  /*2ad50*/  LDL.LU R8, [R1+0x10] ;  /* 0x0000100001087983 */ /* 0x000f280000300800 */
[----:B------:R-:W4:Y:S04]  /*2ad60*/  LDL.LU R9, [R1+0x14] ;  /* 0x0000140001097983 */ /* 0x000f280000300800 */
[----:B------:R-:W4:Y:S04]  /*2ad70*/  LDL.LU R20, [R1+0x160] ;  /* 0x0001600001147983 */ /* 0x000f280000300800 */
[----:B------:R-:W-:Y:S04]  /*2ad80*/  STL [R1+0x164c], R3 ;  /* 0x00164c0301007387 */ /* 0x000fe80000100800 */
[----:B------:R-:W-:Y:S04]  /*2ad90*/  STL [R1+0x1648], R2 ;  /* 0x0016480201007387 */ /* 0x000fe80000100800 */
[----:B------:R-:W-:Y:S04]  /*2ada0*/  STL [R1+0x1644], R0 ;  /* 0x0016440001007387 */ /* 0x000fe80000100800 */
[----:B------:R-:W-:Y:S04]  /*2adb0*/  STL [R1+0x1640], R27 ;  /* 0x0016401b01007387 */ /* 0x000fe80000100800 */
[----:B------:R-:W5:Y:S01]  /*2adc0*/  LDL.LU R29, [R1+0x568] ;  /* 0x00056800011d7983 */ /* 0x000f620000300800 */
[----:B---3--:R-:W-:-:S03]  /*2add0*/  MOV R22, R28 ;  /* 0x0000001c00167202 */ /* 0x008fc60000000f00 */
[----:B-----5:R-:W-:Y:S04]  /*2ade0*/  STL [R1+0x1650], R29 ;  /* 0x0016501d01007387 */ /* 0x020fe80000100800 */
[----:B------:R-:W3:Y:S01]  /*2adf0*/  LDL.LU R28, [R1+0x2b8] ;  /* 0x0002b800011c7983 */ /* 0x000ee20000300800 */
[----:B--2---:R-:W-:Y:S03]  /*2ae00*/  HMMA.16816.F32 R16, R12, R16, R4 ;  /* 0x000000100c10723c */ /* 0x004fe60000001804 */
[----:B---3--:R-:W-:Y:S04]  /*2ae10*/  STL [R1+0x1654], R28 ;  /* 0x0016541c01007387 */ /* 0x008fe80000100800 */
[----:B------:R-:W2:Y:S04]  /*2ae20*/  LDL.LU.64 R6, [R1+0x1770] ;  /* 0x0017700001067983 */ /* 0x000ea80000300a00 */
[----:B------:R-:W2:-:S12]  /*2ae30*/  LDL.LU.64 R4, [R1+0x1768] ;  /* 0x0017680001047983 */ /* 0x000e980000300a00 */
[----:B------:R0:W-:Y:S04]  /*2ae40*/  STL.64 [R1+0xa0], R16 ;  /* 0x0000a01001007387 */ /* 0x0001e80000100a00 */
[----:B------:R2:W-:Y:S04]  /*2ae50*/  STL [R1+0xa8], R18 ;  /* 0x0000a81201007387 */ /* 0x0005e80000100800 */
[----:B0-----:R-:W2:Y:S01]  /*2ae60*/  LDL.LU.64 R16, [R1+0x1760] ;  /* 0x0017600001107983 */ /* 0x001ea20000300a00 */
[----:B------:R-:W-:Y:S01]  /*2ae70*/  IMAD.MOV.U32 R23, RZ, RZ, R26 ;  /* 0x000000ffff177224 */ /* 0x000fe200078e001a */
[----:B------:R-:W-:-:S05]  /*2ae80*/  MOV R26, R19 ;  /* 0x00000013001a7202 */ /* 0x000fca0000000f00 */
[----:B------:R0:W-:Y:S01]  /*2ae90*/  STL [R1+0x1658], R26 ;  /* 0x0016581a01007387 */ /* 0x0001e20000100800 */
[----:B--2---:R-:W-:Y:S03]  /*2aea0*/  HMMA.16816.F32 R16, R12, R16, R4 ;  /* 0x000000100c10723c */ /* 0x004fe60000001804 */
[----:B------:R-:W2:Y:S04]  /*2aeb0*/  LDL.LU.64 R6, [R1+0x1758] ;  /* 0x0017580001067983 */ /* 0x000ea80000300a00 */
[----:B------:R-:W2:-:S15]  /*2aec0*/  LDL.LU.64 R4, [R1+0x1750] ;  /* 0x0017500001047983 */ /* 0x000e9e0000300a00 */
[----:B------:R-:W-:-:S02]  /*2aed0*/  NOP ;  /* 0x0000000000007918 */ /* 0x000fc40000000000 */
[----:B------:R-:W-:Y:S02]  /*2aee0*/  MOV R3, R16 ;  /* 0x0000001000037202 */ /* 0x000fe40000000f00 */
[----:B------:R-:W-:Y:S02]  /*2aef0*/  MOV R2, R17 ;  /* 0x0000001100027202 */ /* 0x000fe40000000f00 */
[----:B------:R-:W2:Y:S01]  /*2af00*/  LDL.LU.64 R16, [R1+0x1748] ;  /* 0x0017480001107983 */ /* 0x000ea20000300a00 */
[----:B------:R-:W-:Y:S01]  /*2af10*/  IMAD.MOV.U32 R0, RZ, RZ, R18 ;  /* 0x000000ffff007224 */ /* 0x000fe200078e0012 */
[----:B------:R-:W-:-:S05]  /*2af20*/  MOV R27, R19 ;  /* 0x00000013001b7202 */ /* 0x000fca0000000f00 */
[----:B------:R-:W-:Y:S04]  /*2af30*/  STL [R1+0x1668], R27 ;  /* 0x0016681b01007387 */ /* 0x000fe80000100800 */
[----:B------:R-:W-:Y:S04]  /*2af40*/  STL [R1+0x1664], R0 ;  /* 0x0016640001007387 */ /* 0x000fe80000100800 */
[----:B------:R-:W-:Y:S04]  /*2af50*/  STL [R1+0x1660], R2 ;  /* 0x0016600201007387 */ /* 0x000fe80000100800 */
[----:B------:R-:W-:Y:S01]  /*2af60*/  STL [R1+0x165c], R3 ;  /* 0x00165c0301007387 */ /* 0x000fe20000100800 */
[----:B--2---:R-:W-:Y:S03]  /*2af70*/  HMMA.16816.F32 R16, R12, R16, R4 ;  /* 0x000000100c10723c */ /* 0x004fe60000001804 */
[----:B------:R-:W2:Y:S04]  /*2af80*/  LDL.LU.64 R6, [R1+0x1740] ;  /* 0x0017400001067983 */ /* 0x000ea80000300a00 */
[----:B------:R-:W2:-:S15]  /*2af90*/  LDL.LU.64 R4, [R1+0x1738] ;  /* 0x0017380001047983 */ /* 0x000e9e0000300a00 */
[----:B------:R-:W-:-:S01]  /*2afa0*/  NOP ;  /* 0x0000000000007918 */ /* 0x000fc20000000000 */
[----:B------:R1:W-:Y:S01]  /*2afb0*/  STL [R1+0x80], R16 ;  /* 0x0000801001007387 */ /* 0x0003e20000100800 */
[----:B0-----:R-:W-:-:S03]  /*2afc0*/  MOV R26, R17 ;  /* 0x00000011001a7202 */ /* 0x001fc60000000f00 */
[----:B-1----:R-:W2:Y:S01]  /*2afd0*/  LDL.LU.64 R16, [R1+0x1730] ;  /* 0x0017300001107983 */ /* 0x002ea20000300a00 */
[----:B------:R-:W-:Y:S01]  /*2afe0*/  MOV R28, R18 ;  /* 0x00000012001c7202 */ /* 0x000fe20000000f00 */
[----:B------:R-:W-:Y:S02]  /*2aff0*/  IMAD.MOV.U32 R29, RZ, RZ, R19 ;  /* 0x000000ffff1d7224 */ /* 0x000fe400078e0013 */
[----:B--2---:R-:W-:Y:S01]  /*2b000*/  HMMA.16816.F32 R16, R12, R16, R4 ;  /* 0x000000100c10723c */ /* 0x004fe20000001804 */
[----:B------:R-:W2:Y:S04]  /*2b010*/  LDL.LU.64 R6, [R1+0x1728] ;  /* 0x0017280001067983 */ /* 0x000ea80000300a00 */
[----:B------:R-:W3:-:S15]  /*2b020*/  LDL.LU.64 R4, [R1+0x1720] ;  /* 0x0017200001047983 */ /* 0x000ede0000300a00 */
[----:B------:R-:W-:-:S04]  /*2b030*/  NOP ;  /* 0x0000000000007918 */ /* 0x000fc80000000000 */
[----:B------:R-:W-:Y:S01]  /*2b040*/  MOV R2, R18 ;  /* 0x0000001200027202 */ /* 0x000fe20000000f00 */
[----:B------:R-:W-:Y:S01]  /*2b050*/  IMAD.MOV.U32 R3, RZ, RZ, R19 ;  /* 0x000000ffff037224 */ /* 0x000fe200078e0013 */
[----:B------:R-:W-:Y:S02]  /*2b060*/  MOV R27, R16 ;  /* 0x00000010001b7202 */ /* 0x000fe40000000f00 */
[----:B------:R-:W-:Y:S01]  /*2b070*/  MOV R0, R17 ;  /* 0x0000001100007202 */ /* 0x000fe20000000f00 */
[----:B------:R-:W5:Y:S04]  /*2b080*/  LDL.LU.64 R18, [R1+0x1718] ;  /* 0x0017180001127983 */ /* 0x000f680000300a00 */
[----:B------:R-:W2:Y:S04]  /*2b090*/  LDL.LU.64 R16, [R1+0x1710] ;  /* 0x0017100001107983 */ /* 0x000ea80000300a00 */
[----:B------:R-:W-:Y:S01]  /*2b0a0*/  STL.64 [R1+0x1700], R26 ;  /* 0x0017001a01007387 */ /* 0x000fe20000100a00 */
[----:B----4-:R-:W-:Y:S03]  /*2b0b0*/  HMMA.16816.F32 R8, R12, R8, R20 ;  /* 0x000000080c08723c */ /* 0x010fe60000001814 */
[----:B------:R0:W-:Y:S04]  /*2b0c0*/  STL.64 [R1+0x16f8], R24 ;  /* 0x0016f81801007387 */ /* 0x0001e80000100a00 */
[----:B--2---:R-:W-:Y:S01]  /*2b0d0*/  IMAD.MOV.U32 R23, RZ, RZ, R16 ;  /* 0x000000ffff177224 */ /* 0x004fe200078e0010 */
[----:B------:R-:W-:Y:S01]  /*2b0e0*/  MOV R22, R17 ;  /* 0x0000001100167202 */ /* 0x000fe20000000f00 */
[----:B------:R-:W2:Y:S01]  /*2b0f0*/  LDL.LU R16, [R1+0x140] ;  /* 0x0001400001107983 */ /* 0x000ea20000300800 */
[----:B-----5:R-:W-:-:S03]  /*2b100*/  MOV R21, R18 ;  /* 0x0000001200157202 */ /* 0x020fc60000000f00 */
[----:B------:R-:W2:Y:S01]  /*2b110*/  LDL.LU R17, [R1+0x144] ;  /* 0x0001440001117983 */ /* 0x000ea20000300800 */
[----:B------:R-:W-:-:S03]  /*2b120*/  MOV R20, R19 ;  /* 0x0000001300147202 */ /* 0x000fc60000000f00 */
[----:B------:R-:W2:Y:S04]  /*2b130*/  LDL.LU R18, [R1+0x148] ;  /* 0x0001480001127983 */ /* 0x000ea80000300800 */
[----:B------:R-:W2:Y:S04]  /*2b140*/  LDL.LU R19, [R1+0x14c] ;  /* 0x00014c0001137983 */ /* 0x000ea80000300800 */
[----:B0-----:R-:W3:Y:S04]  /*2b150*/  LDL.LU R24, [R1+0x150] ;  /* 0x0001500001187983 */ /* 0x001ee80000300800 */
[----:B------:R-:W3:Y:S04]  /*2b160*/  LDL.LU R25, [R1+0x154] ;  /* 0x0001540001197983 */ /* 0x000ee80000300800 */
[----:B------:R-:W3:Y:S04]  /*2b170*/  LDL.LU R26, [R1+0x158] ;  /* 0x00015800011a7983 */ /* 0x000ee80000300800 */
[----:B------:R-:W3:Y:S04]  /*2b180*/  LDL.LU R27, [R1+0x15c] ;  /* 0x00015c00011b7983 */ /* 0x000ee80000300800 */
[----:B------:R-:W-:Y:S04]  /*2b190*/  STL.64 [R1+0x1678], R22 ;  /* 0x0016781601007387 */ /* 0x000fe80000100a00 */
[----:B------:R0:W-:Y:S04]  /*2b1a0*/  STL.64 [R1+0x1670], R20 ;  /* 0x0016701401007387 */ /* 0x0001e80000100a00 */
[----:B0-----:R-:W4:Y:S04]  /*2b1b0*/  LDL.LU R20, [R1+0xf0] ;  /* 0x0000f00001147983 */ /* 0x001f280000300800 */
[----:B------:R-:W4:Y:S01]  /*2b1c0*/  LDL.LU R21, [R1+0xf4] ;  /* 0x0000f40001157983 */ /* 0x000f220000300800 */
[----:B------:R-:W-:-:S02]  /*2b1d0*/  MOV R22, R6 ;  /* 0x0000000600167202 */ /* 0x000fc40000000f00 */
[----:B------:R-:W-:Y:S01]  /*2b1e0*/  MOV R23, R7 ;  /* 0x0000000700177202 */ /* 0x000fe20000000f00 */
[----:B------:R-:W5:Y:S04]  /*2b1f0*/  LDL.LU R6, [R1+0x170c] ;  /* 0x00170c0001067983 */ /* 0x000f680000300800 */
[----:B------:R-:W2:Y:S04]  /*2b200*/  LDL.LU R7, [R1+0x1708] ;  /* 0x0017080001077983 */ /* 0x000ea80000300800 */
[----:B------:R0:W-:Y:S04]  /*2b210*/  STL.64 [R1+0x1688], R22 ;  /* 0x0016881601007387 */ /* 0x0001e80000100a00 */
[----:B----4-:R-:W-:Y:S04]  /*2b220*/  STL.64 [R1+0x1680], R20 ;  /* 0x0016801401007387 */ /* 0x010fe80000100a00 */
[----:B0-----:R-:W4:Y:S04]  /*2b230*/  LDL.LU.64 R22, [R1+0x38] ;  /* 0x0000380001167983 */ /* 0x001f280000300a00 */
[----:B----4-:R0:W-:Y:S04]  /*2b240*/  STL.64 [R1+0x1698], R22 ;  /* 0x0016981601007387 */ /* 0x0101e80000100a00 */
[----:B0-----:R-:W4:Y:S04]  /*2b250*/  LDL.LU.64 R22, [R1+0x48] ;  /* 0x0000480001167983 */ /* 0x001f280000300a00 */
[----:B----4-:R0:W-:Y:S04]  /*2b260*/  STL.64 [R1+0x16b0], R22 ;  /* 0x0016b01601007387 */ /* 0x0101e80000100a00 */
[----:B0-----:R-:W4:Y:S04]  /*2b270*/  LDL.LU.64 R22, [R1+0x58] ;  /* 0x0000580001167983 */ /* 0x001f280000300a00 */
[----:B----4-:R0:W-:Y:S04]  /*2b280*/  STL.64 [R1+0x16c0], R22 ;  /* 0x0016c01601007387 */ /* 0x0101e80000100a00 */
[----:B0-----:R-:W4:Y:S04]  /*2b290*/  LDL.LU.64 R22, [R1+0x68] ;  /* 0x0000680001167983 */ /* 0x001f280000300a00 */
[----:B------:R0:W-:Y:S04]  /*2b2a0*/  STL.64 [R1+0x15a0], R10 ;  /* 0x0015a00a01007387 */ /* 0x0001e80000100a00 */
[----:B------:R1:W-:Y:S04]  /*2b2b0*/  STL.64 [R1+0x1598], R8 ;  /* 0x0015980801007387 */ /* 0x0003e80000100a00 */
[----:B0-----:R-:W3:Y:S04]  /*2b2c0*/  LDL.LU R10, [R1+0x28] ;  /* 0x00002800010a7983 */ /* 0x001ee80000300800 */
[----:B------:R-:W3:Y:S04]  /*2b2d0*/  LDL.LU R11, [R1+0x2c] ;  /* 0x00002c00010b7983 */ /* 0x000ee80000300800 */
[----:B---3--:R0:W-:Y:S04]  /*2b2e0*/  STL.64 [R1+0x16b8], R10 ;  /* 0x0016b80a01007387 */ /* 0x0081e80000100a00 */
[----:B-1----:R-:W3:Y:S04]  /*2b2f0*/  LDL.LU R8, [R1+0x120] ;  /* 0x0001200001087983 */ /* 0x002ee80000300800 */
[----:B------:R-:W3:Y:S04]  /*2b300*/  LDL.LU R9, [R1+0x124] ;  /* 0x0001240001097983 */ /* 0x000ee80000300800 */
[----:B0-----:R-:W5:Y:S04]  /*2b310*/  LDL.LU R10, [R1+0x128] ;  /* 0x00012800010a7983 */ /* 0x001f680000300800 */
[----:B------:R-:W5:Y:S04]  /*2b320*/  LDL.LU R11, [R1+0x12c] ;  /* 0x00012c00010b7983 */ /* 0x000f680000300800 */
[----:B-----5:R2:W-:Y:S04]  /*2b330*/  STL.64 [R1+0x16d0], R10 ;  /* 0x0016d00a01007387 */ /* 0x0205e80000100a00 */
[----:B---3--:R0:W-:Y:S01]  /*2b340*/  STL.64 [R1+0x16c8], R8 ;  /* 0x0016c80801007387 */ /* 0x0081e20000100a00 */
[----:B--2---:R-:W-:-:S03]  /*2b350*/  MOV R10, R7 ;  /* 0x00000007000a7202 */ /* 0x004fc60000000f00 */
[----:B0-----:R-:W2:Y:S01]  /*2b360*/  LDL.LU R8, [R1+0x130] ;  /* 0x0001300001087983 */ /* 0x001ea20000300800 */
[----:B------:R-:W-:-:S03]  /*2b370*/  IMAD.MOV.U32 R11, RZ, RZ, R6 ;  /* 0x000000ffff0b7224 */ /* 0x000fc600078e0006 */
[----:B------:R-:W2:Y:S01]  /*2b380*/  LDL.LU R9, [R1+0x134] ;  /* 0x0001340001097983 */ /* 0x000ea20000300800 */
[----:B------:R-:W-:Y:S03]  /*2b390*/  HMMA.16816.F32 R4, R12, R4, R24 ;  /* 0x000000040c04723c */ /* 0x000fe60000001818 */
[----:B------:R-:W3:Y:S04]  /*2b3a0*/  LDL.LU.64 R26, [R1+0x1700] ;  /* 0x00170000011a7983 */ /* 0x000ee80000300a00 */
[----:B------:R-:W5:-:S15]  /*2b3b0*/  LDL.LU.64 R24, [R1+0x16f8] ;  /* 0x0016f80001187983 */ /* 0x000f5e0000300a00 */
[----:B------:R-:W-:-:S01]  /*2b3c0*/  NOP ;  /* 0x0000000000007918 */ /* 0x000fc20000000000 */
[----:B------:R0:W-:Y:S04]  /*2b3d0*/  STL.64 [R1+0x1590], R6 ;  /* 0x0015900601007387 */ /* 0x0001e80000100a00 */
[----:B------:R-:W-:Y:S04]  /*2b3e0*/  STL.64 [R1+0x1588], R4 ;  /* 0x0015880401007387 */ /* 0x000fe80000100a00 */
[----:B0-----:R-:W2:Y:S04]  /*2b3f0*/  LDL.LU R6, [R1+0x18] ;  /* 0x0000180001067983 */ /* 0x001ea80000300800 */
[----:B------:R-:W2:Y:S01]  /*2b400*/  LDL.LU R7, [R1+0x1c] ;  /* 0x00001c0001077983 */ /* 0x000ea20000300800 */
[----:B-----5:R-:W-:Y:S03]  /*2b410*/  HMMA.16816.F32 R12, R12, R24, R16 ;  /* 0x000000180c0c723c */ /* 0x020fe60000001810 */
[----:B------:R-:W5:Y:S04]  /*2b420*/  LDL.LU.64 R18, [R1+0x16f0] ;  /* 0x0016f00001127983 */ /* 0x000f680000300a00 */
[----:B------:R-:W4:Y:S04]  /*2b430*/  LDL.LU.64 R16, [R1+0x16e8] ;  /* 0x0016e80001107983 */ /* 0x000f280000300a00 */
[----:B---3--:R4:W-:Y:S04]  /*2b440*/  STL.64 [R1+0x1690], R26 ;  /* 0x0016901a01007387 */ /* 0x0089e80000100a00 */
[----:B------:R-:W3:Y:S04]  /*2b450*/  LDL.LU R24, [R1+0x100] ;  /* 0x0001000001187983 */ /* 0x000ee80000300800 */
[----:B------:R-:W3:Y:S01]  /*2b460*/  LDL.LU R25, [R1+0x104] ;  /* 0x0001040001197983 */ /* 0x000ee20000300800 */
[----:B----4-:R-:W-:-:S02]  /*2b470*/  MOV R26, R16 ;  /* 0x00000010001a7202 */ /* 0x010fc40000000f00 */
[----:B------:R-:W-:Y:S01]  /*2b480*/  MOV R27, R17 ;  /* 0x00000011001b7202 */ /* 0x000fe20000000f00 */
[----:B------:R-:W2:Y:S04]  /*2b490*/  LDL.LU R16, [R1+0x16e4] ;  /* 0x0016e40001107983 */ /* 0x000ea80000300800 */
[----:B------:R-:W2:Y:S04]  /*2b4a0*/  LDL.LU R17, [R1+0x16e0] ;  /* 0x0016e00001117983 */ /* 0x000ea80000300800 */
[----:B------:R-:W-:Y:S04]  /*2b4b0*/  STL.64 [R1+0x16a8], R26 ;  /* 0x0016a81a01007387 */ /* 0x000fe80000100a00 */
[----:B---3--:R5:W-:Y:S02]  /*2b4c0*/  STL.64 [R1+0x16a0], R24 ;  /* 0x0016a01801007387 */ /* 0x008be40000100a00 */
[----:B-----5:R-:W-:Y:S01]  /*2b4d0*/  MOV R24, R18 ;  /* 0x0000001200187202 */ /* 0x020fe20000000f00 */
[----:B------:R-:W-:Y:S01]  /*2b4e0*/  IMAD.MOV.U32 R25, RZ, RZ, R19 ;  /* 0x000000ffff197224 */ /* 0x000fe200078e0013 */
[----:B------:R-:W2:Y:S04]  /*2b4f0*/  LDL.LU R18, [R1+0x16dc] ;  /* 0x0016dc0001127983 */ /* 0x000ea80000300800 */
[----:B------:R-:W2:Y:S04]  /*2b500*/  LDL.LU R19, [R1+0x16d8] ;  /* 0x0016d80001137983 */ /* 0x000ea80000300800 */
[----:B------:R-:W3:Y:S04]  /*2b510*/  LDL.LU R26, [R1+0x118] ;  /* 0x00011800011a7983 */ /* 0x000ee80000300800 */
[----:B------:R-:W3:Y:S04]  /*2b520*/  LDL.LU R27, [R1+0x11c] ;  /* 0x00011c00011b7983 */ /* 0x000ee80000300800 */
[----:B------:R0:W-:Y:S04]  /*2b530*/  STL.64 [R1+0x1580], R14 ;  /* 0x0015800e01007387 */ /* 0x0001e80000100a00 */
[----:B------:R-:W-:Y:S01]  /*2b540*/  STL.64 [R1+0x1578], R12 ;  /* 0x0015780c01007387 */ /* 0x000fe20000100a00 */
[----:B------:R-:W-:-:S02]  /*2b550*/  MOV R5, R22 ;  /* 0x0000001600057202 */ /* 0x000fc40000000f00 */
[----:B------:R-:W-:Y:S01]  /*2b560*/  MOV R4, R23 ;  /* 0x0000001700047202 */ /* 0x000fe20000000f00 */
[----:B0-----:R-:W4:Y:S04]  /*2b570*/  LDL.LU R14, [R1+0x8] ;  /* 0x00000800010e7983 */ /* 0x001f280000300800 */
[----:B------:R-:W4:Y:S01]  /*2b580*/  LDL.LU R15, [R1+0xc] ;  /* 0x00000c00010f7983 */ /* 0x000f220000300800 */
[----:B--2---:R-:W-:-:S15]  /*2b590*/  HMMA.16816.F32 R8, R16, R22, R8 ;  /* 0x000000161008723c */ /* 0x004fde0000001808 */
[----:B------:R-:W-:-:S08]  /*2b5a0*/  NOP ;  /* 0x0000000000007918 */ /* 0x000fd00000000000 */
[----:B------:R-:W-:Y:S04]  /*2b5b0*/  STL.64 [R1+0x370], R8 ;  /* 0x0003700801007387 */ /* 0x000fe80000100a00 */
[----:B------:R0:W-:Y:S04]  /*2b5c0*/  STL.64 [R1+0x378], R10 ;  /* 0x0003780a01007387 */ /* 0x0001e80000100a00 */
[----:B0-----:R-:W2:Y:S04]  /*2b5d0*/  LDL.LU.64 R10, [R1+0x16d0] ;  /* 0x0016d000010a7983 */ /* 0x001ea80000300a00 */
[----:B------:R-:W2:Y:S04]  /*2b5e0*/  LDL.LU.64 R8, [R1+0x16c8] ;  /* 0x0016c80001087983 */ /* 0x000ea80000300a00 */
[----:B------:R-:W2:Y:S02]  /*2b5f0*/  LDL.LU.64 R22, [R1+0x16c0] ;  /* 0x0016c00001167983 */ /* 0x000ea40000300a00 */
[----:B--2---:R-:W-:-:S15]  /*2b600*/  HMMA.16816.F32 R8, R16, R22, R8 ;  /* 0x000000161008723c */ /* 0x004fde0000001808 */
[----:B------:R-:W-:-:S08]  /*2b610*/  NOP ;  /* 0x0000000000007918 */ /* 0x000fd00000000000 */
[----:B------:R0:W-:Y:S04]  /*2b620*/  STL.64 [R1+0x380], R8 ;  /* 0x0003800801007387 */ /* 0x0001e80000100a00 */
[----:B------:R1:W-:Y:S01]  /*2b630*/  STL.64 [R1+0x388], R10 ;  /* 0x0003880a01007387 */ /* 0x0003e20000100a00 */
[----:B0-----:R-:W-:-:S03]  /*2b640*/  MOV R9, R22 ;  /* 0x0000001600097202 */ /* 0x001fc60000000f00 */
[----:B-1----:R-:W2:Y:S01]  /*2b650*/  LDL.LU.64 R10, [R1+0x16b8] ;  /* 0x0016b800010a7983 */ /* 0x002ea20000300a00 */
[----:B------:R-:W-:-:S03]  /*2b660*/  IMAD.MOV.U32 R8, RZ, RZ, R23 ;  /* 0x000000ffff087224 */ /* 0x000fc600078e0017 */
[----:B------:R-:W3:Y:S02]  /*2b670*/  LDL.LU.64 R22, [R1+0x16b0] ;  /* 0x0016b00001167983 */ /* 0x000ee40000300a00 */
[----:B---3--:R-:W-:Y:S06]  /*2b680*/  HMMA.16816.F32 R24, R16, R22, R24 ;  /* 0x000000161018723c */ /* 0x008fec0000001818 */
[----:B------:R-:W-:Y:S02]  /*2b690*/  MOV R13, R22 ;  /* 0x00000016000d7202 */ /* 0x000fe40000000f00 */
[----:B------:R-:W-:-:S15]  /*2b6a0*/  MOV R12, R23 ;  /* 0x00000017000c7202 */ /* 0x000fde0000000f00 */
[----:B------:R-:W-:Y:S04]  /*2b6b0*/  STL.64 [R1+0x390], R24 ;  /* 0x0003901801007387 */ /* 0x000fe80000100a00 */
[----:B------:R0:W-:Y:S04]  /*2b6c0*/  STL.64 [R1+0x398], R26 ;  /* 0x0003981a01007387 */ /* 0x0001e80000100a00 */
[----:B0-----:R-:W3:Y:S04]  /*2b6d0*/  LDL.LU.64 R26, [R1+0x16a8] ;  /* 0x0016a800011a7983 */ /* 0x001ee80000300a00 */
[----:B------:R-:W3:Y:S04]  /*2b6e0*/  LDL.LU.64 R24, [R1+0x16a0] ;  /* 0x0016a00001187983 */ /* 0x000ee80000300a00 */
[----:B------:R-:W3:Y:S02]  /*2b6f0*/  LDL.LU.64 R22, [R1+0x1698] ;  /* 0x0016980001167983 */ /* 0x000ee40000300a00 */
[----:B---3--:R-:W-:-:S15]  /*2b700*/  HMMA.16816.F32 R24, R16, R22, R24 ;  /* 0x000000161018723c */ /* 0x008fde0000001818 */
[----:B------:R-:W-:-:S08]  /*2b710*/  NOP ;  /* 0x0000000000007918 */ /* 0x000fd00000000000 */
[----:B------:R0:W-:Y:S04]  /*2b720*/  STL.64 [R1+0x3a0], R24 ;  /* 0x0003a01801007387 */ /* 0x0001e80000100a00 */
[----:B------:R1:W-:Y:S01]  /*2b730*/  STL.64 [R1+0x3a8], R26 ;  /* 0x0003a81a01007387 */ /* 0x0003e20000100a00 */
[----:B0-----:R-:W-:-:S03]  /*2b740*/  MOV R25, R22 ;  /* 0x0000001600197202 */ /* 0x001fc60000000f00 */
[----:B-1----:R-:W3:Y:S01]  /*2b750*/  LDL.LU.64 R26, [R1+0x1690] ;  /* 0x00169000011a7983 */ /* 0x002ee20000300a00 */
[----:B------:R-:W-:-:S03]  /*2b760*/  IMAD.MOV.U32 R24, RZ, RZ, R23 ;  /* 0x000000ffff187224 */ /* 0x000fc600078e0017 */
[----:B------:R-:W2:Y:S04]  /*2b770*/  LDL.LU.64 R22, [R1+0x1688] ;  /* 0x0016880001167983 */ /* 0x000ea80000300a00 */
[----:B------:R-:W2:Y:S02]  /*2b780*/  LDL.LU.64 R20, [R1+0x1680] ;  /* 0x0016800001147983 */ /* 0x000ea40000300a00 */
[----:B--2---:R-:W-:-:S15]  /*2b790*/  HMMA.16816.F32 R20, R16, R10, R20 ;  /* 0x0000000a1014723c */ /* 0x004fde0000001814 */
[----:B------:R-:W-:-:S08]  /*2b7a0*/  NOP ;  /* 0x0000000000007918 */ /* 0x000fd00000000000 */
[----:B------:R-:W-:Y:S04]  /*2b7b0*/  STL.64 [R1+0x3b0], R20 ;  /* 0x0003b01401007387 */ /* 0x000fe80000100a00 */
[----:B------:R0:W-:Y:S04]  /*2b7c0*/  STL.64 [R1+0x3b8], R22 ;  /* 0x0003b81601007387 */ /* 0x0001e80000100a00 */
[----:B0-----:R-:W2:Y:S04]  /*2b7d0*/  LDL.LU.64 R22, [R1+0x1678] ;  /* 0x0016780001167983 */ /* 0x001ea80000300a00 */
[----:B------:R-:W2:Y:S04]  /*2b7e0*/  LDL.LU.64 R20, [R1+0x1670] ;  /* 0x0016700001147983 */ /* 0x000ea80000300a00 */
[----:B------:R0:W-:Y:S02]  /*2b7f0*/  STL.64 [R1+0x15b0], R10 ;  /* 0x0015b00a01007387 */ /* 0x0001e40000100a00 */
[----:B0-----:R-:W-:-:S02]  /*2b800*/  MOV R10, R25 ;  /* 0x00000019000a7202 */ /* 0x001fc40000000f00 */
[----:B------:R-:W-:-:S05]  /*2b810*/  MOV R11, R24 ;  /* 0x00000018000b7202 */ /* 0x000fca0000000f00 */
[----:B------:R0:W-:Y:S02]  /*2b820*/  STL.64 [R1+0x15c8], R10 ;  /* 0x0015c80a01007387 */ /* 0x0001e40000100a00 */
[----:B0-----:R-:W-:Y:S01]  /*2b830*/  MOV R10, R13 ;  /* 0x0000000d000a7202 */ /* 0x001fe20000000f00 */
[----:B------:R-:W-:-:S05]  /*2b840*/  IMAD.MOV.U32 R11, RZ, RZ, R12 ;  /* 0x000000ffff0b7224 */ /* 0x000fca00078e000c */
[----:B------:R0:W-:Y:S02]  /*2b850*/  STL.64 [R1+0x15e0], R10 ;  /* 0x0015e00a01007387 */ /* 0x0001e40000100a00 */
[----:B0-----:R-:W-:Y:S02]  /*2b860*/  MOV R10, R9 ;  /* 0x00000009000a7202 */ /* 0x001fe40000000f00 */
[----:B------:R-:W-:-:S05]  /*2b870*/  MOV R11, R8 ;  /* 0x00000008000b7202 */ /* 0x000fca0000000f00 */
[----:B------:R0:W-:Y:S02]  /*2b880*/  STL.64 [R1+0x15f8], R10 ;  /* 0x0015f80a01007387 */ /* 0x0001e40000100a00 */
[----:B0-----:R-:W-:Y:S01]  /*2b890*/  IMAD.MOV.U32 R11, RZ, RZ, R4 ;  /* 0x000000ffff0b7224 */ /* 0x001fe200078e0004 */
[----:B------:R-:W-:Y:S02]  /*2b8a0*/  MOV R10, R5 ;  /* 0x00000005000a7202 */ /* 0x000fe40000000f00 */
[----:B---3--:R-:W-:Y:S02]  /*2b8b0*/  MOV R4, R27 ;  /* 0x0000001b00047202 */ /* 0x008fe40000000f00 */
[----:B------:R-:W-:Y:S01]  /*2b8c0*/  MOV R5, R0 ;  /* 0x0000000000057202 */ /* 0x000fe20000000f00 */
[----:B--2---:R-:W-:-:S15]  /*2b8d0*/  HMMA.16816.F32 R20, R16, R6, R20 ;  /* 0x000000061014723c */ /* 0x004fde0000001814 */
[----:B------:R-:W-:-:S08]  /*2b8e0*/  NOP ;  /* 0x0000000000007918 */ /* 0x000fd00000000000 */
[----:B------:R0:W-:Y:S04]  /*2b8f0*/  STL.64 [R1+0x3c0], R20 ;  /* 0x0003c01401007387 */ /* 0x0001e80000100a00 */
[----:B------:R1:W-:Y:S04]  /*2b900*/  STL.64 [R1+0x3c8], R22 ;  /* 0x0003c81601007387 */ /* 0x0003e80000100a00 */
[----:B0-----:R-:W4:Y:S04]  /*2b910*/  LDL.LU R20, [R1+0xd0] ;  /* 0x0000d00001147983 */ /* 0x001f280000300800 */
[----:B------:R-:W4:Y:S04]  /*2b920*/  LDL.LU R21, [R1+0xd4] ;  /* 0x0000d40001157983 */ /* 0x000f280000300800 */
[----:B-1----:R-:W4:Y:S04]  /*2b930*/  LDL.LU R22, [R1+0xd8] ;  /* 0x0000d80001167983 */ /* 0x002f280000300800 */
[----:B------:R-:W4:Y:S04]  /*2b940*/  LDL.LU R23, [R1+0xdc] ;  /* 0x0000dc0001177983 */ /* 0x000f280000300800 */
[----:B------:R0:W-:Y:S04]  /*2b950*/  STL.64 [R1+0x15a8], R6 ;  /* 0x0015a80601007387 */ /* 0x0001e80000100a00 */
[----:B------:R-:W2:Y:S04]  /*2b960*/  LDL.LU R27, [R1+0x1668] ;  /* 0x00166800011b7983 */ /* 0x000ea80000300800 */
[----:B------:R-:W3:Y:S01]  /*2b970*/  LDL.LU R0, [R1+0x1664] ;  /* 0x0016640001007983 */ /* 0x000ee20000300800 */
[----:B0-----:R-:W-:Y:S01]  /*2b980*/  MOV R6, R2 ;  /* 0x0000000200067202 */ /* 0x001fe20000000f00 */
[----:B------:R-:W-:-:S02]  /*2b990*/  IMAD.MOV.U32 R7, RZ, RZ, R3 ;  /* 0x000000ffff077224 */ /* 0x000fc400078e0003 */
[----:B------:R-:W5:Y:S04]  /*2b9a0*/  LDL.LU R2, [R1+0x1660] ;  /* 0x0016600001027983 */ /* 0x000f680000300800 */
[----:B------:R-:W4:Y:S04]  /*2b9b0*/  LDL.LU R3, [R1+0x165c] ;  /* 0x00165c0001037983 */ /* 0x000f280000300800 */
[----:B------:R-:W-:Y:S04]  /*2b9c0*/  STL.64 [R1+0x15c0], R6 ;  /* 0x0015c00601007387 */ /* 0x000fe80000100a00 */
[----:B------:R0:W-:Y:S04]  /*2b9d0*/  STL.64 [R1+0x15b8], R4 ;  /* 0x0015b80401007387 */ /* 0x0001e80000100a00 */
[----:B0-----:R-:W5:Y:S01]  /*2b9e0*/  LDL.LU R4, [R1+0x80] ;  /* 0x0000800001047983 */ /* 0x001f620000300800 */
[----:B------:R-:W-:-:S02]  /*2b9f0*/  MOV R6, R28 ;  /* 0x0000001c00067202 */ /* 0x000fc40000000f00 */
[----:B------:R-:W-:Y:S02]  /*2ba00*/  MOV R7, R29 ;  /* 0x0000001d00077202 */ /* 0x000fe40000000f00 */
[----:B------:R-:W-:Y:S02]  /*2ba10*/  MOV R5, R26 ;  /* 0x0000001a00057202 */ /* 0x000fe40000000f00 */
[----:B------:R-:W4:Y:S04]  /*2ba20*/  LDL.LU R26, [R1+0x1658] ;  /* 0x00165800011a7983 */ /* 0x000f280000300800 */
[----:B------:R-:W4:Y:S04]  /*2ba30*/  LDL.LU R28, [R1+0x1654] ;  /* 0x00165400011c7983 */ /* 0x000f280000300800 */
[----:B------:R-:W4:Y:S04]  /*2ba40*/  LDL.LU R29, [R1+0x1650] ;  /* 0x00165000011d7983 */ /* 0x000f280000300800 */
[----:B------:R2:W-:Y:S02]  /*2ba50*/  STL.64 [R1+0x15d8], R6 ;  /* 0x0015d80601007387 */ /* 0x0005e40000100a00 */
[----:B--2---:R-:W-:-:S02]  /*2ba60*/  MOV R7, R27 ;  /* 0x0000001b00077202 */ /* 0x004fc40000000f00 */
[----:B---3--:R-:W-:Y:S01]  /*2ba70*/  MOV R6, R0 ;  /* 0x0000000000067202 */ /* 0x008fe20000000f00 */
[----:B-----5:R4:W-:Y:S02]  /*2ba80*/  STL.64 [R1+0x15d0], R4 ;  /* 0x0015d00401007387 */ /* 0x0209e40000100a00 */
[----:B----4-:R-:W-:Y:S01]  /*2ba90*/  IMAD.MOV.U32 R4, RZ, RZ, R3 ;  /* 0x000000ffff047224 */ /* 0x010fe200078e0003 */
[----:B------:R-:W-:Y:S01]  /*2baa0*/  MOV R5, R2 ;  /* 0x0000000200057202 */ /* 0x000fe20000000f00 */
        /* <DEDUP_REMOVED lines=8> */
[----:B------:R-:W3:Y:S01]  /*2bb30*/  LDL.LU R6, [R1+0xa8] ;  /* 0x0000a80001067983 */ /* 0x000ee20000300800 */
[----:B------:R-:W-:Y:S01]  /*2bb40*/  HMMA.16816.F32 R20, R16, R14, R20 ;  /* 0x0000000e1014723c */ /* 0x000fe20000001814 */
[----:B------:R-:W-:-:S02]  /*2bb50*/  IMAD.MOV.U32 R7, RZ, RZ, R26 ;  /* 0x000000ffff077224 */ /* 0x000fc400078e001a */
[----:B------:R-:W4:Y:S04]  /*2bb60*/  LDL.LU R26, [R1+0x163c] ;  /* 0x00163c00011a7983 */ /* 0x000f280000300800 */
[----:B---3--:R-:W-:Y:S04]  /*2bb70*/  STL.64 [R1+0x1608], R6 ;  /* 0x0016080601007387 */ /* 0x008fe80000100a00 */
[----:B--2---:R5:W-:Y:S02]  /*2bb80*/  STL.64 [R1+0x1600], R4 ;  /* 0x0016000401007387 */ /* 0x004be40000100a00 */
[----:B-----5:R-:W-:-:S02]  /*2bb90*/  MOV R4, R27 ;  /* 0x0000001b00047202 */ /* 0x020fc40000000f00 */
[----:B----4-:R-:W-:Y:S01]  /*2bba0*/  MOV R5, R0 ;  /* 0x0000000000057202 */ /* 0x010fe20000000f00 */
[----:B------:R-:W2:Y:S04]  /*2bbb0*/  LDL.LU R27, [R1+0x1638] ;  /* 0x00163800011b7983 */ /* 0x000ea80000300800 */
[----:B------:R-:W3:Y:S01]  /*2bbc0*/  LDL.LU R0, [R1+0x1634] ;  /* 0x0016340001007983 */ /* 0x000ee20000300800 */
[----:B------:R-:W-:-:S03]  /*2bbd0*/  MOV R6, R2 ;  /* 0x0000000200067202 */ /* 0x000fc60000000f00 */
[----:B------:R-:W4:Y:S04]  /*2bbe0*/  LDL.LU R2, [R1+0x1630] ;  /* 0x0016300001027983 */ /* 0x000f280000300800 */
[----:B------:R-:W5:Y:S04]  /*2bbf0*/  LDL.LU R25, [R1+0x678] ;  /* 0x0006780001197983 */ /* 0x000f680000300800 */
[----:B------:R-:W-:Y:S04]  /*2bc00*/  STL.64 [R1+0x3d0], R20 ;  /* 0x0003d01401007387 */ /* 0x000fe80000100a00 */
[----:B------:R0:W-:Y:S04]  /*2bc10*/  STL.64 [R1+0x3d8], R22 ;  /* 0x0003d81601007387 */ /* 0x0001e80000100a00 */
[----:B0-----:R-:W2:Y:S04]  /*2bc20*/  LDL.LU.64 R22, [R1+0x1628] ;  /* 0x0016280001167983 */ /* 0x001ea80000300a00 */
[----:B------:R-:W2:Y:S01]  /*2bc30*/  LDL.LU.64 R20, [R1+0x1620] ;  /* 0x0016200001147983 */ /* 0x000ea20000300a00 */
[----:B------:R-:W-:-:S02]  /*2bc40*/  IMAD.MOV.U32 R7, RZ, RZ, R3 ;  /* 0x000000ffff077224 */ /* 0x000fc400078e0003 */
[----:B------:R-:W4:Y:S01]  /*2bc50*/  LDC R3, c[0x0][0x254] ;  /* 0x00009500ff037b82 */ /* 0x000f220000000800 */
[----:B--2---:R-:W-:Y:S01]  /*2bc60*/  HMMA.16816.F32 R16, R16, R26, R20 ;  /* 0x0000001a1010723c */ /* 0x004fe20000001814 */
[----:B------:R-:W2:Y:S04]  /*2bc70*/  LDL.LU.64 R22, [R1+0x1618] ;  /* 0x0016180001167983 */ /* 0x000ea80000300a00 */
[----:B------:R-:W2:-:S15]  /*2bc80*/  LDL.LU.64 R20, [R1+0x1610] ;  /* 0x0016100001147983 */ /* 0x000e9e0000300a00 */
[----:B------:R-:W-:-:S03]  /*2bc90*/  NOP ;  /* 0x0000000000007918 */ /* 0x000fc60000000000 */
[----:B------:R0:W-:Y:S04]  /*2bca0*/  STL.64 [R1+0x3e0], R16 ;  /* 0x0003e01001007387 */ /* 0x0001e80000100a00 */
[----:B------:R1:W-:Y:S04]  /*2bcb0*/  STL.64 [R1+0x3e8], R18 ;  /* 0x0003e81201007387 */ /* 0x0003e80000100a00 */
[----:B0-----:R-:W3:Y:S04]  /*2bcc0*/  LDL.LU R17, [R1+0x56c] ;  /* 0x00056c0001117983 */ /* 0x001ee80000300800 */
[----:B-1----:R-:W3:Y:S04]  /*2bcd0*/  LDL.LU R18, [R1+0x2bc] ;  /* 0x0002bc0001127983 */ /* 0x002ee80000300800 */
[----:B------:R-:W3:Y:S01]  /*2bce0*/  LDL.LU R19, [R1+0x674] ;  /* 0x0006740001137983 */ /* 0x000ee20000300800 */
[----:B-----5:R-:W-:Y:S01]  /*2bcf0*/  FFMA R25, R28, R25, R29 ;  /* 0x000000191c197223 */ /* 0x020fe2000000001d */
[----:B----4-:R-:W-:Y:S01]  /*2bd00*/  IMAD R2, R3, 0x80, R2 ;  /* 0x0000008003027824 */ /* 0x010fe200078e0202 */
[----:B------:R-:W0:Y:S01]  /*2bd10*/  S2R R24, SR_CTAID.X ;  /* 0x0000000000187919 */ /* 0x000e220000002500 */
[----:B------:R-:W1:Y:S01]  /*2bd20*/  LDC R16, c[0x0][0x264] ;  /* 0x00009900ff107b82 */ /* 0x000e620000000800 */
[----:B--2---:R-:W-:Y:S01]  /*2bd30*/  HMMA.16816.F32 R8, R20, R10, R4 ;  /* 0x0000000a1408723c */ /* 0x004fe20000001804 */
[----:B------:R-:W2:Y:S04]  /*2bd40*/  LDL.LU.64 R6, [R1+0x1608] ;  /* 0x0016080001067983 */ /* 0x000ea80000300a00 */
[----:B------:R-:W2:-:S15]  /*2bd50*/  LDL.LU.64 R4, [R1+0x1600] ;  /* 0x0016000001047983 */ /* 0x000e9e0000300a00 */
[----:B------:R-:W-:-:S03]  /*2bd60*/  NOP ;  /* 0x0000000000007918 */ /* 0x000fc60000000000 */
[----:B------:R-:W-:Y:S04]  /*2bd70*/  STL.64 [R1+0x3f0], R8 ;  /* 0x0003f00801007387 */ /* 0x000fe80000100a00 */
[----:B------:R4:W-:Y:S04]  /*2bd80*/  STL.64 [R1+0x3f8], R10 ;  /* 0x0003f80a01007387 */ /* 0x0009e80000100a00 */
[----:B----4-:R-:W2:Y:S02]  /*2bd90*/  LDL.LU.64 R10, [R1+0x15f8] ;  /* 0x0015f800010a7983 */ /* 0x010ea40000300a00 */
[----:B--2---:R-:W-:Y:S02]  /*2bda0*/  HMMA.16816.F32 R8, R20, R10, R4 ;  /* 0x0000000a1408723c */ /* 0x004fe40000001804 */
[----:B------:R-:W2:Y:S04]  /*2bdb0*/  LDL.LU.64 R6, [R1+0x15f0] ;  /* 0x0015f00001067983 */ /* 0x000ea80000300a00 */
[----:B------:R-:W2:-:S15]  /*2bdc0*/  LDL.LU.64 R4, [R1+0x15e8] ;  /* 0x0015e80001047983 */ /* 0x000e9e0000300a00 */
[----:B------:R-:W-:-:S02]  /*2bdd0*/  NOP ;  /* 0x0000000000007918 */ /* 0x000fc40000000000 */
        /* <DEDUP_REMOVED lines=18> */
[----:B------:R-:W2:-:S15]  /*2bf00*/  LDL.LU.64 R6, [R1+0x15a8] ;  /* 0x0015a80001067983 */ /* 0x000e9e0000300a00 */
[----:B------:R-:W-:-:S06]  /*2bf10*/  NOP ;  /* 0x0000000000007918 */ /* 0x000fcc0000000000 */
[----:B------:R-:W-:Y:S04]  /*2bf20*/  STL.64 [R1+0x430], R8 ;  /* 0x0004300801007387 */ /* 0x000fe80000100a00 */
[----:B------:R4:W-:Y:S04]  /*2bf30*/  STL.64 [R1+0x438], R10 ;  /* 0x0004380a01007387 */ /* 0x0009e80000100a00 */
[----:B----4-:R-:W2:Y:S04]  /*2bf40*/  LDL.LU.64 R10, [R1+0x15a0] ;  /* 0x0015a000010a7983 */ /* 0x010ea80000300a00 */
[----:B------:R-:W2:Y:S02]  /*2bf50*/  LDL.LU.64 R8, [R1+0x1598] ;  /* 0x0015980001087983 */ /* 0x000ea40000300a00 */
[----:B--2---:R-:W-:Y:S02]  /*2bf60*/  HMMA.16816.F32 R8, R20, R6, R8 ;  /* 0x000000061408723c */ /* 0x004fe40000001808 */
[----:B------:R-:W2:Y:S04]  /*2bf70*/  LDL.LU.64 R6, [R1+0x1590] ;  /* 0x0015900001067983 */ /* 0x000ea80000300a00 */
[----:B------:R-:W2:-:S15]  /*2bf80*/  LDL.LU.64 R4, [R1+0x1588] ;  /* 0x0015880001047983 */ /* 0x000e9e0000300a00 */
[----:B------:R-:W-:-:S02]  /*2bf90*/  NOP ;  /* 0x0000000000007918 */ /* 0x000fc40000000000 */
[----:B------:R4:W-:Y:S04]  /*2bfa0*/  STL.64 [R1+0x440], R8 ;  /* 0x0004400801007387 */ /* 0x0009e80000100a00 */
[----:B------:R5:W-:Y:S04]  /*2bfb0*/  STL.64 [R1+0x448], R10 ;  /* 0x0004480a01007387 */ /* 0x000be80000100a00 */
[----:B----4-:R-:W4:Y:S04]  /*2bfc0*/  LDL.LU R9, [R1+0x570] ;  /* 0x0005700001097983 */ /* 0x010f280000300800 */
[----:B-----5:R-:W4:Y:S04]  /*2bfd0*/  LDL.LU R10, [R1+0x2c0] ;  /* 0x0002c000010a7983 */ /* 0x020f280000300800 */
[----:B------:R-:W4:Y:S01]  /*2bfe0*/  LDL.LU R11, [R1+0x670] ;  /* 0x00067000010b7983 */ /* 0x000f220000300800 */
[----:B--2---:R-:W-:Y:S03]  /*2bff0*/  HMMA.16816.F32 R4, R20, R14, R4 ;  /* 0x0000000e1404723c */ /* 0x004fe60000001804 */
[----:B------:R-:W2:Y:S04]  /*2c000*/  LDL.LU.64 R14, [R1+0x1580] ;  /* 0x00158000010e7983 */ /* 0x000ea80000300a00 */
[----:B------:R-:W2:-:S15]  /*2c010*/  LDL.LU.64 R12, [R1+0x1578] ;  /* 0x00157800010c7983 */ /* 0x000e9e0000300a00 */
[----:B------:R-:W-:-:S01]  /*2c020*/  NOP ;  /* 0x0000000000007918 */ /* 0x000fc20000000000 */
[----:B------:R-:W-:Y:S04]  /*2c030*/  STL.64 [R1+0x450], R4 ;  /* 0x0004500401007387 */ /* 0x000fe80000100a00 */
[----:B------:R2:W-:Y:S01]  /*2c040*/  STL.64 [R1+0x458], R6 ;  /* 0x0004580601007387 */ /* 0x0005e20000100a00 */
[----:B---3--:R-:W-:Y:S01]  /*2c050*/  FFMA R19, R18, R19, R17 ;  /* 0x0000001312137223 */ /* 0x008fe20000000011 */
[----:B----4-:R-:W-:Y:S01]  /*2c060*/  FFMA R11, R10, R11, R9 ;  /* 0x0000000b0a0b7223 */ /* 0x010fe20000000009 */
[----:B--2---:R-:W-:-:S15]  /*2c070*/  HMMA.16816.F32 R4, R20, R26, R12 ;  /* 0x0000001a1404723c */ /* 0x004fde000000180c */
[----:B------:R-:W-:-:S08]  /*2c080*/  NOP ;  /* 0x0000000000007918 */ /* 0x000fd00000000000 */
[----:B------:R2:W-:Y:S04]  /*2c090*/  STL.64 [R1+0x460], R4 ;  /* 0x0004600401007387 */ /* 0x0005e80000100a00 */
[----:B------:R-:W-:Y:S04]  /*2c0a0*/  STL.64 [R1+0x468], R6 ;  /* 0x0004680601007387 */ /* 0x000fe80000100a00 */
[----:B------:R-:W-:Y:S04]  /*2c0b0*/  STL [R1+0x670], R11 ;  /* 0x0006700b01007387 */ /* 0x000fe80000100800 */
[----:B------:R-:W-:Y:S04]  /*2c0c0*/  STL [R1+0x674], R19 ;  /* 0x0006741301007387 */ /* 0x000fe80000100800 */
[----:B------:R-:W-:Y:S04]  /*2c0d0*/  STL [R1+0x678], R25 ;  /* 0x0006781901007387 */ /* 0x000fe80000100800 */
[----:B------:R-:W3:Y:S04]  /*2c0e0*/  LDL R3, [R1+0x2a0] ;  /* 0x0002a00001037983 */ /* 0x000ee80000100800 */
[----:B--2---:R-:W2:Y:S04]  /*2c0f0*/  LDL R4, [R1+0x2a4] ;  /* 0x0002a40001047983 */ /* 0x004ea80000100800 */
[----:B--2---:R2:W-:Y:S04]  /*2c100*/  STL [R1+0x574], R4 ;  /* 0x0005740401007387 */ /* 0x0045e80000100800 */
[----:B--2---:R-:W2:Y:S04]  /*2c110*/  LDL R4, [R1+0x1dc] ;  /* 0x0001dc0001047983 */ /* 0x004ea80000100800 */
[----:B---3--:R3:W-:Y:S04]  /*2c120*/  STL [R1+0x578], R3 ;  /* 0x0005780301007387 */ /* 0x0087e80000100800 */
[----:B---3--:R-:W3:Y:S01]  /*2c130*/  LDL R3, [R1+0x1d8] ;  /* 0x0001d80001037983 */ /* 0x008ee20000100800 */
[----:B0-----:R-:W-:Y:S01]  /*2c140*/  SHF.L.U32 R24, R24, 0x5, RZ ;  /* 0x0000000518187819 */ /* 0x001fe200000006ff */
[----:B------:R-:W-:-:S03]  /*2c150*/  UIADD3 UR4, UR4, 0x80, URZ ;  /* 0x0000008004047890 */ /* 0x000fc6000fffe03f */
[----:B------:R-:W-:-:S04]  /*2c160*/  IADD3 R24, R24, 0x20, RZ ;  /* 0x0000002018187810 */ /* 0x000fc80007ffe0ff */
[----:B------:R-:W-:Y:S02]  /*2c170*/  ISETP.LE.AND P1, PT, R24, UR4, PT ;  /* 0x0000000418007c0c */ /* 0x000fe4000bf23270 */
[----:B-1----:R-:W-:Y:S01]  /*2c180*/  LEA R0, R16, R0, 0x7 ;  /* 0x0000000010007211 */ /* 0x002fe200078e38ff */
[----:B--2---:R0:W-:Y:S04]  /*2c190*/  STL [R1+0x57c], R4 ;  /* 0x00057c0401007387 */ /* 0x0041e80000100800 */
[----:B---3--:R0:W-:Y:S06]  /*2c1a0*/  STL [R1+0x568], R3 ;  /* 0x0005680301007387 */ /* 0x0081ec0000100800 */
[----:B------:R-:W-:Y:S05]  /*2c1b0*/  @!P1 BRA `(.L_x_1) ;  /* 0xfffffe0000709947 */ /* 0x000fea000383ffff */
.L_x_0:
[----:B------:R-:W1:Y:S01]  /*2c1c0*/  S2R R27, SR_TID.X ;  /* 0x00000000001b7919 */ /* 0x000e620000002100 */
[----:B0-----:R-:W0:Y:S01]  /*2c1d0*/  LDC R4, c[0x0][0x278] ;  /* 0x00009e00ff047b82 */ /* 0x001e220000000800 */
[----:B------:R-:W-:Y:S01]  /*2c1e0*/  ULDC.64 UR4, c[0x0][0x270] ;  /* 0x00009c0000047ab9 */ /* 0x000fe20000000a00 */
[----:B------:R-:W2:Y:S01]  /*2c1f0*/  S2R R5, SR_TID.X ;  /* 0x0000000000057919 */ /* 0x000ea20000002100 */
[C---:B-1----:R-:W-:Y:S02]  /*2c200*/  SHF.L.U32 R0, R27.reuse, 0xb, RZ ;  /* 0x0000000b1b007819 */ /* 0x042fe400000006ff */
[C---:B------:R-:W-:Y:S02]  /*2c210*/  LOP3.LUT R2, R27.reuse, 0x3f, RZ, 0xc0, !PT ;  /* 0x0000003f1b027812 */ /* 0x040fe400078ec0ff */
[----:B------:R-:W-:Y:S02]  /*2c220*/  LOP3.LUT R0, R0, 0x3000, RZ, 0xc0, !PT ;  /* 0x0000300000007812 */ /* 0x000fe400078ec0ff */
[----:B------:R-:W-:-:S02]  /*2c230*/  LOP3.LUT R3, R27, 0x40, RZ, 0xc0, !PT ;  /* 0x000000401b037812 */ /* 0x000fc400078ec0ff */
[----:B--2---:R-:W-:Y:S02]  /*2c240*/  LOP3.LUT R5, R5, 0x7f, RZ, 0xc0, !PT ;  /* 0x0000007f05057812 */ /* 0x004fe400078ec0ff */
[----:B------:R-:W-:Y:S02]  /*2c250*/  LEA R0, R2, R0, 0x4 ;  /* 0x0000000002007211 */ /* 0x000fe400078e20ff */
[----:B------:R-:W-:Y:S01]  /*2c260*/  SHF.R.U32.HI R2, RZ, 0x1, R3 ;  /* 0x00000001ff027819 */ /* 0x000fe20000011603 */
[----:B------:R-:W-:Y:S01]  /*2c270*/  BAR.SYNC.DEFER_BLOCKING 0x0 ;  /* 0x0000000000007b1d */ /* 0x000fe20000010000 */
[----:B------:R-:W-:Y:S02]  /*2c280*/  ISETP.GE.U32.AND P0, PT, R5, 0x20, PT ;  /* 0x000000200500780c */ /* 0x000fe40003f06070 */
[----:B------:R-:W-:Y:S02]  /*2c290*/  SHF.R.U32.HI R3, RZ, 0x5, R27 ;  /* 0x00000005ff037819 */ /* 0x000fe4000001161b */
[----:B------:R-:W-:-:S02]  /*2c2a0*/  LOP3.LUT R5, R0, R2, RZ, 0x3c, !PT ;  /* 0x0000000200057212 */ /* 0x000fc400078e3cff */
[----:B------:R-:W-:Y:S01]  /*2c2b0*/  SGXT.U32 R0, R3, 0x2 ;  /* 0x000000020300781a */ /* 0x000fe20000000000 */
[----:B------:R-:W2:Y:S04]  /*2c2c0*/  LDL.LU R2, [R1+0x370] ;  /* 0x0003700001027983 */ /* 0x000ea80000300800 */
[----:B------:R-:W-:Y:S04]  /*2c2d0*/  STL [R1+0x220], R5 ;  /* 0x0002200501007387 */ /* 0x000fe80000100800 */
[----:B------:R-:W3:Y:S04]  /*2c2e0*/  LDL.LU R3, [R1+0x374] ;  /* 0x0003740001037983 */ /* 0x000ee80000300800 */
[----:B--2---:R1:W-:Y:S04]  /*2c2f0*/  STL [R1+0xa4], R2 ;  /* 0x0000a40201007387 */ /* 0x0043e80000100800 */
[----:B-1----:R-:W2:Y:S04]  /*2c300*/  LDL.LU R2, [R1+0x378] ;  /* 0x0003780001027983 */ /* 0x002ea80000300800 */
[----:B---3--:R1:W-:Y:S04]  /*2c310*/  STL [R1+0xa0], R3 ;  /* 0x0000a00301007387 */ /* 0x0083e80000100800 */
[----:B------:R-:W3:Y:S01]  /*2c320*/  LDL.LU R25, [R1+0x37c] ;  /* 0x00037c0001197983 */ /* 0x000ee20000300800 */
[----:B0-----:R-:W-:-:S03]  /*2c330*/  IMAD R0, R0, R4, RZ ;  /* 0x0000000400007224 */ /* 0x001fc600078e02ff */
[----:B--2---:R0:W-:Y:S04]  /*2c340*/  STL [R1+0x90], R2 ;  /* 0x0000900201007387 */ /* 0x0041e80000100800 */
[----:B---3--:R-:W-:Y:S04]  /*2c350*/  STL [R1+0x1724], R25 ;  /* 0x0017241901007387 */ /* 0x008fe80000100800 */
[----:B-1----:R-:W2:Y:S04]  /*2c360*/  LDL.LU R3, [R1+0x380] ;  /* 0x0003800001037983 */ /* 0x002ea80000300800 */
[----:B0-----:R-:W3:Y:S04]  /*2c370*/  LDL.LU R2, [R1+0x384] ;  /* 0x0003840001027983 */ /* 0x001ee80000300800 */
[----:B--2---:R-:W-:Y:S04]  /*2c380*/  STL [R1+0x9c], R3 ;  /* 0x00009c0301007387 */ /* 0x004fe80000100800 */
[----:B------:R-:W2:Y:S04]  /*2c390*/  LDL.LU R24, [R1+0x388] ;  /* 0x0003880001187983 */ /* 0x000ea80000300800 */
[----:B---3--:R0:W-:Y:S04]  /*2c3a0*/  STL [R1+0x98], R2 ;  /* 0x0000980201007387 */ /* 0x0081e80000100800 */
[----:B--2---:R-:W-:Y:S04]  /*2c3b0*/  STL [R1+0x1728], R24 ;  /* 0x0017281801007387 */ /* 0x004fe80000100800 */
[----:B------:R-:W2:Y:S01]  /*2c3c0*/  LDL.LU R23, [R1+0x38c] ;  /* 0x00038c0001177983 */ /* 0x000ea20000300800 */
[----:B------:R-:W-:-:S03]  /*2c3d0*/  LEA R0, R4, R0, 0x2 ;  /* 0x0000000004007211 */ /* 0x000fc600078e10ff */
[----:B--2---:R-:W-:Y:S04]  /*2c3e0*/  STL [R1+0x172c], R23 ;  /* 0x00172c1701007387 */ /* 0x004fe80000100800 */
[----:B0-----:R-:W2:Y:S04]  /*2c3f0*/  LDL.LU R2, [R1+0x390] ;  /* 0x0003900001027983 */ /* 0x001ea80000300800 */
[----:B------:R-:W3:Y:S04]  /*2c400*/  LDL.LU R22, [R1+0x394] ;  /* 0x0003940001167983 */ /* 0x000ee80000300800 */
[----:B--2---:R-:W-:Y:S04]  /*2c410*/  STL [R1+0x94], R2 ;  /* 0x0000940201007387 */ /* 0x004fe80000100800 */
[----:B---3--:R0:W-:Y:S04]  /*2c420*/  STL [R1+0x1714], R22 ;  /* 0x0017141601007387 */ /* 0x0081e80000100800 */
[----:B------:R-:W2:Y:S01]  /*2c430*/  LDL.LU R21, [R1+0x398] ;  /* 0x0003980001157983 */ /* 0x000ea20000300800 */
[----:B0-----:R-:W0:Y:S03]  /*2c440*/  LDC R22, c[0x0][0x278] ;  /* 0x00009e00ff167b82 */ /* 0x001e260000000800 */
[----:B--2---:R-:W-:Y:S04]  /*2c450*/  STL [R1+0x1730], R21 ;  /* 0x0017301501007387 */ /* 0x004fe80000100800 */
[----:B------:R-:W2:Y:S04]  /*2c460*/  LDL.LU R20, [R1+0x39c] ;  /* 0x00039c0001147983 */ /* 0x000ea80000300800 */
[----:B--2---:R-:W-:Y:S04]  /*2c470*/  STL [R1+0x1734], R20 ;  /* 0x0017341401007387 */ /* 0x004fe80000100800 */
[----:B------:R-:W2:Y:S01]  /*2c480*/  LDL.LU R19, [R1+0x3a0] ;  /* 0x0003a00001137983 */ /* 0x000ea20000300800 */
[----:B0-----:R-:W-:-:S03]  /*2c490*/  IMAD R0, R22, 0x4, R0 ;  /* 0x0000000416007824 */ /* 0x001fc600078e0200 */
[----:B--2---:R-:W-:Y:S04]  /*2c4a0*/  STL [R1+0x1718], R19 ;  /* 0x0017181301007387 */ /* 0x004fe80000100800 */
[----:B------:R-:W2:Y:S04]  /*2c4b0*/  LDL.LU R18, [R1+0x3a4] ;  /* 0x0003a40001127983 */ /* 0x000ea80000300800 */
[----:B------:R0:W-:Y:S04]  /*2c4c0*/  STL [R1+0x148], R0 ;  /* 0x0001480001007387 */ /* 0x0001e80000100800 */
[----:B--2---:R-:W-:Y:S04]  /*2c4d0*/  STL [R1+0x171c], R18 ;  /* 0x00171c1201007387 */ /* 0x004fe80000100800 */
[----:B------:R-:W2:Y:S04]  /*2c4e0*/  LDL.LU R17, [R1+0x3a8] ;  /* 0x0003a80001117983 */ /* 0x000ea80000300800 */
[----:B--2---:R-:W-:Y:S04]  /*2c4f0*/  STL [R1+0x1738], R17 ;  /* 0x0017381101007387 */ /* 0x004fe80000100800 */
[----:B------:R-:W2:Y:S04]  /*2c500*/  LDL.LU R16, [R1+0x3ac] ;  /* 0x0003ac0001107983 */ /* 0x000ea80000300800 */
[----:B--2---:R-:W-:Y:S04]  /*2c510*/  STL [R1+0x173c], R16 ;  /* 0x00173c1001007387 */ /* 0x004fe80000100800 */
[----:B------:R-:W2:Y:S01]  /*2c520*/  LDL.LU R15, [R1+0x3b0] ;  /* 0x0003b000010f7983 */ /* 0x000ea20000300800 */
[----:B0-----:R-:W-:-:S03]  /*2c530*/  LEA R0, R22, R0, 0x2 ;  /* 0x0000000016007211 */ /* 0x001fc600078e10ff */
        /* <DEDUP_REMOVED lines=26> */
[----:B------:R-:W2:Y:S01]  /*2c6e0*/  LDL.LU R4, [R1+0x3dc] ;  /* 0x0003dc0001047983 */ /* 0x000ea20000300800 */
[----:B0-----:R-:W-:-:S03]  /*2c6f0*/  IMAD R0, R22, 0x4, R0 ;  /* 0x0000000416007824 */ /* 0x001fc600078e0200 */
[----:B--2---:R-:W-:Y:S04]  /*2c700*/  STL [R1+0x1768], R4 ;  /* 0x0017680401007387 */ /* 0x004fe80000100800 */
[----:B------:R-:W2:Y:S04]  /*2c710*/  LDL.LU R3, [R1+0x3e0] ;  /* 0x0003e00001037983 */ /* 0x000ea80000300800 */
[----:B--2---:R-:W-:Y:S04]  /*2c720*/  STL [R1+0x176c], R3 ;  /* 0x00176c0301007387 */ /* 0x004fe80000100800 */
[----:B------:R-:W2:Y:S04]  /*2c730*/  LDL.LU R2, [R1+0x3e4] ;  /* 0x0003e40001027983 */ /* 0x000ea80000300800 */
[----:B------:R-:W-:Y:S04]  /*2c740*/  STL [R1+0x108], R0 ;  /* 0x0001080001007387 */ /* 0x000fe80000100800 */
[----:B------:R-:W3:Y:S04]  /*2c750*/  LDL.LU R18, [R1+0x3e8] ;  /* 0x0003e80001127983 */ /* 0x000ee80000300800 */
[----:B--2---:R0:W-:Y:S04]  /*2c760*/  STL [R1+0x78], R2 ;  /* 0x0000780201007387 */ /* 0x0041e80000100800 */
[----:B---3--:R-:W-:Y:S04]  /*2c770*/  STL [R1+0x1770], R18 ;  /* 0x0017701201007387 */ /* 0x008fe80000100800 */
[----:B------:R-:W2:Y:S04]  /*2c780*/  LDL.LU R15, [R1+0x3ec] ;  /* 0x0003ec00010f7983 */ /* 0x000ea80000300800 */
[----:B--2---:R-:W-:Y:S04]  /*2c790*/  STL [R1+0x1774], R15 ;  /* 0x0017740f01007387 */ /* 0x004fe80000100800 */
[----:B0-----:R-:W2:Y:S01]  /*2c7a0*/  LDL.LU R2, [R1+0x3f0] ;  /* 0x0003f00001027983 */ /* 0x001ea20000300800 */
[----:B------:R-:W-:-:S03]  /*2c7b0*/  LEA R3, R22, R0, 0x2 ;  /* 0x0000000016037211 */ /* 0x000fc600078e10ff */
[----:B--2---:R-:W-:Y:S04]  /*2c7c0*/  STL [R1+0x1778], R2 ;  /* 0x0017780201007387 */ /* 0x004fe80000100800 */
[----:B------:R-:W2:Y:S04]  /*2c7d0*/  LDL.LU R0, [R1+0x3f4] ;  /* 0x0003f40001007983 */ /* 0x000ea80000300800 */
[----:B------:R-:W-:Y:S04]  /*2c7e0*/  STL [R1+0x104], R3 ;  /* 0x0001040301007387 */ /* 0x000fe80000100800 */
[----:B--2---:R0:W-:Y:S04]  /*2c7f0*/  STL [R1+0x177c], R0 ;  /* 0x00177c0001007387 */ /* 0x0041e80000100800 */
        /* <DEDUP_REMOVED lines=24> */
[----:B------:R-:W2:Y:S04]  /*2c980*/  LDL.LU R14, [R1+0x420] ;  /* 0x00042000010e7983 */ /* 0x000ea80000300800 */
[----:B--2---:R-:W-:Y:S04]  /*2c990*/  STL [R1+0x1790], R14 ;  /* 0x0017900e01007387 */ /* 0x004fe80000100800 */
[----:B------:R-:W2:Y:S01]  /*2c9a0*/  LDL.LU R19, [R1+0x424] ;  /* 0x0004240001137983 */ /* 0x000ea20000300800 */
[----:B------:R-:W-:-:S03]  /*2c9b0*/  IMAD R24, R22, 0x4, R0 ;  /* 0x0000000416187824 */ /* 0x000fc600078e0200 */
[----:B--2---:R-:W-:Y:S04]  /*2c9c0*/  STL [R1+0x1794], R19 ;  /* 0x0017941301007387 */ /* 0x004fe80000100800 */
[----:B0-----:R-:W2:Y:S04]  /*2c9d0*/  LDL.LU R0, [R1+0x428] ;  /* 0x0004280001007983 */ /* 0x001ea80000300800 */
        /* <DEDUP_REMOVED lines=9> */
[----:B------:R-:W3:Y:S04]  /*2ca70*/  LDL.LU R17, [R1+0x43c] ;  /* 0x00043c0001117983 */ /* 0x000ee80000300800 */
[----:B------:R-:W4:Y:S01]  /*2ca80*/  LDL.LU R11, [R1+0x440] ;  /* 0x00044000010b7983 */ /* 0x000f220000300800 */
[----:B------:R-:W-:Y:S01]  /*2ca90*/  LEA R0, R22, R0, 0x2 ;  /* 0x0000000016007211 */ /* 0x000fe200078e10ff */
[C---:B------:R-:W-:Y:S01]  /*2caa0*/  IMAD.SHL.U32 R28, R27.reuse, 0x20, RZ ;  /* 0x000000201b1c7824 */ /* 0x040fe200078e00ff */
[----:B------:R-:W-:-:S02]  /*2cab0*/  SHF.L.U32 R26, R27, 0x4, RZ ;  /* 0x000000041b1a7819 */ /* 0x000fc400000006ff */
[----:B------:R-:W-:Y:S02]  /*2cac0*/  LOP3.LUT R27, R27, 0x18, RZ, 0xc0, !PT ;  /* 0x000000181b1b7812 */ /* 0x000fe400078ec0ff */
[----:B------:R-:W-:Y:S02]  /*2cad0*/  LOP3.LUT R26, R26, 0x70, RZ, 0xc0, !PT ;  /* 0x000000701a1a7812 */ /* 0x000fe400078ec0ff */
[----:B------:R-:W-:-:S03]  /*2cae0*/  LOP3.LUT R28, R28, 0xc60, RZ, 0xc0, !PT ;  /* 0x00000c601c1c7812 */ /* 0x000fc600078ec0ff */
[----:B------:R-:W-:Y:S01]  /*2caf0*/  VIADD R26, R26, UR6 ;  /* 0x000000061a1a7c36 */ /* 0x000fe20008000000 */
[----:B------:R-:W-:-:S04]  /*2cb00*/  LEA R3, R27, R28, 0x9 ;  /* 0x0000001c1b037211 */ /* 0x000fc800078e48ff */
[----:B------:R-:W-:Y:S01]  /*2cb10*/  LEA.HI R2, R27, R26, RZ, 0x1f ;  /* 0x0000001a1b027211 */ /* 0x000fe200078ff8ff */
[----:B----4-:R-:W-:Y:S04]  /*2cb20*/  STL [R1+0x17a0], R11 ;  /* 0x0017a00b01007387 */ /* 0x010fe80000100800 */
[----:B------:R-:W4:Y:S04]  /*2cb30*/  LDL.LU R10, [R1+0x444] ;  /* 0x00044400010a7983 */ /* 0x000f280000300800 */
[----:B------:R0:W-:Y:S04]  /*2cb40*/  STL [R1+0xec], R0 ;  /* 0x0000ec0001007387 */ /* 0x0001e80000100800 */
[----:B------:R-:W5:Y:S04]  /*2cb50*/  LDL.LU R16, [R1+0x448] ;  /* 0x0004480001107983 */ /* 0x000f680000300800 */
[----:B------:R-:W2:Y:S01]  /*2cb60*/  LDL.LU R14, [R1+0x44c] ;  /* 0x00044c00010e7983 */ /* 0x000ea20000300800 */
[----:B0-----:R-:W-:-:S03]  /*2cb70*/  LEA R0, R22, R0, 0x2 ;  /* 0x0000000016007211 */ /* 0x001fc600078e10ff */
[----:B------:R-:W4:Y:S04]  /*2cb80*/  LDL.LU R9, [R1+0x450] ;  /* 0x0004500001097983 */ /* 0x000f280000300800 */
[----:B------:R-:W4:Y:S04]  /*2cb90*/  LDL.LU R8, [R1+0x454] ;  /* 0x0004540001087983 */ /* 0x000f280000300800 */
[----:B------:R-:W3:Y:S04]  /*2cba0*/  LDL.LU R19, [R1+0x458] ;  /* 0x0004580001137983 */ /* 0x000ee80000300800 */
[----:B------:R0:W-:Y:S04]  /*2cbb0*/  STL [R1+0xe8], R0 ;  /* 0x0000e80001007387 */ /* 0x0001e80000100800 */
[----:B------:R-:W5:Y:S01]  /*2cbc0*/  LDL.LU R13, [R1+0x45c] ;  /* 0x00045c00010d7983 */ /* 0x000f620000300800 */
[----:B0-----:R-:W-:-:S05]  /*2cbd0*/  LEA R0, R22, R0, 0x2 ;  /* 0x0000000016007211 */ /* 0x001fca00078e10ff */
[----:B------:R0:W-:Y:S04]  /*2cbe0*/  STL [R1+0xe0], R0 ;  /* 0x0000e00001007387 */ /* 0x0001e80000100800 */
[----:B------:R-:W4:Y:S04]  /*2cbf0*/  LDL.LU R7, [R1+0x460] ;  /* 0x0004600001077983 */ /* 0x000f280000300800 */
[----:B------:R-:W4:Y:S01]  /*2cc00*/  LDL.LU R6, [R1+0x464] ;  /* 0x0004640001067983 */ /* 0x000f220000300800 */
[----:B0-----:R-:W-:-:S05]  /*2cc10*/  LEA R0, R22, R0, 0x2 ;  /* 0x0000000016007211 */ /* 0x001fca00078e10ff */
[----:B------:R0:W-:Y:S04]  /*2cc20*/  STL [R1+0xe4], R0 ;  /* 0x0000e40001007387 */ /* 0x0001e80000100800 */
[----:B------:R-:W2:Y:S04]  /*2cc30*/  LDL.LU R12, [R1+0x468] ;  /* 0x00046800010c7983 */ /* 0x000ea80000300800 */
[----:B------:R-:W3:Y:S04]  /*2cc40*/  LDL.LU R11, [R1+0x46c] ;  /* 0x00046c00010b7983 */ /* 0x000ee80000300800 */
[----:B------:R1:W-:Y:S04]  /*2cc50*/  STL [R1+0x100], R3 ;  /* 0x0001000301007387 */ /* 0x0003e80000100800 */
[----:B------:R-:W0:Y:S01]  /*2cc60*/  LDL.LU R26, [R1+0x670] ;  /* 0x00067000011a7983 */ /* 0x000e220000300800 */
[----:B------:R-:W-:-:S03]  /*2cc70*/  LEA R25, R22, R0, 0x2 ;  /* 0x0000000016197211 */ /* 0x000fc600078e10ff */
[----:B------:R1:W-:Y:S04]  /*2cc80*/  STL [R1+0x23c], R2 ;  /* 0x00023c0201007387 */ /* 0x0003e80000100800 */
[----:B------:R-:W5:Y:S04]  /*2cc90*/  LDL.LU R27, [R1+0x674] ;  /* 0x00067400011b7983 */ /* 0x000f680000300800 */
[----:B------:R-:W1:Y:S04]  /*2cca0*/  LDL.LU R28, [R1+0x678] ;  /* 0x00067800011c7983 */ /* 0x000e680000300800 */
[----:B------:R-:W-:Y:S04]  /*2ccb0*/  STL [R1+0xdc], R25 ;  /* 0x0000dc1901007387 */ /* 0x000fe80000100800 */
[----:B------:R-:W4:Y:S01]  /*2ccc0*/  LDL.LU R29, [R1+0x67c] ;  /* 0x00067c00011d7983 */ /* 0x000f220000300800 */
[C---:B0-----:R-:W-:Y:S01]  /*2ccd0*/  FMUL R0, R26.reuse, 8388608 ;  /* 0x4b0000001a007820 */ /* 0x041fe20000400000 */
[----:B------:R-:W-:-:S04]  /*2cce0*/  FSETP.GEU.AND P2, PT, R26, 1.175494350822287508e-38, PT ;  /* 0x008000001a00780b */ /* 0x000fc80003f4e000 */
[----:B------:R-:W-:Y:S01]  /*2ccf0*/  FSEL R0, R0, R26, !P2 ;  /* 0x0000001a00007208 */ /* 0x000fe20005000000 */
[C---:B-----5:R-:W-:Y:S01]  /*2cd00*/  FMUL R4, R27.reuse, 8388608 ;  /* 0x4b0000001b047820 */ /* 0x060fe20000400000 */
[----:B------:R-:W-:-:S03]  /*2cd10*/  FSETP.GEU.AND P3, PT, R27, 1.175494350822287508e-38, PT ;  /* 0x008000001b00780b */ /* 0x000fc60003f6e000 */
[----:B------:R0:W-:Y:S01]  /*2cd20*/  STL [R1+0x8c], R0 ;  /* 0x00008c0001007387 */ /* 0x0001e20000100800 */
[C---:B-1----:R-:W-:Y:S01]  /*2cd30*/  FMUL R3, R28.reuse, 8388608 ;  /* 0x4b0000001c037820 */ /* 0x042fe20000400000 */
[----:B------:R-:W-:Y:S02]  /*2cd40*/  FSETP.GEU.AND P4, PT, R28, 1.175494350822287508e-38, PT ;  /* 0x008000001c00780b */ /* 0x000fe40003f8e000 */
[----:B------:R-:W-:Y:S02]  /*2cd50*/  FSEL R4, R4, R27, !P3 ;  /* 0x0000001b04047208 */ /* 0x000fe40005800000 */
[----:B------:R-:W-:Y:S01]  /*2cd60*/  FSEL R3, R3, R28, !P4 ;  /* 0x0000001c03037208 */ /* 0x000fe20006000000 */
[C---:B----4-:R-:W-:Y:S01]  /*2cd70*/  FMUL R2, R29.reuse, 8388608 ;  /* 0x4b0000001d027820 */ /* 0x050fe20000400000 */
[----:B0-----:R-:W-:Y:S02]  /*2cd80*/  IADD3 R0, R0, -0x3f3504f3, RZ ;  /* 0xc0cafb0d00007810 */ /* 0x001fe40007ffe0ff */
[----:B------:R-:W-:-:S02]  /*2cd90*/  FSETP.GEU.AND P5, PT, R29, 1.175494350822287508e-38, PT ;  /* 0x008000001d00780b */ /* 0x000fc40003fae000 */
[----:B------:R-:W-:Y:S01]  /*2cda0*/  LOP3.LUT R0, R0, 0xff800000, RZ, 0xc0, !PT ;  /* 0xff80000000007812 */ /* 0x000fe200078ec0ff */
[----:B------:R0:W-:Y:S01]  /*2cdb0*/  STL [R1+0x88], R4 ;  /* 0x0000880401007387 */ /* 0x0001e20000100800 */
[----:B------:R-:W-:Y:S01]  /*2cdc0*/  FSEL R23, R2, R29, !P5 ;  /* 0x0000001d02177208 */ /* 0x000fe20006800000 */
[----:B------:R-:W-:Y:S02]  /*2cdd0*/  VIADD R5, R4, 0xc0cafb0d ;  /* 0xc0cafb0d04057836 */ /* 0x000fe40000000000 */
[----:B------:R1:W-:Y:S01]  /*2cde0*/  STL [R1+0x84], R3 ;  /* 0x0000840301007387 */ /* 0x0003e20000100800 */
[----:B------:R-:W-:-:S03]  /*2cdf0*/  FSEL R21, RZ, -23, P2 ;  /* 0xc1b80000ff157808 */ /* 0x000fc60001000000 */
[----:B------:R4:W-:Y:S01]  /*2ce00*/  STL [R1+0xc8], R0 ;  /* 0x0000c80001007387 */ /* 0x0009e20000100800 */
[----:B0-----:R-:W-:Y:S02]  /*2ce10*/  IADD3 R4, R23, -0x3f3504f3, RZ ;  /* 0xc0cafb0d17047810 */ /* 0x001fe40007ffe0ff */
[----:B-1----:R-:W-:Y:S02]  /*2ce20*/  IADD3 R3, R3, -0x3f3504f3, RZ ;  /* 0xc0cafb0d03037810 */ /* 0x002fe40007ffe0ff */
[----:B------:R-:W-:Y:S02]  /*2ce30*/  LOP3.LUT R15, R5, 0xff800000, RZ, 0xc0, !PT ;  /* 0xff800000050f7812 */ /* 0x000fe400078ec0ff */
[----:B----4-:R-:W-:Y:S02]  /*2ce40*/  I2FP.F32.S32 R0, R0 ;  /* 0x0000000000007245 */ /* 0x010fe40000201400 */
[----:B------:R-:W-:Y:S02]  /*2ce50*/  LOP3.LUT R3, R3, 0xff800000, RZ, 0xc0, !PT ;  /* 0xff80000003037812 */ /* 0x000fe400078ec0ff */
[----:B------:R-:W-:Y:S01]  /*2ce60*/  LOP3.LUT R5, R4, 0xff800000, RZ, 0xc0, !PT ;  /* 0xff80000004057812 */ /* 0x000fe200078ec0ff */
[----:B------:R-:W-:Y:S01]  /*2ce70*/  FFMA.FTZ R0, R0, 1.1920928955078125e-07, R21 ;  /* 0x3400000000007823 */ /* 0x000fe20000010015 */
[----:B------:R0:W-:Y:S01]  /*2ce80*/  STL [R1+0xcc], R15 ;  /* 0x0000cc0f01007387 */ /* 0x0001e20000100800 */
[----:B------:R-:W-:-:S03]  /*2ce90*/  FSEL R2, RZ, -23, P3 ;  /* 0xc1b80000ff027808 */ /* 0x000fc60001800000 */
[----:B------:R-:W-:Y:S04]  /*2cea0*/  STL [R1+0xd4], R3 ;  /* 0x0000d40301007387 */ /* 0x000fe80000100800 */
[----:B------:R-:W-:Y:S01]  /*2ceb0*/  STL [R1+0xd0], R5 ;  /* 0x0000d00501007387 */ /* 0x000fe20000100800 */
[----:B0-----:R-:W-:-:S03]  /*2cec0*/  I2FP.F32.S32 R15, R15 ;  /* 0x0000000f000f7245 */ /* 0x001fc60000201400 */
[----:B------:R-:W4:Y:S04]  /*2ced0*/  LDL.LU R21, [R1+0x17c0] ;  /* 0x0017c00001157983 */ /* 0x000f280000300800 */
[----:B------:R0:W-:Y:S01]  /*2cee0*/  STL [R1+0x158], R0 ;  /* 0x0001580001007387 */ /* 0x0001e20000100800 */
[----:B------:R-:W-:-:S03]  /*2cef0*/  FFMA.FTZ R15, R15, 1.1920928955078125e-07, R2 ;  /* 0x340000000f0f7823 */ /* 0x000fc60000010002 */
[----:B0-----:R-:W5:Y:S04]  /*2cf00*/  LDL.LU R0, [R1+0x17bc] ;  /* 0x0017bc0001007983 */ /* 0x001f680000300800 */
[----:B------:R-:W5:Y:S01]  /*2cf10*/  LDL.LU R2, [R1+0x17b8] ;  /* 0x0017b80001027983 */ /* 0x000f620000300800 */
[----:B------:R-:W-:Y:S02]  /*2cf20*/  FSEL R18, RZ, -23, P4 ;  /* 0xc1b80000ff127808 */ /* 0x000fe40002000000 */
[----:B------:R-:W-:Y:S01]  /*2cf30*/  I2FP.F32.S32 R3, R3 ;  /* 0x0000000300037245 */ /* 0x000fe20000201400 */
[----:B------:R0:W-:Y:S01]  /*2cf40*/  STL [R1+0x154], R15 ;  /* 0x0001540f01007387 */ /* 0x0001e20000100800 */
[----:B------:R-:W-:-:S03]  /*2cf50*/  FSEL R4, RZ, -23, P5 ;  /* 0xc1b80000ff047808 */ /* 0x000fc60002800000 */
[----:B------:R-:W-:Y:S01]  /*2cf60*/  FFMA.FTZ R3, R3, 1.1920928955078125e-07, R18 ;  /* 0x3400000003037823 */ /* 0x000fe20000010012 */
[----:B------:R-:W-:Y:S01]  /*2cf70*/  I2FP.F32.S32 R5, R5 ;  /* 0x0000000500057245 */ /* 0x000fe20000201400 */
[----:B0-----:R-:W5:Y:S04]  /*2cf80*/  LDL.LU R15, [R1+0x17b4] ;  /* 0x0017b400010f7983 */ /* 0x001f680000300800 */
[----:B------:R-:W-:Y:S01]  /*2cf90*/  FFMA.FTZ R5, R5, 1.1920928955078125e-07, R4 ;  /* 0x3400000005057823 */ /* 0x000fe20000010004 */
[----:B------:R-:W5:Y:S04]  /*2cfa0*/  LDL.LU R18, [R1+0x17b0] ;  /* 0x0017b00001127983 */ /* 0x000f680000300800 */
[----:B------:R0:W-:Y:S04]  /*2cfb0*/  STL [R1+0x150], R3 ;  /* 0x0001500301007387 */ /* 0x0001e80000100800 */
[----:B0-----:R-:W5:Y:S04]  /*2cfc0*/  LDL.LU R3, [R1+0x17ac] ;  /* 0x0017ac0001037983 */ /* 0x001f680000300800 */
[----:B------:R-:W5:Y:S01]  /*2cfd0*/  LDL.LU R4, [R1+0x17a8] ;  /* 0x0017a80001047983 */ /* 0x000f620000300800 */
[----:B------:R-:W-:-:S02]  /*2cfe0*/  FSETP.GT.AND P1, PT, |R29|, 8.50705917302346158658e+37, PT ;  /* 0x7e8000001d00780b */ /* 0x000fc40003f24200 */
[----:B------:R-:W-:-:S11]  /*2cff0*/  FSETP.GEU.AND P3, PT, |R29|, 1.175494350822287508e-38, PT ;  /* 0x008000001d00780b */ /* 0x000fd60003f6e200 */
[----:B------:R-:W-:-:S04]  /*2d000*/  @P1 FMUL R29, R29, 0.25 ;  /* 0x3e8000001d1d1820 */ /* 0x000fc80000400000 */
[----:B------:R-:W-:Y:S01]  /*2d010*/  @!P3 FMUL R29, R29, 16777216 ;  /* 0x4b8000001d1db820 */ /* 0x000fe20000400000 */
[----:B------:R0:W-:Y:S05]  /*2d020*/  STL [R1+0x15c], R5 ;  /* 0x00015c0501007387 */ /* 0x0001ea0000100800 */
[----:B------:R-:W1:Y:S01]  /*2d030*/  MUFU.RCP R29, R29 ;  /* 0x0000001d001d7308 */ /* 0x000e620000001000 */
[----:B---3--:R-:W-:Y:S01]  /*2d040*/  @P1 FMUL R11, R11, 0.25 ;  /* 0x3e8000000b0b1820 */ /* 0x008fe20000400000 */
[----:B0-----:R-:W3:Y:S01]  /*2d050*/  LDL.LU R5, [R1+0x17a4] ;  /* 0x0017a40001057983 */ /* 0x001ee20000300800 */
[----:B------:R-:W-:Y:S01]  /*2d060*/  LEA R25, R22, R25, 0x2 ;  /* 0x0000001916197211 */ /* 0x000fe200078e10ff */
[----:B--2---:R-:W-:Y:S01]  /*2d070*/  @P1 FMUL R12, R12, 0.25 ;  /* 0x3e8000000c0c1820 */ /* 0x004fe20000400000 */
[----:B------:R-:W-:Y:S01]  /*2d080*/  @P1 FMUL R13, R13, 0.25 ;  /* 0x3e8000000d0d1820 */ /* 0x000fe20000400000 */
[----:B------:R-:W-:Y:S01]  /*2d090*/  @!P3 FMUL R11, R11, 16777216 ;  /* 0x4b8000000b0bb820 */ /* 0x000fe20000400000 */
[----:B------:R-:W-:Y:S01]  /*2d0a0*/  @P1 FMUL R19, R19, 0.25 ;  /* 0x3e80000013131820 */ /* 0x000fe20000400000 */
[----:B------:R0:W-:Y:S01]  /*2d0b0*/  STL [R1+0xb8], R25 ;  /* 0x0000b81901007387 */ /* 0x0001e20000100800 */
[----:B------:R-:W-:Y:S01]  /*2d0c0*/  @!P3 FMUL R12, R12, 16777216 ;  /* 0x4b8000000c0cb820 */ /* 0x000fe20000400000 */
[----:B------:R-:W-:Y:S01]  /*2d0d0*/  @P1 FMUL R14, R14, 0.25 ;  /* 0x3e8000000e0e1820 */ /* 0x000fe20000400000 */
[----:B------:R-:W-:Y:S01]  /*2d0e0*/  @!P3 FMUL R13, R13, 16777216 ;  /* 0x4b8000000d0db820 */ /* 0x000fe20000400000 */
[----:B------:R-:W-:Y:S01]  /*2d0f0*/  @P1 FMUL R16, R16, 0.25 ;  /* 0x3e80000010101820 */ /* 0x000fe20000400000 */
[----:B-1----:R-:W-:Y:S01]  /*2d100*/  FMUL R11, R29, R11 ;  /* 0x0000000b1d0b7220 */ /* 0x002fe20000400000 */
[----:B------:R-:W-:Y:S01]  /*2d110*/  @!P3 FMUL R19, R19, 16777216 ;  /* 0x4b8000001313b820 */ /* 0x000fe20000400000 */
[----:B0-----:R-:W-:-:S02]  /*2d120*/  IMAD R25, R22, 0x4, R25 ;  /* 0x0000000416197824 */ /* 0x001fc400078e0219 */
[----:B------:R-:W-:Y:S01]  /*2d130*/  FMUL R12, R29, R12 ;  /* 0x0000000c1d0c7220 */ /* 0x000fe20000400000 */
[----:B------:R-:W-:Y:S01]  /*2d140*/  @P1 FMUL R17, R17, 0.25 ;  /* 0x3e80000011111820 */ /* 0x000fe20000400000 */
[----:B------:R-:W-:Y:S01]  /*2d150*/  @!P3 FMUL R14, R14, 16777216 ;  /* 0x4b8000000e0eb820 */ /* 0x000fe20000400000 */
[C---:B------:R-:W-:Y:S01]  /*2d160*/  FMUL R13, R29.reuse, R13 ;  /* 0x0000000d1d0d7220 */ /* 0x040fe20000400000 */
[----:B------:R-:W-:Y:S01]  /*2d170*/  STL [R1+0xb0], R25 ;  /* 0x0000b01901007387 */ /* 0x000fe20000100800 */
[----:B------:R-:W-:Y:S01]  /*2d180*/  @P1 FMUL R20, R20, 0.25 ;  /* 0x3e80000014141820 */ /* 0x000fe20000400000 */
[----:B------:R-:W-:Y:S01]  /*2d190*/  @!P3 FMUL R16, R16, 16777216 ;  /* 0x4b8000001010b820 */ /* 0x000fe20000400000 */
[----:B------:R-:W-:Y:S01]  /*2d1a0*/  FMUL R19, R29, R19 ;  /* 0x000000131d137220 */ /* 0x000fe20000400000 */
[----:B------:R0:W-:Y:S01]  /*2d1b0*/  STL [R1+0x13c], R11 ;  /* 0x00013c0b01007387 */ /* 0x0001e20000100800 */
[----:B------:R-:W-:Y:S01]  /*2d1c0*/  @!P3 FMUL R17, R17, 16777216 ;  /* 0x4b8000001111b820 */ /* 0x000fe20000400000 */
[C---:B------:R-:W-:Y:S01]  /*2d1d0*/  FMUL R14, R29.reuse, R14 ;  /* 0x0000000e1d0e7220 */ /* 0x040fe20000400000 */
[----:B------:R-:W-:Y:S01]  /*2d1e0*/  @!P3 FMUL R20, R20, 16777216 ;  /* 0x4b8000001414b820 */ /* 0x000fe20000400000 */
[C---:B------:R-:W-:Y:S01]  /*2d1f0*/  FMUL R16, R29.reuse, R16 ;  /* 0x000000101d107220 */ /* 0x040fe20000400000 */
[----:B0-----:R-:W2:Y:S04]  /*2d200*/  LDL.LU R11, [R1+0x17a0] ;  /* 0x0017a000010b7983 */ /* 0x001ea80000300800 */
[----:B------:R0:W-:Y:S01]  /*2d210*/  STL [R1+0x138], R12 ;  /* 0x0001380c01007387 */ /* 0x0001e20000100800 */
[C---:B------:R-:W-:Y:S01]  /*2d220*/  FMUL R17, R29.reuse, R17 ;  /* 0x000000111d117220 */ /* 0x040fe20000400000 */
[----:B------:R-:W-:-:S02]  /*2d230*/  FMUL R20, R29, R20 ;  /* 0x000000141d147220 */ /* 0x000fc40000400000 */
[----:B0-----:R-:W2:Y:S04]  /*2d240*/  LDL.LU R12, [R1+0x179c] ;  /* 0x00179c00010c7983 */ /* 0x001ea80000300800 */
[----:B------:R0:W-:Y:S04]  /*2d250*/  STL [R1+0x134], R13 ;  /* 0x0001340d01007387 */ /* 0x0001e80000100800 */
        /* <DEDUP_REMOVED lines=10> */
[----:B0-----:R-:W2:Y:S01]  /*2d300*/  LDL.LU R20, [R1+0x1784] ;  /* 0x0017840001147983 */ /* 0x001ea20000300800 */
[----:B----4-:R-:W-:-:S04]  /*2d310*/  @P1 FMUL R21, R21, 0.25 ;  /* 0x3e80000015151820 */ /* 0x010fc80000400000 */
[----:B------:R-:W-:-:S04]  /*2d320*/  @!P3 FMUL R21, R21, 16777216 ;  /* 0x4b8000001515b820 */ /* 0x000fc80000400000 */
[----:B------:R-:W-:Y:S01]  /*2d330*/  FMUL R21, R29, R21 ;  /* 0x000000151d157220 */ /* 0x000fe20000400000 */
[----:B-----5:R-:W-:Y:S01]  /*2d340*/  @P1 FMUL R0, R0, 0.25 ;  /* 0x3e80000000001820 */ /* 0x020fe20000400000 */
[----:B------:R-:W-:-:S03]  /*2d350*/  @P1 FMUL R2, R2, 0.25 ;  /* 0x3e80000002021820 */ /* 0x000fc60000400000 */
[----:B------:R-:W-:Y:S01]  /*2d360*/  @!P3 FMUL R0, R0, 16777216 ;  /* 0x4b8000000000b820 */ /* 0x000fe20000400000 */
[----:B------:R-:W-:-:S03]  /*2d370*/  @!P3 FMUL R2, R2, 16777216 ;  /* 0x4b8000000202b820 */ /* 0x000fc60000400000 */
[C---:B------:R-:W-:Y:S01]  /*2d380*/  FMUL R0, R29.reuse, R0 ;  /* 0x000000001d007220 */ /* 0x040fe20000400000 */
[----:B------:R0:W-:Y:S01]  /*2d390*/  STL [R1+0x11c], R21 ;  /* 0x00011c1501007387 */ /* 0x0001e20000100800 */
[----:B------:R-:W-:-:S03]  /*2d3a0*/  FMUL R2, R29, R2 ;  /* 0x000000021d027220 */ /* 0x000fc60000400000 */
[----:B0-----:R-:W4:Y:S04]  /*2d3b0*/  LDL.LU R21, [R1+0x1780] ;  /* 0x0017800001157983 */ /* 0x001f280000300800 */
[----:B------:R0:W-:Y:S04]  /*2d3c0*/  STL [R1+0x118], R0 ;  /* 0x0001180001007387 */ /* 0x0001e80000100800 */
[----:B0-----:R-:W5:Y:S04]  /*2d3d0*/  LDL.LU R0, [R1+0x177c] ;  /* 0x00177c0001007983 */ /* 0x001f680000300800 */
[----:B------:R0:W-:Y:S04]  /*2d3e0*/  STL [R1+0x114], R2 ;  /* 0x0001140201007387 */ /* 0x0001e80000100800 */
[----:B0-----:R-:W5:Y:S01]  /*2d3f0*/  LDL.LU R2, [R1+0x1778] ;  /* 0x0017780001027983 */ /* 0x001f620000300800 */
[----:B------:R-:W-:Y:S01]  /*2d400*/  @P1 FMUL R15, R15, 0.25 ;  /* 0x3e8000000f0f1820 */ /* 0x000fe20000400000 */
[----:B------:R-:W-:Y:S01]  /*2d410*/  @P1 FMUL R18, R18, 0.25 ;  /* 0x3e80000012121820 */ /* 0x000fe20000400000 */
[----:B------:R-:W-:-:S02]  /*2d420*/  @P1 FMUL R3, R3, 0.25 ;  /* 0x3e80000003031820 */ /* 0x000fc40000400000 */
[----:B------:R-:W-:Y:S01]  /*2d430*/  @!P3 FMUL R15, R15, 16777216 ;  /* 0x4b8000000f0fb820 */ /* 0x000fe20000400000 */
[----:B------:R-:W-:Y:S01]  /*2d440*/  @P1 FMUL R4, R4, 0.25 ;  /* 0x3e80000004041820 */ /* 0x000fe20000400000 */
[----:B------:R-:W-:Y:S01]  /*2d450*/  @!P3 FMUL R18, R18, 16777216 ;  /* 0x4b8000001212b820 */ /* 0x000fe20000400000 */
[----:B------:R-:W-:Y:S01]  /*2d460*/  @!P3 FMUL R3, R3, 16777216 ;  /* 0x4b8000000303b820 */ /* 0x000fe20000400000 */
[C---:B------:R-:W-:Y:S01]  /*2d470*/  FMUL R15, R29.reuse, R15 ;  /* 0x0000000f1d0f7220 */ /* 0x040fe20000400000 */
[----:B------:R-:W-:Y:S01]  /*2d480*/  @!P3 FMUL R4, R4, 16777216 ;  /* 0x4b8000000404b820 */ /* 0x000fe20000400000 */
[C---:B------:R-:W-:Y:S01]  /*2d490*/  FMUL R18, R29.reuse, R18 ;  /* 0x000000121d127220 */ /* 0x040fe20000400000 */
[C---:B------:R-:W-:Y:S02]  /*2d4a0*/  FMUL R3, R29.reuse, R3 ;  /* 0x000000031d037220 */ /* 0x040fe40000400000 */
[----:B------:R0:W-:Y:S01]  /*2d4b0*/  STL [R1+0x110], R15 ;  /* 0x0001100f01007387 */ /* 0x0001e20000100800 */
[----:B------:R-:W-:-:S03]  /*2d4c0*/  FMUL R4, R29, R4 ;  /* 0x000000041d047220 */ /* 0x000fc60000400000 */
[----:B0-----:R-:W5:Y:S04]  /*2d4d0*/  LDL.LU R15, [R1+0x1774] ;  /* 0x00177400010f7983 */ /* 0x001f680000300800 */
[----:B------:R0:W-:Y:S04]  /*2d4e0*/  STL [R1+0xc4], R18 ;  /* 0x0000c41201007387 */ /* 0x0001e80000100800 */
[----:B0-----:R-:W5:Y:S04]  /*2d4f0*/  LDL.LU R18, [R1+0x1770] ;  /* 0x0017700001127983 */ /* 0x001f680000300800 */
[----:B------:R0:W-:Y:S04]  /*2d500*/  STL [R1+0xc0], R3 ;  /* 0x0000c00301007387 */ /* 0x0001e80000100800 */
[----:B0-----:R-:W5:Y:S04]  /*2d510*/  LDL.LU R3, [R1+0x176c] ;  /* 0x00176c0001037983 */ /* 0x001f680000300800 */
[----:B------:R0:W-:Y:S04]  /*2d520*/  STL [R1+0xbc], R4 ;  /* 0x0000bc0401007387 */ /* 0x0001e80000100800 */
[----:B0-----:R-:W5:Y:S01]  /*2d530*/  LDL.LU R4, [R1+0x1768] ;  /* 0x0017680001047983 */ /* 0x001f620000300800 */
[----:B---3--:R-:W-:Y:S01]  /*2d540*/  @P1 FMUL R5, R5, 0.25 ;  /* 0x3e80000005051820 */ /* 0x008fe20000400000 */
[----:B------:R-:W-:-:S03]  /*2d550*/  FSETP.GT.AND P2, PT, |R28|, 8.50705917302346158658e+37, PT ;  /* 0x7e8000001c00780b */ /* 0x000fc60003f44200 */
[----:B------:R-:W-:Y:S01]  /*2d560*/  @!P3 FMUL R5, R5, 16777216 ;  /* 0x4b8000000505b820 */ /* 0x000fe20000400000 */
[----:B------:R-:W-:-:S09]  /*2d570*/  FSETP.GEU.AND P3, PT, |R28|, 1.175494350822287508e-38, PT ;  /* 0x008000001c00780b */ /* 0x000fd20003f6e200 */
[----:B------:R-:W-:-:S04]  /*2d580*/  @P2 FMUL R28, R28, 0.25 ;  /* 0x3e8000001c1c2820 */ /* 0x000fc80000400000 */
[----:B------:R-:W-:-:S06]  /*2d590*/  @!P3 FMUL R28, R28, 16777216 ;  /* 0x4b8000001c1cb820 */ /* 0x000fcc0000400000 */
[----:B------:R-:W0:Y:S01]  /*2d5a0*/  MUFU.RCP R28, R28 ;  /* 0x0000001c001c7308 */ /* 0x000e220000001000 */
[----:B------:R-:W-:Y:S01]  /*2d5b0*/  @P2 FMUL R6, R6, 0.25 ;  /* 0x3e80000006062820 */ /* 0x000fe20000400000 */
[----:B------:R-:W-:Y:S01]  /*2d5c0*/  @P2 FMUL R7, R7, 0.25 ;  /* 0x3e80000007072820 */ /* 0x000fe20000400000 */
[----:B------:R-:W-:Y:S01]  /*2d5d0*/  @P2 FMUL R8, R8, 0.25 ;  /* 0x3e80000008082820 */ /* 0x000fe20000400000 */
[----:B------:R-:W-:Y:S01]  /*2d5e0*/  @P2 FMUL R9, R9, 0.25 ;  /* 0x3e80000009092820 */ /* 0x000fe20000400000 */
[----:B------:R-:W-:Y:S01]  /*2d5f0*/  @P2 FMUL R10, R10, 0.25 ;  /* 0x3e8000000a0a2820 */ /* 0x000fe20000400000 */
[----:B--2---:R-:W-:Y:S01]  /*2d600*/  @P2 FMUL R11, R11, 0.25 ;  /* 0x3e8000000b0b2820 */ /* 0x004fe20000400000 */
[----:B------:R-:W-:Y:S01]  /*2d610*/  @P2 FMUL R12, R12, 0.25 ;  /* 0x3e8000000c0c2820 */ /* 0x000fe20000400000 */
[----:B------:R-:W-:Y:S01]  /*2d620*/  @P2 FMUL R13, R13, 0.25 ;  /* 0x3e8000000d0d2820 */ /* 0x000fe20000400000 */
[----:B------:R-:W-:Y:S01]  /*2d630*/  @P2 FMUL R19, R19, 0.25 ;  /* 0x3e80000013132820 */ /* 0x000fe20000400000 */
[----:B------:R-:W-:Y:S01]  /*2d640*/  @!P3 FMUL R6, R6, 16777216 ;  /* 0x4b8000000606b820 */ /* 0x000fe20000400000 */
[----:B------:R-:W-:Y:S01]  /*2d650*/  FSETP.GT.AND P1, PT, |R27|, 8.50705917302346158658e+37, PT ;  /* 0x7e8000001b00780b */ /* 0x000fe20003f24200 */
[----:B------:R-:W-:Y:S01]  /*2d660*/  FMUL R29, R29, R5 ;  /* 0x000000051d1d7220 */ /* 0x000fe20000400000 */
[----:B------:R-:W-:Y:S01]  /*2d670*/  @!P3 FMUL R7, R7, 16777216 ;  /* 0x4b8000000707b820 */ /* 0x000fe20000400000 */
[----:B------:R-:W-:Y:S01]  /*2d680*/  LEA R25, R22, R25, 0x2 ;  /* 0x0000001916197211 */ /* 0x000fe200078e10ff */
[----:B------:R-:W-:Y:S01]  /*2d690*/  @!P3 FMUL R8, R8, 16777216 ;  /* 0x4b8000000808b820 */ /* 0x000fe20000400000 */
[----:B------:R-:W-:Y:S01]  /*2d6a0*/  @!P3 FMUL R9, R9, 16777216 ;  /* 0x4b8000000909b820 */ /* 0x000fe20000400000 */
[----:B------:R-:W-:Y:S01]  /*2d6b0*/  @!P3 FMUL R10, R10, 16777216 ;  /* 0x4b8000000a0ab820 */ /* 0x000fe20000400000 */
[----:B------:R-:W-:Y:S01]  /*2d6c0*/  @P2 FMUL R14, R14, 0.25 ;  /* 0x3e8000000e0e2820 */ /* 0x000fe20000400000 */
[----:B------:R-:W-:Y:S01]  /*2d6d0*/  @!P3 FMUL R11, R11, 16777216 ;  /* 0x4b8000000b0bb820 */ /* 0x000fe20000400000 */
[----:B------:R-:W-:Y:S01]  /*2d6e0*/  @!P3 FMUL R12, R12, 16777216 ;  /* 0x4b8000000c0cb820 */ /* 0x000fe20000400000 */
[----:B------:R-:W-:Y:S01]  /*2d6f0*/  @!P3 FMUL R13, R13, 16777216 ;  /* 0x4b8000000d0db820 */ /* 0x000fe20000400000 */
[----:B------:R-:W-:Y:S01]  /*2d700*/  @!P3 FMUL R19, R19, 16777216 ;  /* 0x4b8000001313b820 */ /* 0x000fe20000400000 */
[----:B------:R-:W-:Y:S01]  /*2d710*/  @!P3 FMUL R14, R14, 16777216 ;  /* 0x4b8000000e0eb820 */ /* 0x000fe20000400000 */
[C---:B0-----:R-:W-:Y:S01]  /*2d720*/  FMUL R6, R28.reuse, R6 ;  /* 0x000000061c067220 */ /* 0x041fe20000400000 */
[----:B------:R-:W2:Y:S01]  /*2d730*/  LDL.LU R5, [R1+0x1764] ;  /* 0x0017640001057983 */ /* 0x000ea20000300800 */
[----:B------:R-:W-:Y:S01]  /*2d740*/  FMUL R7, R28, R7 ;  /* 0x000000071c077220 */ /* 0x000fe20000400000 */
[----:B------:R-:W-:-:S02]  /*2d750*/  @P2 FMUL R16, R16, 0.25 ;  /* 0x3e80000010102820 */ /* 0x000fc40000400000 */
[----:B------:R-:W-:Y:S02]  /*2d760*/  STL [R1+0xb4], R29 ;  /* 0x0000b41d01007387 */ /* 0x000fe40000100800 */
[----:B------:R-:W-:Y:S02]  /*2d770*/  @!P3 FMUL R16, R16, 16777216 ;  /* 0x4b8000001010b820 */ /* 0x000fe40000400000 */
[----:B------:R-:W-:Y:S01]  /*2d780*/  STL [R1+0x70], R25 ;  /* 0x0000701901007387 */ /* 0x000fe20000100800 */
[----:B------:R-:W-:Y:S01]  /*2d790*/  FMUL R8, R28, R8 ;  /* 0x000000081c087220 */ /* 0x000fe20000400000 */
[----:B------:R-:W-:-:S04]  /*2d7a0*/  @P2 FMUL R17, R17, 0.25 ;  /* 0x3e80000011112820 */ /* 0x000fc80000400000 */
[----:B------:R-:W-:Y:S01]  /*2d7b0*/  @!P3 FMUL R17, R17, 16777216 ;  /* 0x4b8000001111b820 */ /* 0x000fe20000400000 */
[----:B------:R0:W-:Y:S01]  /*2d7c0*/  STL [R1+0xac], R6 ;  /* 0x0000ac0601007387 */ /* 0x0001e20000100800 */
[----:B------:R-:W-:-:S03]  /*2d7d0*/  @P2 FMUL R20, R20, 0.25 ;  /* 0x3e80000014142820 */ /* 0x000fc60000400000 */
[----:B0-----:R-:W3:Y:S01]  /*2d7e0*/  LDL.LU R6, [R1+0x1760] ;  /* 0x0017600001067983 */ /* 0x001ee20000300800 */
[----:B------:R-:W-:Y:S01]  /*2d7f0*/  @!P3 FMUL R20, R20, 16777216 ;  /* 0x4b8000001414b820 */ /* 0x000fe20000400000 */
[C---:B------:R-:W-:Y:S02]  /*2d800*/  FMUL R9, R28.reuse, R9 ;  /* 0x000000091c097220 */ /* 0x040fe40000400000 */
[----:B------:R0:W-:Y:S01]  /*2d810*/  STL [R1+0x74], R7 ;  /* 0x0000740701007387 */ /* 0x0001e20000100800 */
[C---:B------:R-:W-:Y:S01]  /*2d820*/  FMUL R10, R28.reuse, R10 ;  /* 0x0000000a1c0a7220 */ /* 0x040fe20000400000 */
[C---:B------:R-:W-:Y:S01]  /*2d830*/  FMUL R11, R28.reuse, R11 ;  /* 0x0000000b1c0b7220 */ /* 0x040fe20000400000 */
[C---:B------:R-:W-:Y:S01]  /*2d840*/  FMUL R12, R28.reuse, R12 ;  /* 0x0000000c1c0c7220 */ /* 0x040fe20000400000 */
[C---:B------:R-:W-:Y:S01]  /*2d850*/  FMUL R13, R28.reuse, R13 ;  /* 0x0000000d1c0d7220 */ /* 0x040fe20000400000 */
[----:B0-----:R-:W3:Y:S04]  /*2d860*/  LDL.LU R7, [R1+0x175c] ;  /* 0x00175c0001077983 */ /* 0x001ee80000300800 */
[----:B------:R0:W-:Y:S01]  /*2d870*/  STL [R1+0xa8], R8 ;  /* 0x0000a80801007387 */ /* 0x0001e20000100800 */
[C---:B------:R-:W-:Y:S01]  /*2d880*/  FMUL R19, R28.reuse, R19 ;  /* 0x000000131c137220 */ /* 0x040fe20000400000 */
[----:B------:R-:W-:-:S02]  /*2d890*/  FMUL R14, R28, R14 ;  /* 0x0000000e1c0e7220 */ /* 0x000fc40000400000 */
[----:B0-----:R-:W3:Y:S04]  /*2d8a0*/  LDL.LU R8, [R1+0x1758] ;  /* 0x0017580001087983 */ /* 0x001ee80000300800 */
[----:B------:R0:W-:Y:S01]  /*2d8b0*/  STL [R1+0x6c], R9 ;  /* 0x00006c0901007387 */ /* 0x0001e20000100800 */
[----:B------:R-:W-:-:S03]  /*2d8c0*/  FMUL R16, R28, R16 ;  /* 0x000000101c107220 */ /* 0x000fc60000400000 */
[----:B0-----:R-:W3:Y:S04]  /*2d8d0*/  LDL.LU R9, [R1+0x1754] ;  /* 0x0017540001097983 */ /* 0x001ee80000300800 */
[----:B------:R0:W-:Y:S01]  /*2d8e0*/  STL [R1+0x68], R10 ;  /* 0x0000680a01007387 */ /* 0x0001e20000100800 */
[----:B------:R-:W-:-:S03]  /*2d8f0*/  FMUL R17, R28, R17 ;  /* 0x000000111c117220 */ /* 0x000fc60000400000 */
[----:B0-----:R-:W3:Y:S04]  /*2d900*/  LDL.LU R10, [R1+0x1750] ;  /* 0x00175000010a7983 */ /* 0x001ee80000300800 */
[----:B------:R0:W-:Y:S01]  /*2d910*/  STL [R1+0x44], R11 ;  /* 0x0000440b01007387 */ /* 0x0001e20000100800 */
[----:B------:R-:W-:-:S03]  /*2d920*/  FMUL R20, R28, R20 ;  /* 0x000000141c147220 */ /* 0x000fc60000400000 */
[----:B0-----:R-:W3:Y:S04]  /*2d930*/  LDL.LU R11, [R1+0x174c] ;  /* 0x00174c00010b7983 */ /* 0x001ee80000300800 */
[----:B------:R0:W-:Y:S04]  /*2d940*/  STL [R1+0x4c], R12 ;  /* 0x00004c0c01007387 */ /* 0x0001e80000100800 */
[----:B0-----:R-:W3:Y:S04]  /*2d950*/  LDL.LU R12, [R1+0x1748] ;  /* 0x00174800010c7983 */ /* 0x001ee80000300800 */
[----:B------:R0:W-:Y:S04]  /*2d960*/  STL [R1+0x40], R13 ;  /* 0x0000400d01007387 */ /* 0x0001e80000100800 */
[----:B0-----:R-:W3:Y:S01]  /*2d970*/  LDL.LU R13, [R1+0x1744] ;  /* 0x00174400010d7983 */ /* 0x001ee20000300800 */
[----:B----4-:R-:W-:-:S04]  /*2d980*/  @P2 FMUL R21, R21, 0.25 ;  /* 0x3e80000015152820 */ /* 0x010fc80000400000 */
[----:B------:R-:W-:Y:S01]  /*2d990*/  @!P3 FMUL R21, R21, 16777216 ;  /* 0x4b8000001515b820 */ /* 0x000fe20000400000 */
[----:B-----5:R-:W-:-:S04]  /*2d9a0*/  @P2 FMUL R0, R0, 0.25 ;  /* 0x3e80000000002820 */ /* 0x020fc80000400000 */
[----:B------:R-:W-:Y:S01]  /*2d9b0*/  @!P3 FMUL R0, R0, 16777216 ;  /* 0x4b8000000000b820 */ /* 0x000fe20000400000 */
[----:B------:R-:W-:-:S04]  /*2d9c0*/  @P2 FMUL R2, R2, 0.25 ;  /* 0x3e80000002022820 */ /* 0x000fc80000400000 */
[----:B------:R-:W-:Y:S01]  /*2d9d0*/  @!P3 FMUL R2, R2, 16777216 ;  /* 0x4b8000000202b820 */ /* 0x000fe20000400000 */
[C---:B------:R-:W-:Y:S01]  /*2d9e0*/  FSETP.GEU.AND P3, PT, |R27|.reuse, 1.175494350822287508e-38, PT ;  /* 0x008000001b00780b */ /* 0x040fe20003f6e200 */
[----:B------:R-:W-:Y:S01]  /*2d9f0*/  @P1 FMUL R27, R27, 0.25 ;  /* 0x3e8000001b1b1820 */ /* 0x000fe20000400000 */
[----:B------:R0:W-:Y:S01]  /*2da00*/  STL [R1+0x3c], R19 ;  /* 0x00003c1301007387 */ /* 0x0001e20000100800 */
[C---:B------:R-:W-:Y:S01]  /*2da10*/  FMUL R21, R28.reuse, R21 ;  /* 0x000000151c157220 */ /* 0x040fe20000400000 */
[C---:B------:R-:W-:Y:S02]  /*2da20*/  FMUL R0, R28.reuse, R0 ;  /* 0x000000001c007220 */ /* 0x040fe40000400000 */
[----:B0-----:R-:W4:Y:S07]  /*2da30*/  LDL.LU R19, [R1+0x90] ;  /* 0x0000900001137983 */ /* 0x001f2e0000300800 */
[----:B------:R-:W-:Y:S01]  /*2da40*/  @!P3 FMUL R27, R27, 16777216 ;  /* 0x4b8000001b1bb820 */ /* 0x000fe20000400000 */
[----:B------:R0:W-:Y:S05]  /*2da50*/  STL [R1+0x34], R14 ;  /* 0x0000340e01007387 */ /* 0x0001ea0000100800 */
[----:B------:R-:W1:Y:S01]  /*2da60*/  MUFU.RCP R27, R27 ;  /* 0x0000001b001b7308 */ /* 0x000e620000001000 */
[----:B------:R-:W-:Y:S01]  /*2da70*/  @P1 FMUL R15, R15, 0.25 ;  /* 0x3e8000000f0f1820 */ /* 0x000fe20000400000 */
[----:B0-----:R-:W5:Y:S04]  /*2da80*/  LDL.LU R14, [R1+0x1740] ;  /* 0x00174000010e7983 */ /* 0x001f680000300800 */
[----:B------:R0:W-:Y:S01]  /*2da90*/  STL [R1+0x38], R16 ;  /* 0x0000381001007387 */ /* 0x0001e20000100800 */
[----:B------:R-:W-:Y:S01]  /*2daa0*/  FMUL R28, R28, R2 ;  /* 0x000000021c1c7220 */ /* 0x000fe20000400000 */
[----:B------:R-:W-:-:S02]  /*2dab0*/  @P1 FMUL R18, R18, 0.25 ;  /* 0x3e80000012121820 */ /* 0x000fc40000400000 */
[----:B0-----:R-:W4:Y:S04]  /*2dac0*/  LDL.LU R16, [R1+0x173c] ;  /* 0x00173c0001107983 */ /* 0x001f280000300800 */
[----:B------:R0:W-:Y:S01]  /*2dad0*/  STL [R1+0x30], R17 ;  /* 0x0000301101007387 */ /* 0x0001e20000100800 */
[----:B------:R-:W-:Y:S01]  /*2dae0*/  @!P3 FMUL R15, R15, 16777216 ;  /* 0x4b8000000f0fb820 */ /* 0x000fe20000400000 */
[----:B------:R-:W-:Y:S01]  /*2daf0*/  LEA R29, R22, R24, 0x2 ;  /* 0x00000018161d7211 */ /* 0x000fe200078e10ff */
[----:B------:R-:W-:Y:S01]  /*2db00*/  @!P3 FMUL R18, R18, 16777216 ;  /* 0x4b8000001212b820 */ /* 0x000fe20000400000 */
[----:B0-----:R-:W5:Y:S04]  /*2db10*/  LDL.LU R17, [R1+0x1738] ;  /* 0x0017380001117983 */ /* 0x001f680000300800 */
[----:B------:R0:W-:Y:S01]  /*2db20*/  STL [R1+0x2c], R20 ;  /* 0x00002c1401007387 */ /* 0x0001e20000100800 */
[----:B------:R-:W-:Y:S01]  /*2db30*/  @P1 FMUL R4, R4, 0.25 ;  /* 0x3e80000004041820 */ /* 0x000fe20000400000 */
[----:B------:R-:W-:-:S02]  /*2db40*/  IMAD.MOV.U32 R2, RZ, RZ, R24 ;  /* 0x000000ffff027224 */ /* 0x000fc400078e0018 */
[----:B0-----:R-:W5:Y:S04]  /*2db50*/  LDL.LU R20, [R1+0x1734] ;  /* 0x0017340001147983 */ /* 0x001f680000300800 */
[----:B------:R0:W-:Y:S01]  /*2db60*/  STL [R1+0x24], R21 ;  /* 0x0000241501007387 */ /* 0x0001e20000100800 */
[----:B------:R-:W-:Y:S01]  /*2db70*/  LEA R22, R22, R25, 0x2 ;  /* 0x0000001916167211 */ /* 0x000fe200078e10ff */
[----:B------:R-:W-:Y:S01]  /*2db80*/  @!P3 FMUL R4, R4, 16777216 ;  /* 0x4b8000000404b820 */ /* 0x000fe20000400000 */
[C---:B-1----:R-:W-:Y:S01]  /*2db90*/  FMUL R15, R27.reuse, R15 ;  /* 0x0000000f1b0f7220 */ /* 0x042fe20000400000 */
[----:B0-----:R-:W5:Y:S04]  /*2dba0*/  LDL.LU R21, [R1+0x1730] ;  /* 0x0017300001157983 */ /* 0x001f680000300800 */
[----:B------:R0:W-:Y:S01]  /*2dbb0*/  STL [R1+0x28], R0 ;  /* 0x0000280001007387 */ /* 0x0001e20000100800 */
[C---:B------:R-:W-:Y:S01]  /*2dbc0*/  FMUL R18, R27.reuse, R18 ;  /* 0x000000121b127220 */ /* 0x040fe20000400000 */
[----:B------:R-:W-:Y:S01]  /*2dbd0*/  FMUL R4, R27, R4 ;  /* 0x000000041b047220 */ /* 0x000fe20000400000 */
[----:B0-----:R-:W-:-:S02]  /*2dbe0*/  MOV R0, R23 ;  /* 0x0000001700007202 */ /* 0x001fc40000000f00 */
[----:B------:R-:W5:Y:S04]  /*2dbf0*/  LDL.LU R23, [R1+0x172c] ;  /* 0x00172c0001177983 */ /* 0x000f680000300800 */
[----:B------:R-:W5:Y:S04]  /*2dc00*/  LDL.LU R24, [R1+0x1728] ;  /* 0x0017280001187983 */ /* 0x000f680000300800 */
[----:B------:R0:W-:Y:S04]  /*2dc10*/  STL [R1+0x20], R28 ;  /* 0x0000201c01007387 */ /* 0x0001e80000100800 */
[----:B------:R-:W5:Y:S01]  /*2dc20*/  LDL.LU R25, [R1+0x1724] ;  /* 0x0017240001197983 */ /* 0x000f620000300800 */
[----:B0-----:R-:W-:-:S03]  /*2dc30*/  MOV R28, R0 ;  /* 0x00000000001c7202 */ /* 0x001fc60000000f00 */
[----:B------:R-:W5:Y:S04]  /*2dc40*/  LDL.LU R0, [R1+0x78] ;  /* 0x0000780001007983 */ /* 0x000f680000300800 */
[----:B------:R-:W-:Y:S04]  /*2dc50*/  STL [R1+0x64], R22 ;  /* 0x0000641601007387 */ /* 0x000fe80000100800 */
[----:B------:R0:W-:Y:S04]  /*2dc60*/  STL [R1+0x1c], R15 ;  /* 0x00001c0f01007387 */ /* 0x0001e80000100800 */
[----:B0-----:R-:W5:Y:S04]  /*2dc70*/  LDL.LU R15, [R1+0x1720] ;  /* 0x00172000010f7983 */ /* 0x001f680000300800 */
[----:B------:R0:W-:Y:S04]  /*2dc80*/  STL [R1+0x10], R18 ;  /* 0x0000101201007387 */ /* 0x0001e80000100800 */
[----:B0-----:R-:W5:Y:S04]  /*2dc90*/  LDL.LU R18, [R1+0x171c] ;  /* 0x00171c0001127983 */ /* 0x001f680000300800 */
[----:B------:R0:W-:Y:S04]  /*2dca0*/  STL [R1+0x18], R4 ;  /* 0x0000180401007387 */ /* 0x0001e80000100800 */
[----:B0-----:R-:W5:Y:S01]  /*2dcb0*/  LDL.LU R4, [R1+0xa0] ;  /* 0x0000a00001047983 */ /* 0x001f620000300800 */
[----:B--2---:R-:W-:-:S04]  /*2dcc0*/  @P1 FMUL R5, R5, 0.25 ;  /* 0x3e80000005051820 */ /* 0x004fc80000400000 */
[----:B------:R-:W-:-:S04]  /*2dcd0*/  @!P3 FMUL R5, R5, 16777216 ;  /* 0x4b8000000505b820 */ /* 0x000fc80000400000 */
[----:B------:R-:W-:Y:S01]  /*2dce0*/  FMUL R5, R27, R5 ;  /* 0x000000051b057220 */ /* 0x000fe20000400000 */
[----:B---3--:R-:W-:-:S04]  /*2dcf0*/  @P1 FMUL R8, R8, 0.25 ;  /* 0x3e80000008081820 */ /* 0x008fc80000400000 */
[----:B------:R0:W-:Y:S01]  /*2dd00*/  STL [R1+0x8], R5 ;  /* 0x0000080501007387 */ /* 0x0001e20000100800 */
[----:B------:R-:W-:Y:S01]  /*2dd10*/  @!P3 FMUL R8, R8, 16777216 ;  /* 0x4b8000000808b820 */ /* 0x000fe20000400000 */
[----:B------:R-:W-:Y:S01]  /*2dd20*/  @P1 FMUL R9, R9, 0.25 ;  /* 0x3e80000009091820 */ /* 0x000fe20000400000 */
[----:B0-----:R-:W-:-:S03]  /*2dd30*/  MOV R5, R29 ;  /* 0x0000001d00057202 */ /* 0x001fc60000000f00 */
[----:B------:R-:W-:Y:S01]  /*2dd40*/  @!P3 FMUL R9, R9, 16777216 ;  /* 0x4b8000000909b820 */ /* 0x000fe20000400000 */
[----:B------:R-:W-:-:S03]  /*2dd50*/  FMUL R8, R27, R8 ;  /* 0x000000081b087220 */ /* 0x000fc60000400000 */
[----:B------:R-:W-:Y:S02]  /*2dd60*/  FMUL R29, R27, R9 ;  /* 0x000000091b1d7220 */ /* 0x000fe40000400000 */
[----:B------:R-:W-:Y:S01]  /*2dd70*/  STL [R1+0x14], R8 ;  /* 0x0000140801007387 */ /* 0x000fe20000100800 */
[----:B------:R-:W-:-:S03]  /*2dd80*/  IMAD.MOV.U32 R9, RZ, RZ, R5 ;  /* 0x000000ffff097224 */ /* 0x000fc600078e0005 */
[----:B------:R0:W-:Y:S02]  /*2dd90*/  STL [R1+0x1708], R29 ;  /* 0x0017081d01007387 */ /* 0x0001e40000100800 */
[----:B0-----:R-:W-:Y:S01]  /*2dda0*/  MOV R29, R28 ;  /* 0x0000001c001d7202 */ /* 0x001fe20000000f00 */
[----:B------:R-:W-:-:S04]  /*2ddb0*/  @P1 FMUL R12, R12, 0.25 ;  /* 0x3e8000000c0c1820 */ /* 0x000fc80000400000 */
[----:B------:R-:W-:Y:S01]  /*2ddc0*/  @!P3 FMUL R12, R12, 16777216 ;  /* 0x4b8000000c0cb820 */ /* 0x000fe20000400000 */
[----:B------:R-:W-:-:S04]  /*2ddd0*/  @P1 FMUL R13, R13, 0.25 ;  /* 0x3e8000000d0d1820 */ /* 0x000fc80000400000 */
[----:B------:R-:W-:Y:S01]  /*2dde0*/  @!P3 FMUL R13, R13, 16777216 ;  /* 0x4b8000000d0db820 */ /* 0x000fe20000400000 */
[----:B------:R-:W-:-:S03]  /*2ddf0*/  FMUL R5, R27, R12 ;  /* 0x0000000c1b057220 */ /* 0x000fc60000400000 */
[----:B------:R-:W-:-:S05]  /*2de00*/  FMUL R28, R27, R13 ;  /* 0x0000000d1b1c7220 */ /* 0x000fca0000400000 */
[----:B------:R-:W-:Y:S04]  /*2de10*/  STL [R1+0x170c], R28 ;  /* 0x00170c1c01007387 */ /* 0x000fe80000100800 */
[----:B------:R-:W-:Y:S04]  /*2de20*/  STL [R1+0xc], R5 ;  /* 0x00000c0501007387 */ /* 0x000fe80000100800 */
[----:B------:R-:W2:Y:S01]  /*2de30*/  LDL.LU R8, [R1+0x98] ;  /* 0x0000980001087983 */ /* 0x000ea20000300800 */
[----:B----4-:R-:W-:-:S04]  /*2de40*/  @P1 FMUL R16, R16, 0.25 ;  /* 0x3e80000010101820 */ /* 0x010fc80000400000 */
[----:B------:R-:W-:-:S04]  /*2de50*/  @!P3 FMUL R16, R16, 16777216 ;  /* 0x4b8000001010b820 */ /* 0x000fc80000400000 */
[----:B------:R-:W-:-:S05]  /*2de60*/  FMUL R12, R27, R16 ;  /* 0x000000101b0c7220 */ /* 0x000fca0000400000 */
[----:B------:R0:W-:Y:S01]  /*2de70*/  STL [R1+0x4], R12 ;  /* 0x0000040c01007387 */ /* 0x0001e20000100800 */
[----:B-----5:R-:W-:-:S04]  /*2de80*/  @P1 FMUL R20, R20, 0.25 ;  /* 0x3e80000014141820 */ /* 0x020fc80000400000 */
[----:B------:R-:W-:-:S04]  /*2de90*/  @!P3 FMUL R20, R20, 16777216 ;  /* 0x4b8000001414b820 */ /* 0x000fc80000400000 */
[----:B0-----:R-:W-:Y:S01]  /*2dea0*/  FMUL R12, R27, R20 ;  /* 0x000000141b0c7220 */ /* 0x001fe20000400000 */
[----:B------:R-:W-:Y:S02]  /*2deb0*/  MOV R20, R29 ;  /* 0x0000001d00147202 */ /* 0x000fe40000000f00 */
[----:B------:R-:W0:Y:S01]  /*2dec0*/  LDC R29, c[0x0][0x278] ;  /* 0x00009e00ff1d7b82 */ /* 0x000e220000000800 */
[----:B------:R-:W-:-:S04]  /*2ded0*/  @P1 FMUL R17, R17, 0.25 ;  /* 0x3e80000011111820 */ /* 0x000fc80000400000 */
[----:B------:R-:W-:Y:S01]  /*2dee0*/  @!P3 FMUL R17, R17, 16777216 ;  /* 0x4b8000001111b820 */ /* 0x000fe20000400000 */
[----:B------:R-:W-:Y:S01]  /*2def0*/  @P1 FMUL R21, R21, 0.25 ;  /* 0x3e80000015151820 */ /* 0x000fe20000400000 */
[----:B------:R-:W-:Y:S02]  /*2df00*/  @P1 FMUL R19, R19, 0.25 ;  /* 0x3e80000013131820 */ /* 0x000fe40000400000 */
[----:B------:R-:W-:Y:S01]  /*2df10*/  FMUL R17, R27, R17 ;  /* 0x000000111b117220 */ /* 0x000fe20000400000 */
[----:B------:R-:W-:Y:S01]  /*2df20*/  @!P3 FMUL R21, R21, 16777216 ;  /* 0x4b8000001515b820 */ /* 0x000fe20000400000 */
[----:B------:R-:W-:Y:S01]  /*2df30*/  @!P3 FMUL R19, R19, 16777216 ;  /* 0x4b8000001313b820 */ /* 0x000fe20000400000 */
[----:B------:R-:W-:Y:S01]  /*2df40*/  @P1 FMUL R23, R23, 0.25 ;  /* 0x3e80000017171820 */ /* 0x000fe20000400000 */
[----:B------:R-:W-:-:S03]  /*2df50*/  @P1 FMUL R24, R24, 0.25 ;  /* 0x3e80000018181820 */ /* 0x000fc60000400000 */
[----:B------:R-:W-:Y:S01]  /*2df60*/  @!P3 FMUL R23, R23, 16777216 ;  /* 0x4b8000001717b820 */ /* 0x000fe20000400000 */
[----:B------:R-:W-:Y:S01]  /*2df70*/  @!P3 FMUL R24, R24, 16777216 ;  /* 0x4b8000001818b820 */ /* 0x000fe20000400000 */
[----:B------:R-:W-:-:S04]  /*2df80*/  @P1 FMUL R25, R25, 0.25 ;  /* 0x3e80000019191820 */ /* 0x000fc80000400000 */
[----:B------:R-:W-:Y:S01]  /*2df90*/  @!P3 FMUL R25, R25, 16777216 ;  /* 0x4b8000001919b820 */ /* 0x000fe20000400000 */
[C---:B------:R-:W-:Y:S01]  /*2dfa0*/  FMUL R13, R27.reuse, R21 ;  /* 0x000000151b0d7220 */ /* 0x040fe20000400000 */
[C---:B------:R-:W-:Y:S02]  /*2dfb0*/  FMUL R23, R27.reuse, R23 ;  /* 0x000000171b177220 */ /* 0x040fe40000400000 */
[----:B------:R-:W-:Y:S01]  /*2dfc0*/  FMUL R25, R27, R25 ;  /* 0x000000191b197220 */ /* 0x000fe20000400000 */
[----:B0-----:R-:W-:Y:S01]  /*2dfd0*/  IMAD R28, R29, 0x4, R22 ;  /* 0x000000041d1c7824 */ /* 0x001fe200078e0216 */
[----:B------:R-:W-:Y:S02]  /*2dfe0*/  MOV R5, R4 ;  /* 0x0000000400057202 */ /* 0x000fe40000000f00 */
[----:B------:R-:W3:Y:S04]  /*2dff0*/  LDL.LU R4, [R1+0x9c] ;  /* 0x00009c0001047983 */ /* 0x000ee80000300800 */
[----:B------:R-:W4:Y:S04]  /*2e000*/  LDL.LU R16, [R1+0xa4] ;  /* 0x0000a40001107983 */ /* 0x000f280000300800 */
[----:B------:R0:W-:Y:S04]  /*2e010*/  STL [R1+0x1710], R17 ;  /* 0x0017101101007387 */ /* 0x0001e80000100800 */
[----:B0-----:R-:W5:Y:S04]  /*2e020*/  LDL.LU R17, [R1+0x94] ;  /* 0x0000940001117983 */ /* 0x001f680000300800 */
[----:B------:R0:W-:Y:S02]  /*2e030*/  STL [R1], R12 ;  /* 0x0000000c01007387 */ /* 0x0001e40000100800 */
[C---:B0-----:R-:W-:Y:S01]  /*2e040*/  FMUL R12, R27.reuse, R24 ;  /* 0x000000181b0c7220 */ /* 0x041fe20000400000 */
[----:B------:R-:W-:-:S02]  /*2e050*/  FMUL R27, R27, R19 ;  /* 0x000000131b1b7220 */ /* 0x000fc40000400000 */
[----:B------:R-:W5:Y:S04]  /*2e060*/  LDL.LU R19, [R1+0x1718] ;  /* 0x0017180001137983 */ /* 0x000f680000300800 */
[----:B------:R-:W5:Y:S01]  /*2e070*/  LDL.LU R22, [R1+0x1714] ;  /* 0x0017140001167983 */ /* 0x000f620000300800 */
[C---:B------:R-:W-:Y:S02]  /*2e080*/  FSETP.GT.AND P2, PT, |R26|.reuse, 8.50705917302346158658e+37, PT ;  /* 0x7e8000001a00780b */ /* 0x040fe40003f44200 */
[----:B------:R-:W-:-:S11]  /*2e090*/  FSETP.GEU.AND P1, PT, |R26|, 1.175494350822287508e-38, PT ;  /* 0x008000001a00780b */ /* 0x000fd60003f2e200 */
        /* <DEDUP_REMOVED lines=8> */
[----:B------:R-:W-:Y:S01]  /*2e120*/  @!P1 FMUL R0, R0, 16777216 ;  /* 0x4b80000000009820 */ /* 0x000fe20000400000 */
[----:B------:R-:W-:Y:S01]  /*2e130*/  @!P1 FMUL R3, R3, 16777216 ;  /* 0x4b80000003039820 */ /* 0x000fe20000400000 */
[----:B------:R-:W-:Y:S01]  /*2e140*/  @!P1 FMUL R6, R6, 16777216 ;  /* 0x4b80000006069820 */ /* 0x000fe20000400000 */
[----:B------:R-:W-:Y:S01]  /*2e150*/  MOV R21, R2 ;  /* 0x0000000200157202 */ /* 0x000fe20000000f00 */
[----:B------:R-:W-:Y:S01]  /*2e160*/  @!P1 FMUL R11, R11, 16777216 ;  /* 0x4b8000000b0b9820 */ /* 0x000fe20000400000 */
[----:B------:R-:W-:Y:S01]  /*2e170*/  @!P1 FMUL R5, R5, 16777216 ;  /* 0x4b80000005059820 */ /* 0x000fe20000400000 */
[----:B------:R-:W-:Y:S01]  /*2e180*/  @P2 FMUL R18, R18, 0.25 ;  /* 0x3e80000012122820 */ /* 0x000fe20000400000 */
[----:B------:R-:W-:Y:S01]  /*2e190*/  @P2 FMUL R7, R7, 0.25 ;  /* 0x3e80000007072820 */ /* 0x000fe20000400000 */
[----:B------:R-:W-:Y:S01]  /*2e1a0*/  @P2 FMUL R10, R10, 0.25 ;  /* 0x3e8000000a0a2820 */ /* 0x000fe20000400000 */
[----:B------:R-:W-:Y:S01]  /*2e1b0*/  @P2 FMUL R14, R14, 0.25 ;  /* 0x3e8000000e0e2820 */ /* 0x000fe20000400000 */
[C---:B0-----:R-:W-:Y:S01]  /*2e1c0*/  FMUL R2, R26.reuse, R0 ;  /* 0x000000001a027220 */ /* 0x041fe20000400000 */
[C---:B------:R-:W-:Y:S01]  /*2e1d0*/  FMUL R0, R26.reuse, R3 ;  /* 0x000000031a007220 */ /* 0x040fe20000400000 */
[----:B------:R-:W-:Y:S01]  /*2e1e0*/  @P2 FMUL R15, R15, 0.25 ;  /* 0x3e8000000f0f2820 */ /* 0x000fe20000400000 */
[C---:B------:R-:W-:Y:S01]  /*2e1f0*/  FMUL R3, R26.reuse, R6 ;  /* 0x000000061a037220 */ /* 0x040fe20000400000 */
[----:B------:R-:W-:Y:S01]  /*2e200*/  FMUL R6, R26, R11 ;  /* 0x0000000b1a067220 */ /* 0x000fe20000400000 */
[----:B------:R-:W-:Y:S01]  /*2e210*/  @!P1 FMUL R18, R18, 16777216 ;  /* 0x4b80000012129820 */ /* 0x000fe20000400000 */
[----:B------:R-:W-:Y:S01]  /*2e220*/  MOV R11, R5 ;  /* 0x00000005000b7202 */ /* 0x000fe20000000f00 */
[----:B------:R-:W-:Y:S01]  /*2e230*/  @!P1 FMUL R7, R7, 16777216 ;  /* 0x4b80000007079820 */ /* 0x000fe20000400000 */
[----:B------:R-:W-:Y:S01]  /*2e240*/  @!P1 FMUL R10, R10, 16777216 ;  /* 0x4b8000000a0a9820 */ /* 0x000fe20000400000 */
[----:B------:R-:W-:Y:S01]  /*2e250*/  @!P1 FMUL R14, R14, 16777216 ;  /* 0x4b8000000e0e9820 */ /* 0x000fe20000400000 */
[----:B------:R-:W-:Y:S01]  /*2e260*/  @!P1 FMUL R15, R15, 16777216 ;  /* 0x4b8000000f0f9820 */ /* 0x000fe20000400000 */
[----:B------:R-:W-:Y:S01]  /*2e270*/  MOV R24, R9 ;  /* 0x0000000900187202 */ /* 0x000fe20000000f00 */
[----:B------:R0:W-:Y:S01]  /*2e280*/  STL [R1+0x60], R28 ;  /* 0x0000601c01007387 */ /* 0x0001e20000100800 */
[C---:B------:R-:W-:Y:S01]  /*2e290*/  FMUL R9, R26.reuse, R18 ;  /* 0x000000121a097220 */ /* 0x040fe20000400000 */
[----:B------:R-:W-:Y:S01]  /*2e2a0*/  FMUL R11, R26, R11 ;  /* 0x0000000b1a0b7220 */ /* 0x000fe20000400000 */
[----:B------:R-:W-:-:S02]  /*2e2b0*/  IMAD R29, R29, 0x4, R28 ;  /* 0x000000041d1d7824 */ /* 0x000fc400078e021c */
[----:B--2---:R-:W-:Y:S01]  /*2e2c0*/  @P2 FMUL R8, R8, 0.25 ;  /* 0x3e80000008082820 */ /* 0x004fe20000400000 */
[C---:B------:R-:W-:Y:S01]  /*2e2d0*/  FMUL R7, R26.reuse, R7 ;  /* 0x000000071a077220 */ /* 0x040fe20000400000 */
[C---:B------:R-:W-:Y:S01]  /*2e2e0*/  FMUL R10, R26.reuse, R10 ;  /* 0x0000000a1a0a7220 */ /* 0x040fe20000400000 */
[----:B------:R-:W-:Y:S01]  /*2e2f0*/  FMUL R14, R26, R14 ;  /* 0x0000000e1a0e7220 */ /* 0x000fe20000400000 */
[----:B------:R-:W-:Y:S01]  /*2e300*/  @!P1 FMUL R8, R8, 16777216 ;  /* 0x4b80000008089820 */ /* 0x000fe20000400000 */
[C---:B------:R-:W-:Y:S01]  /*2e310*/  FMUL R15, R26.reuse, R15 ;  /* 0x0000000f1a0f7220 */ /* 0x040fe20000400000 */
[----:B------:R-:W2:Y:S02]  /*2e320*/  LDL.LU R18, [R1+0x8] ;  /* 0x0000080001127983 */ /* 0x000ea40000300800 */
[----:B------:R-:W-:Y:S01]  /*2e330*/  FMUL R8, R26, R8 ;  /* 0x000000081a087220 */ /* 0x000fe20000400000 */
[----:B------:R-:W-:-:S04]  /*2e340*/  F2FP.F16.F32.PACK_AB R12, R12, R27 ;  /* 0x0000001b0c0c723e */ /* 0x000fc800000000ff */
[----:B------:R-:W-:Y:S01]  /*2e350*/  F2FP.F16.F32.PACK_AB R8, R8, R11 ;  /* 0x0000000b0808723e */ /* 0x000fe200000000ff */
[----:B---3--:R-:W-:Y:S01]  /*2e360*/  @P2 FMUL R4, R4, 0.25 ;  /* 0x3e80000004042820 */ /* 0x008fe20000400000 */
[----:B----4-:R-:W-:-:S03]  /*2e370*/  @P2 FMUL R16, R16, 0.25 ;  /* 0x3e80000010102820 */ /* 0x010fc60000400000 */
[----:B------:R-:W-:Y:S01]  /*2e380*/  @!P1 FMUL R4, R4, 16777216 ;  /* 0x4b80000004049820 */ /* 0x000fe20000400000 */
[----:B------:R-:W-:-:S03]  /*2e390*/  @!P1 FMUL R16, R16, 16777216 ;  /* 0x4b80000010109820 */ /* 0x000fc60000400000 */
[C---:B------:R-:W-:Y:S01]  /*2e3a0*/  FMUL R4, R26.reuse, R4 ;  /* 0x000000041a047220 */ /* 0x040fe20000400000 */
[----:B------:R-:W-:-:S05]  /*2e3b0*/  FMUL R16, R26, R16 ;  /* 0x000000101a107220 */ /* 0x000fca0000400000 */
[----:B------:R-:W-:Y:S02]  /*2e3c0*/  F2FP.F16.F32.PACK_AB R4, R4, R16 ;  /* 0x000000100404723e */ /* 0x000fe400000000ff */
[----:B------:R-:W1:Y:S01]  /*2e3d0*/  LDC R16, c[0x0][0x278] ;  /* 0x00009e00ff107b82 */ /* 0x000e620000000800 */
[----:B-----5:R-:W-:-:S04]  /*2e3e0*/  @P2 FMUL R17, R17, 0.25 ;  /* 0x3e80000011112820 */ /* 0x020fc80000400000 */
[----:B------:R-:W-:Y:S01]  /*2e3f0*/  @!P1 FMUL R17, R17, 16777216 ;  /* 0x4b80000011119820 */ /* 0x000fe20000400000 */
[----:B------:R-:W-:Y:S01]  /*2e400*/  @P2 FMUL R19, R19, 0.25 ;  /* 0x3e80000013132820 */ /* 0x000fe20000400000 */
[----:B------:R-:W-:-:S03]  /*2e410*/  @P2 FMUL R22, R22, 0.25 ;  /* 0x3e80000016162820 */ /* 0x000fc60000400000 */
[----:B------:R-:W-:Y:S01]  /*2e420*/  @!P1 FMUL R19, R19, 16777216 ;  /* 0x4b80000013139820 */ /* 0x000fe20000400000 */
[----:B------:R-:W-:-:S03]  /*2e430*/  @!P1 FMUL R22, R22, 16777216 ;  /* 0x4b80000016169820 */ /* 0x000fc60000400000 */
[C---:B------:R-:W-:Y:S02]  /*2e440*/  FMUL R5, R26.reuse, R19 ;  /* 0x000000131a057220 */ /* 0x040fe40000400000 */
[----:B------:R-:W2:Y:S01]  /*2e450*/  LDL.LU R19, [R1+0x10] ;  /* 0x0000100001137983 */ /* 0x000ea20000300800 */
[C---:B------:R-:W-:Y:S01]  /*2e460*/  FMUL R22, R26.reuse, R22 ;  /* 0x000000161a167220 */ /* 0x040fe20000400000 */
[----:B------:R-:W-:Y:S02]  /*2e470*/  FMUL R26, R26, R17 ;  /* 0x000000111a1a7220 */ /* 0x000fe40000400000 */
[----:B------:R-:W3:Y:S01]  /*2e480*/  LDL.LU R17, [R1+0x1710] ;  /* 0x0017100001117983 */ /* 0x000ee20000300800 */
[----:B-1----:R-:W-:-:S03]  /*2e490*/  LEA R11, R16, R29, 0x2 ;  /* 0x0000001d100b7211 */ /* 0x002fc600078e10ff */
[----:B0-----:R-:W4:Y:S04]  /*2e4a0*/  LDL.LU R28, [R1+0x170c] ;  /* 0x00170c00011c7983 */ /* 0x001f280000300800 */
[----:B------:R0:W-:Y:S04]  /*2e4b0*/  STL [R1+0x5c], R29 ;  /* 0x00005c1d01007387 */ /* 0x0001e80000100800 */
[----:B------:R-:W5:Y:S04]  /*2e4c0*/  LDL.LU R27, [R1+0x100] ;  /* 0x00010000011b7983 */ /* 0x000f680000300800 */
[----:B0-----:R-:W4:Y:S01]  /*2e4d0*/  LDL.LU R29, [R1+0x1708] ;  /* 0x00170800011d7983 */ /* 0x001f220000300800 */
[----:B------:R-:W-:-:S02]  /*2e4e0*/  F2FP.F16.F32.PACK_AB R5, R5, R26 ;  /* 0x0000001a0505723e */ /* 0x000fc400000000ff */
[----:B------:R-:W-:Y:S01]  /*2e4f0*/  MOV R26, R11 ;  /* 0x0000000b001a7202 */ /* 0x000fe20000000f00 */
[----:B------:R0:W-:Y:S01]  /*2e500*/  STL [R1+0x58], R11 ;  /* 0x0000580b01007387 */ /* 0x0001e20000100800 */
[----:B------:R-:W-:Y:S01]  /*2e510*/  F2FP.F16.F32.PACK_AB R10, R10, R14 ;  /* 0x0000000e0a0a723e */ /* 0x000fe200000000ff */
[----:B0-----:R-:W0:Y:S01]  /*2e520*/  S2R R11, SR_TID.X ;  /* 0x00000000000b7919 */ /* 0x001e220000002100 */
[----:B------:R-:W-:-:S05]  /*2e530*/  LEA R26, R16, R26, 0x2 ;  /* 0x0000001a101a7211 */ /* 0x000fca00078e10ff */
[----:B------:R-:W-:Y:S01]  /*2e540*/  IMAD R16, R16, 0x4, R26 ;  /* 0x0000000410107824 */ /* 0x000fe200078e021a */
[----:B------:R-:W-:Y:S04]  /*2e550*/  STL [R1+0x54], R26 ;  /* 0x0000541a01007387 */ /* 0x000fe80000100800 */
[----:B------:R1:W-:Y:S01]  /*2e560*/  STL [R1+0x50], R16 ;  /* 0x0000501001007387 */ /* 0x0003e20000100800 */
[----:B------:R-:W-:Y:S02]  /*2e570*/  F2FP.F16.F32.PACK_AB R7, R0, R7 ;  /* 0x000000070007723e */ /* 0x000fe400000000ff */
[----:B------:R-:W-:Y:S02]  /*2e580*/  F2FP.F16.F32.PACK_AB R6, R6, R15 ;  /* 0x0000000f0606723e */ /* 0x000fe400000000ff */
[----:B0-----:R-:W-:-:S04]  /*2e590*/  LOP3.LUT R11, R11, 0x1c, RZ, 0xc0, !PT ;  /* 0x0000001c0b0b7812 */ /* 0x001fc800078ec0ff */
[----:B------:R-:W-:Y:S02]  /*2e5a0*/  SHF.L.U32 R11, R11, 0x2, RZ ;  /* 0x000000020b0b7819 */ /* 0x000fe400000006ff */
[----:B----4-:R-:W-:Y:S02]  /*2e5b0*/  F2FP.F16.F32.PACK_AB R14, R29, R28 ;  /* 0x0000001c1d0e723e */ /* 0x010fe400000000ff */
[----:B------:R-:W1:Y:S01]  /*2e5c0*/  LDC R29, c[0x0][0x278] ;  /* 0x00009e00ff1d7b82 */ /* 0x000e620000000800 */
[----:B---3--:R-:W-:Y:S02]  /*2e5d0*/  F2FP.F16.F32.PACK_AB R13, R17, R13 ;  /* 0x0000000d110d723e */ /* 0x008fe400000000ff */
[----:B-----5:R-:W-:Y:S02]  /*2e5e0*/  LOP3.LUT R0, R27, R11, RZ, 0x3c, !PT ;  /* 0x0000000b1b007212 */ /* 0x020fe400078e3cff */
[----:B--2---:R-:W-:Y:S02]  /*2e5f0*/  F2FP.F16.F32.PACK_AB R15, R19, R18 ;  /* 0x00000012130f723e */ /* 0x004fe400000000ff */
[----:B-1----:R-:W-:-:S05]  /*2e600*/  LEA R16, R29, R16, 0x2 ;  /* 0x000000101d107211 */ /* 0x002fca00078e10ff */
[----:B------:R0:W-:Y:S04]  /*2e610*/  STL [R1+0x48], R16 ;  /* 0x0000481001007387 */ /* 0x0001e80000100800 */
[----:B------:R-:W2:Y:S04]  /*2e620*/  LDL.LU R17, [R1+0x4] ;  /* 0x0000040001117983 */ /* 0x000ea80000300800 */
[----:B------:R-:W2:Y:S01]  /*2e630*/  LDL.LU R27, [R1] ;  /* 0x00000000011b7983 */ /* 0x000ea20000300800 */
[----:B0-----:R-:W-:-:S03]  /*2e640*/  LEA R16, R29, R16, 0x2 ;  /* 0x000000101d107211 */ /* 0x001fc600078e10ff */
[----:B------:R0:W-:Y:S04]  /*2e650*/  STL [R1+0x1704], R21 ;  /* 0x0017041501007387 */ /* 0x0001e80000100800 */
[----:B------:R-:W-:Y:S04]  /*2e660*/  STL [R1+0x8], R16 ;  /* 0x0000081001007387 */ /* 0x000fe80000100800 */
[----:B0-----:R-:W3:Y:S04]  /*2e670*/  LDL.LU R21, [R1+0x14] ;  /* 0x0000140001157983 */ /* 0x001ee80000300800 */
[----:B------:R-:W3:Y:S01]  /*2e680*/  LDL.LU R18, [R1+0xc] ;  /* 0x00000c0001127983 */ /* 0x000ee20000300800 */
[----:B------:R-:W-:-:S02]  /*2e690*/  F2FP.F16.F32.PACK_AB R9, R9, R22 ;  /* 0x000000160909723e */ /* 0x000fc400000000ff */
[----:B------:R-:W-:Y:S02]  /*2e6a0*/  F2FP.F16.F32.PACK_AB R11, R2, R3 ;  /* 0x00000003020b723e */ /* 0x000fe400000000ff */
[----:B------:R-:W4:Y:S04]  /*2e6b0*/  LDL R2, [R1+0x8c] ;  /* 0x00008c0001027983 */ /* 0x000f280000100800 */
[----:B------:R-:W5:Y:S04]  /*2e6c0*/  LDL.LU R19, [R1+0x18] ;  /* 0x0000180001137983 */ /* 0x000f680000300800 */
[----:B------:R-:W4:Y:S04]  /*2e6d0*/  LDL.LU R3, [R1+0x20] ;  /* 0x0000200001037983 */ /* 0x000f280000300800 */
[----:B------:R0:W-:Y:S04]  /*2e6e0*/  STS.128 [R0+UR6], R4 ;  /* 0x0000000400007988 */ /* 0x0001e80008000c06 */
[----:B------:R1:W-:Y:S04]  /*2e6f0*/  STS.128 [R0+UR6+0x200], R8 ;  /* 0x0002000800007988 */ /* 0x0003e80008000c06 */
[----:B------:R1:W-:Y:S04]  /*2e700*/  STS.128 [R0+UR6+0x80], R12 ;  /* 0x0000800c00007988 */ /* 0x0003e80008000c06 */
[----:B0-----:R-:W4:Y:S04]  /*2e710*/  LDL.LU R4, [R1+0x24] ;  /* 0x0000240001047983 */ /* 0x001f280000300800 */
[----:B------:R-:W5:Y:S04]  /*2e720*/  LDL.LU R5, [R1+0x30] ;  /* 0x0000300001057983 */ /* 0x000f680000300800 */
[----:B-1----:R-:W5:Y:S04]  /*2e730*/  LDL.LU R8, [R1+0x28] ;  /* 0x0000280001087983 */ /* 0x002f680000300800 */
[----:B------:R-:W5:Y:S04]  /*2e740*/  LDL.LU R9, [R1+0x38] ;  /* 0x0000380001097983 */ /* 0x000f680000300800 */
[----:B------:R-:W5:Y:S04]  /*2e750*/  LDL.LU R6, [R1+0x40] ;  /* 0x0000400001067983 */ /* 0x000f680000300800 */
[----:B------:R-:W5:Y:S04]  /*2e760*/  LDL.LU R10, [R1+0x68] ;  /* 0x00006800010a7983 */ /* 0x000f680000300800 */
[----:B------:R-:W5:Y:S04]  /*2e770*/  LDL.LU R7, [R1+0x4c] ;  /* 0x00004c0001077983 */ /* 0x000f680000300800 */
[----:B------:R-:W5:Y:S04]  /*2e780*/  LDL.LU R28, [R1+0x74] ;  /* 0x00007400011c7983 */ /* 0x000f680000300800 */
[----:B------:R-:W5:Y:S04]  /*2e790*/  LDL.LU R22, [R1+0x6c] ;  /* 0x00006c0001167983 */ /* 0x000f680000300800 */
[----:B------:R-:W5:Y:S01]  /*2e7a0*/  LDL.LU R13, [R1+0x1c] ;  /* 0x00001c00010d7983 */ /* 0x000f620000300800 */
[----:B------:R-:W-:Y:S01]  /*2e7b0*/  IMAD.MOV.U32 R26, RZ, RZ, R20 ;  /* 0x000000ffff1a7224 */ /* 0x000fe200078e0014 */
[----:B------:R-:W-:-:S02]  /*2e7c0*/  LEA R20, R29, R16, 0x2 ;  /* 0x000000101d147211 */ /* 0x000fc400078e10ff */
[----:B------:R-:W5:Y:S01]  /*2e7d0*/  LDL.LU R12, [R1+0x2c] ;  /* 0x00002c00010c7983 */ /* 0x000f620000300800 */
[----:B------:R-:W-:-:S03]  /*2e7e0*/  F2FP.F16.F32.PACK_AB R16, R23, R25 ;  /* 0x000000191710723e */ /* 0x000fc600000000ff */
[----:B------:R-:W5:Y:S04]  /*2e7f0*/  LDL.LU R15, [R1+0x34] ;  /* 0x00003400010f7983 */ /* 0x000f680000300800 */
[----:B------:R-:W5:Y:S01]  /*2e800*/  LDL.LU R23, [R1+0xc8] ;  /* 0x0000c80001177983 */ /* 0x000f620000300800 */
[----:B------:R-:W-:-:S03]  /*2e810*/  LEA R14, R29, R20, 0x2 ;  /* 0x000000141d0e7211 */ /* 0x000fc600078e10ff */
[----:B------:R-:W5:Y:S04]  /*2e820*/  LDL.LU R25, [R1+0x44] ;  /* 0x0000440001197983 */ /* 0x000f680000300800 */
[----:B------:R-:W5:Y:S01]  /*2e830*/  LDL.LU R11, [R1+0xac] ;  /* 0x0000ac00010b7983 */ /* 0x000f620000300800 */
[----:B--2---:R-:W-:-:S03]  /*2e840*/  F2FP.F16.F32.PACK_AB R17, R17, R27 ;  /* 0x0000001b1111723e */ /* 0x004fc600000000ff */
[----:B------:R-:W2:Y:S04]  /*2e850*/  LDL.LU R27, [R1+0xa8] ;  /* 0x0000a800011b7983 */ /* 0x000ea80000300800 */
[----:B------:R0:W-:Y:S04]  /*2e860*/  STL [R1+0x16d8], R20 ;  /* 0x0016d81401007387 */ /* 0x0001e80000100800 */
[----:B0-----:R-:W2:Y:S01]  /*2e870*/  LDL.LU R20, [R1+0x3c] ;  /* 0x00003c0001147983 */ /* 0x001ea20000300800 */
[----:B---3--:R-:W-:-:S03]  /*2e880*/  F2FP.F16.F32.PACK_AB R18, R21, R18 ;  /* 0x000000121512723e */ /* 0x008fc600000000ff */
[----:B------:R-:W3:Y:S04]  /*2e890*/  LDL.LU R21, [R1+0x1704] ;  /* 0x0017040001157983 */ /* 0x000ee80000300800 */
[----:B------:R0:W-:Y:S01]  /*2e8a0*/  STL [R1+0x16d4], R14 ;  /* 0x0016d40e01007387 */ /* 0x0001e20000100800 */
[----:B----4-:R-:W-:Y:S02]  /*2e8b0*/  F2FP.F16.F32.PACK_AB R4, R4, R3 ;  /* 0x000000030404723e */ /* 0x010fe400000000ff */
[----:B-----5:R-:W-:Y:S01]  /*2e8c0*/  F2FP.F16.F32.PACK_AB R19, R13, R19 ;  /* 0x000000130d13723e */ /* 0x020fe200000000ff */
[----:B------:R-:W-:-:S05]  /*2e8d0*/  IMAD R13, R29, 0x4, R14 ;  /* 0x000000041d0d7824 */ /* 0x000fca00078e020e */
[C---:B------:R-:W-:Y:S02]  /*2e8e0*/  LEA R3, R29.reuse, R13, 0x2 ;  /* 0x0000000d1d037211 */ /* 0x040fe400078e10ff */
[----:B------:R-:W-:Y:S02]  /*2e8f0*/  F2FP.F16.F32.PACK_AB R8, R12, R8 ;  /* 0x000000080c08723e */ /* 0x000fe400000000ff */
[----:B------:R-:W-:Y:S02]  /*2e900*/  IADD3 R2, R2, -R23, RZ ;  /* 0x8000001702027210 */ /* 0x000fe40007ffe0ff */
[----:B------:R-:W-:Y:S02]  /*2e910*/  LEA R12, R29, R3, 0x2 ;  /* 0x000000031d0c7211 */ /* 0x000fe400078e10ff */
[----:B------:R-:W-:Y:S01]  /*2e920*/  MOV R23, 0x3dc6b27f ;  /* 0x3dc6b27f00177802 */ /* 0x000fe20000000f00 */
[----:B------:R-:W-:Y:S01]  /*2e930*/  FADD R2, R2, -1 ;  /* 0xbf80000002027421 */ /* 0x000fe20000000000 */
[----:B------:R-:W-:Y:S01]  /*2e940*/  STL [R1+0x16d0], R13 ;  /* 0x0016d00d01007387 */ /* 0x000fe20000100800 */
[----:B------:R-:W-:-:S02]  /*2e950*/  F2FP.F16.F32.PACK_AB R10, R10, R7 ;  /* 0x000000070a0a723e */ /* 0x000fc400000000ff */
[----:B------:R-:W-:Y:S01]  /*2e960*/  F2FP.F16.F32.PACK_AB R5, R15, R5 ;  /* 0x000000050f05723e */ /* 0x000fe200000000ff */
[----:B------:R1:W-:Y:S01]  /*2e970*/  STL [R1+0x16dc], R3 ;  /* 0x0016dc0301007387 */ /* 0x0003e20000100800 */
[----:B------:R-:W-:Y:S01]  /*2e980*/  F2FP.F16.F32.PACK_AB R7, R28, R22 ;  /* 0x000000161c07723e */ /* 0x000fe200000000ff */
[----:B------:R-:W-:Y:S02]  /*2e990*/  FFMA.FTZ R15, R2, R23, -0.16845393180847167969 ;  /* 0xbe2c7f30020f7423 */ /* 0x000fe40000010017 */
[----:B------:R4:W-:Y:S01]  /*2e9a0*/  STL [R1+0x16e0], R12 ;  /* 0x0016e00c01007387 */ /* 0x0009e20000100800 */
[----:B0-----:R-:W-:-:S03]  /*2e9b0*/  MOV R14, R26 ;  /* 0x0000001a000e7202 */ /* 0x001fc60000000f00 */
[----:B------:R-:W5:Y:S01]  /*2e9c0*/  LDL.LU R22, [R1+0xbc] ;  /* 0x0000bc0001167983 */ /* 0x000f620000300800 */
[----:B------:R-:W-:-:S03]  /*2e9d0*/  F2FP.F16.F32.PACK_AB R6, R25, R6 ;  /* 0x000000061906723e */ /* 0x000fc600000000ff */
[----:B------:R-:W5:Y:S04]  /*2e9e0*/  LDL.LU R23, [R1+0x118] ;  /* 0x0001180001177983 */ /* 0x000f680000300800 */
[----:B-1----:R-:W5:Y:S01]  /*2e9f0*/  LDL.LU R3, [R1+0x13c] ;  /* 0x00013c0001037983 */ /* 0x002f620000300800 */
[----:B------:R-:W-:-:S03]  /*2ea00*/  IMAD R25, R29, 0x4, R12 ;  /* 0x000000041d197824 */ /* 0x000fc600078e020c */
[----:B------:R0:W-:Y:S04]  /*2ea10*/  STS.128 [R0+UR6+0x280], R16 ;  /* 0x0002801000007988 */ /* 0x0001e80008000c06 */
[----:B------:R1:W-:Y:S01]  /*2ea20*/  STS.128 [R0+UR6+0x100], R4 ;  /* 0x0001000400007988 */ /* 0x0003e20008000c06 */
[----:B--2---:R-:W-:-:S03]  /*2ea30*/  F2FP.F16.F32.PACK_AB R11, R11, R27 ;  /* 0x0000001b0b0b723e */ /* 0x004fc600000000ff */
[----:B------:R-:W2:Y:S01]  /*2ea40*/  LDL.LU R27, [R1+0x134] ;  /* 0x00013400011b7983 */ /* 0x000ea20000300800 */
[----:B------:R-:W-:Y:S02]  /*2ea50*/  F2FP.F16.F32.PACK_AB R9, R20, R9 ;  /* 0x000000091409723e */ /* 0x000fe400000000ff */
[----:B---3--:R-:W-:Y:S02]  /*2ea60*/  MOV R26, R21 ;  /* 0x00000015001a7202 */ /* 0x008fe40000000f00 */
[----:B------:R-:W3:Y:S04]  /*2ea70*/  LDL.LU R21, [R1+0xcc] ;  /* 0x0000cc0001157983 */ /* 0x000ee80000300800 */
[----:B------:R-:W3:Y:S04]  /*2ea80*/  LDL.LU R13, [R1+0xd4] ;  /* 0x0000d400010d7983 */ /* 0x000ee80000300800 */
[----:B------:R-:W3:Y:S04]  /*2ea90*/  LDL.LU R20, [R1+0xd0] ;  /* 0x0000d00001147983 */ /* 0x000ee80000300800 */
[----:B----4-:R-:W3:Y:S04]  /*2eaa0*/  LDL.LU R12, [R1+0x84] ;  /* 0x00008400010c7983 */ /* 0x010ee80000300800 */
[----:B0-----:R-:W5:Y:S04]  /*2eab0*/  LDL.LU R18, [R1+0xc4] ;  /* 0x0000c40001127983 */ /* 0x001f680000300800 */
[----:B------:R-:W4:Y:S04]  /*2eac0*/  LDL.LU R17, [R1+0x114] ;  /* 0x0001140001117983 */ /* 0x000f280000300800 */
[----:B-1----:R-:W2:Y:S04]  /*2ead0*/  LDL.LU R4, [R1+0xb4] ;  /* 0x0000b40001047983 */ /* 0x002ea80000300800 */
[----:B------:R-:W3:Y:S04]  /*2eae0*/  LDL.LU R5, [R1+0x110] ;  /* 0x0001100001057983 */ /* 0x000ee80000300800 */
[----:B------:R-:W3:Y:S04]  /*2eaf0*/  LDL.LU R6, [R1+0x120] ;  /* 0x0001200001067983 */ /* 0x000ee80000300800 */
[----:B------:R-:W3:Y:S04]  /*2eb00*/  LDL.LU R7, [R1+0x130] ;  /* 0x0001300001077983 */ /* 0x000ee80000300800 */
[----:B------:R0:W-:Y:S04]  /*2eb10*/  STS.128 [R0+UR6+0x300], R8 ;  /* 0x0003000800007988 */ /* 0x0001e80008000c06 */
[----:B0-----:R-:W2:Y:S01]  /*2eb20*/  LDL.LU R8, [R1+0xc0] ;  /* 0x0000c00001087983 */ /* 0x001ea20000300800 */
[----:B------:R-:W-:Y:S01]  /*2eb30*/  FFMA.FTZ R15, R2, R15, 0.1716887056827545166 ;  /* 0x3e2fcf2a020f7423 */ /* 0x000fe2000001000f */
[----:B------:R-:W-:-:S02]  /*2eb40*/  LEA R28, R29, R25, 0x2 ;  /* 0x000000191d1c7211 */ /* 0x000fc400078e10ff */
[----:B------:R-:W4:Y:S01]  /*2eb50*/  LDL.LU R9, [R1+0x11c] ;  /* 0x00011c0001097983 */ /* 0x000f220000300800 */
[----:B------:R-:W-:-:S03]  /*2eb60*/  FFMA.FTZ R15, R2, R15, -0.17900948226451873779 ;  /* 0xbe374e43020f7423 */ /* 0x000fc6000001000f */
[----:B------:R-:W3:Y:S01]  /*2eb70*/  LDL.LU R10, [R1+0x124] ;  /* 0x00012400010a7983 */ /* 0x000ee20000300800 */
[C---:B------:R-:W-:Y:S01]  /*2eb80*/  FFMA.FTZ R16, R2.reuse, R15, 0.20512372255325317383 ;  /* 0x3e520bf402107423 */ /* 0x040fe2000001000f */
[C---:B------:R-:W-:Y:S02]  /*2eb90*/  IMAD R15, R29.reuse, 0x4, R28 ;  /* 0x000000041d0f7824 */ /* 0x040fe400078e021c */
[----:B------:R-:W3:Y:S01]  /*2eba0*/  LDL.LU R11, [R1+0x138] ;  /* 0x00013800010b7983 */ /* 0x000ee20000300800 */
[----:B------:R-:W-:Y:S02]  /*2ebb0*/  FFMA.FTZ R16, R2, R16, -0.24046532809734344482 ;  /* 0xbe763c8b02107423 */ /* 0x000fe40000010010 */
[----:B------:R-:W-:Y:S01]  /*2ebc0*/  LEA R19, R29, R15, 0x2 ;  /* 0x0000000f1d137211 */ /* 0x000fe200078e10ff */
[----:B------:R0:W-:Y:S04]  /*2ebd0*/  STL [R1+0x16e4], R15 ;  /* 0x0016e40f01007387 */ /* 0x0001e80000100800 */
[----:B0-----:R-:W3:Y:S01]  /*2ebe0*/  LDL.LU R15, [R1+0x12c] ;  /* 0x00012c00010f7983 */ /* 0x001ee20000300800 */
[----:B--2---:R-:W-:-:S02]  /*2ebf0*/  F2FP.F16.F32.PACK_AB R4, R8, R4 ;  /* 0x000000040804723e */ /* 0x004fc400000000ff */
[----:B-----5:R-:W-:Y:S01]  /*2ec00*/  F2FP.F16.F32.PACK_AB R8, R18, R22 ;  /* 0x000000161208723e */ /* 0x020fe200000000ff */
[----:B------:R-:W-:Y:S02]  /*2ec10*/  FFMA.FTZ R22, R2, R16, 0.28857114911079406738 ;  /* 0x3e93bf9902167423 */ /* 0x000fe40000010010 */
[----:B------:R-:W2:Y:S01]  /*2ec20*/  LDL.LU R16, [R1+0x128] ;  /* 0x0001280001107983 */ /* 0x000ea20000300800 */
[----:B------:R-:W-:Y:S02]  /*2ec30*/  LEA R18, R29, R19, 0x2 ;  /* 0x000000131d127211 */ /* 0x000fe400078e10ff */
[----:B----4-:R-:W-:-:S03]  /*2ec40*/  F2FP.F16.F32.PACK_AB R9, R9, R17 ;  /* 0x000000110909723e */ /* 0x010fc600000000ff */
[----:B------:R-:W-:Y:S01]  /*2ec50*/  IMAD R17, R29, 0x4, R18 ;  /* 0x000000041d117824 */ /* 0x000fe200078e0212 */
[----:B------:R0:W-:Y:S01]  /*2ec60*/  STL.64 [R1+0x16b8], R18 ;  /* 0x0016b81201007387 */ /* 0x0001e20000100a00 */
[----:B---3--:R-:W-:Y:S01]  /*2ec70*/  F2FP.F16.F32.PACK_AB R7, R11, R7 ;  /* 0x000000070b07723e */ /* 0x008fe200000000ff */
[C---:B------:R-:W-:Y:S01]  /*2ec80*/  FFMA.FTZ R22, R2.reuse, R22, -0.36067417263984680176 ;  /* 0xbeb8aa4902167423 */ /* 0x040fe20000010016 */
[----:B------:R-:W-:Y:S01]  /*2ec90*/  F2FP.F16.F32.PACK_AB R11, R3, R27 ;  /* 0x0000001b030b723e */ /* 0x000fe200000000ff */
[----:B0-----:R-:W3:Y:S01]  /*2eca0*/  LDL.LU R18, [R1+0x88] ;  /* 0x0000880001127983 */ /* 0x001ee20000300800 */
[----:B------:R-:W-:Y:S01]  /*2ecb0*/  F2FP.F16.F32.PACK_AB R10, R15, R10 ;  /* 0x0000000a0f0a723e */ /* 0x000fe200000000ff */
[----:B------:R-:W-:-:S04]  /*2ecc0*/  FFMA.FTZ R22, R2, R22, 0.48089820146560668945 ;  /* 0x3ef6384a02167423 */ /* 0x000fc80000010016 */
[----:B------:R0:W-:Y:S01]  /*2ecd0*/  STS.128 [R0+UR6+0x380], R8 ;  /* 0x0003800800007988 */ /* 0x0001e20008000c06 */
[----:B------:R-:W-:Y:S01]  /*2ece0*/  FFMA.FTZ R22, R2, R22, -0.72134751081466674805 ;  /* 0xbf38aa3b02167423 */ /* 0x000fe20000010016 */
[----:B------:R-:W-:-:S03]  /*2ecf0*/  F2FP.F16.F32.PACK_AB R5, R23, R5 ;  /* 0x000000051705723e */ /* 0x000fc600000000ff */
[----:B------:R-:W-:Y:S01]  /*2ed00*/  FMUL R22, R2, R22 ;  /* 0x0000001602167220 */ /* 0x000fe20000400000 */
[----:B--2---:R-:W-:Y:S02]  /*2ed10*/  F2FP.F16.F32.PACK_AB R6, R16, R6 ;  /* 0x000000061006723e */ /* 0x004fe400000000ff */
[----:B------:R-:W-:-:S04]  /*2ed20*/  LEA R16, R29, R17, 0x2 ;  /* 0x000000111d107211 */ /* 0x000fc800078e10ff */
[----:B------:R-:W-:-:S05]  /*2ed30*/  LEA R27, R29, R16, 0x2 ;  /* 0x000000101d1b7211 */ /* 0x000fca00078e10ff */
[----:B0-----:R-:W-:-:S04]  /*2ed40*/  IMAD R10, R29, 0x4, R27 ;  /* 0x000000041d0a7824 */ /* 0x001fc800078e021b */
[C---:B------:R-:W-:Y:S01]  /*2ed50*/  IMAD R9, R29.reuse, 0x4, R10 ;  /* 0x000000041d097824 */ /* 0x040fe200078e020a */
[----:B------:R0:W-:Y:S04]  /*2ed60*/  STS.128 [R0+UR6+0x180], R4 ;  /* 0x0001800400007988 */ /* 0x0001e80008000c06 */
[C---:B------:R-:W-:Y:S01]  /*2ed70*/  LEA R8, R29.reuse, R9, 0x2 ;  /* 0x000000091d087211 */ /* 0x040fe200078e10ff */
[----:B------:R-:W-:Y:S01]  /*2ed80*/  STL.64 [R1+0x16a8], R16 ;  /* 0x0016a81001007387 */ /* 0x000fe20000100a00 */
[----:B0-----:R-:W-:Y:S01]  /*2ed90*/  FMUL R4, R2, R22 ;  /* 0x0000001602047220 */ /* 0x001fe20000400000 */
[----:B------:R-:W-:Y:S02]  /*2eda0*/  IADD3 R6, R12, -R13, RZ ;  /* 0x8000000d0c067210 */ /* 0x000fe40007ffe0ff */
[----:B------:R-:W-:Y:S01]  /*2edb0*/  LEA R7, R29, R8, 0x2 ;  /* 0x000000081d077211 */ /* 0x000fe200078e10ff */
[----:B------:R-:W-:-:S02]  /*2edc0*/  FFMA.FTZ R4, R2, 1.4426950216293334961, R4 ;  /* 0x3fb8aa3b02047823 */ /* 0x000fc40000010004 */
[----:B------:R-:W-:Y:S01]  /*2edd0*/  FADD R2, R6, -1 ;  /* 0xbf80000006027421 */ /* 0x000fe20000000000 */
[----:B------:R-:W-:Y:S01]  /*2ede0*/  LEA R6, R29, R7, 0x2 ;  /* 0x000000071d067211 */ /* 0x000fe200078e10ff */
[----:B------:R-:W-:Y:S04]  /*2edf0*/  STL [R1+0x16e8], R10 ;  /* 0x0016e80a01007387 */ /* 0x000fe80000100800 */
[----:B------:R0:W-:Y:S04]  /*2ee00*/  STL.64 [R1+0x1698], R8 ;  /* 0x0016980801007387 */ /* 0x0001e80000100a00 */
[----:B------:R-:W-:Y:S04]  /*2ee10*/  STL.64 [R1+0x16a0], R6 ;  /* 0x0016a00601007387 */ /* 0x000fe80000100a00 */
[----:B0-----:R-:W2:Y:S04]  /*2ee20*/  LDL.LU R9, [R1+0x158] ;  /* 0x0001580001097983 */ /* 0x001ea80000300800 */
[----:B------:R-:W4:Y:S04]  /*2ee30*/  LDL.LU R10, [R1+0x154] ;  /* 0x00015400010a7983 */ /* 0x000f280000300800 */
[----:B------:R-:W5:Y:S04]  /*2ee40*/  LDL.LU R19, [R1+0x150] ;  /* 0x0001500001137983 */ /* 0x000f680000300800 */
[----:B------:R-:W4:Y:S04]  /*2ee50*/  LDL.LU R3, [R1+0x15c] ;  /* 0x00015c0001037983 */ /* 0x000f280000300800 */
[----:B------:R-:W5:Y:S01]  /*2ee60*/  LDL.LU R15, [R1+0x8c] ;  /* 0x00008c00010f7983 */ /* 0x000f620000300800 */
[----:B---3--:R-:W-:-:S02]  /*2ee70*/  IADD3 R21, R18, -R21, RZ ;  /* 0x8000001512157210 */ /* 0x008fc40007ffe0ff */
[----:B------:R-:W-:Y:S01]  /*2ee80*/  MOV R13, R24 ;  /* 0x00000018000d7202 */ /* 0x000fe20000000f00 */
[----:B------:R-:W-:Y:S01]  /*2ee90*/  IMAD R24, R29, 0x4, R6 ;  /* 0x000000041d187824 */ /* 0x000fe200078e0206 */
[----:B------:R-:W-:Y:S01]  /*2eea0*/  MOV R23, 0x3dc6b27f ;  /* 0x3dc6b27f00177802 */ /* 0x000fe20000000f00 */
[----:B------:R-:W-:-:S03]  /*2eeb0*/  FADD R0, R21, -1 ;  /* 0xbf80000015007421 */ /* 0x000fc60000000000 */
[----:B------:R0:W-:Y:S01]  /*2eec0*/  STL.64 [R1+0x16c8], R24 ;  /* 0x0016c81801007387 */ /* 0x0001e20000100a00 */
[-C--:B------:R-:W-:Y:S01]  /*2eed0*/  FFMA.FTZ R22, R0, R23.reuse, -0.16845393180847167969 ;  /* 0xbe2c7f3000167423 */ /* 0x080fe20000010017 */
[----:B------:R-:W-:-:S03]  /*2eee0*/  FFMA.FTZ R21, R2, R23, -0.16845393180847167969 ;  /* 0xbe2c7f3002157423 */ /* 0x000fc60000010017 */
[C---:B------:R-:W-:Y:S01]  /*2eef0*/  FFMA.FTZ R22, R0.reuse, R22, 0.1716887056827545166 ;  /* 0x3e2fcf2a00167423 */ /* 0x040fe20000010016 */
[----:B0-----:R-:W0:Y:S03]  /*2ef00*/  LDC R25, c[0x0][0x278] ;  /* 0x00009e00ff197b82 */ /* 0x001e260000000800 */
[----:B------:R-:W-:Y:S01]  /*2ef10*/  FFMA.FTZ R22, R0, R22, -0.17900948226451873779 ;  /* 0xbe374e4300167423 */ /* 0x000fe20000010016 */
[----:B------:R-:W-:Y:S01]  /*2ef20*/  FFMA.FTZ R21, R2, R21, 0.1716887056827545166 ;  /* 0x3e2fcf2a02157423 */ /* 0x000fe20000010015 */
[----:B------:R-:W-:Y:S02]  /*2ef30*/  IADD3 R5, R14, -R20, RZ ;  /* 0x800000140e057210 */ /* 0x000fe40007ffe0ff */
[----:B------:R-:W-:Y:S01]  /*2ef40*/  FFMA.FTZ R22, R0, R22, 0.20512372255325317383 ;  /* 0x3e520bf400167423 */ /* 0x000fe20000010016 */
[----:B------:R-:W-:Y:S02]  /*2ef50*/  FFMA.FTZ R21, R2, R21, -0.17900948226451873779 ;  /* 0xbe374e4302157423 */ /* 0x000fe40000010015 */
[----:B------:R-:W-:Y:S01]  /*2ef60*/  FADD R5, R5, -1 ;  /* 0xbf80000005057421 */ /* 0x000fe20000000000 */
[----:B------:R-:W-:Y:S01]  /*2ef70*/  FFMA.FTZ R22, R0, R22, -0.24046532809734344482 ;  /* 0xbe763c8b00167423 */ /* 0x000fe20000010016 */
[----:B------:R-:W-:-:S02]  /*2ef80*/  FFMA.FTZ R21, R2, R21, 0.20512372255325317383 ;  /* 0x3e520bf402157423 */ /* 0x000fc40000010015 */
[----:B------:R-:W-:Y:S01]  /*2ef90*/  FFMA.FTZ R11, R5, R23, -0.16845393180847167969 ;  /* 0xbe2c7f30050b7423 */ /* 0x000fe20000010017 */
[----:B------:R-:W-:Y:S01]  /*2efa0*/  FFMA.FTZ R22, R0, R22, 0.28857114911079406738 ;  /* 0x3e93bf9900167423 */ /* 0x000fe20000010016 */
[----:B------:R-:W-:Y:S01]  /*2efb0*/  LEA R23, R29, R24, 0x2 ;  /* 0x000000181d177211 */ /* 0x000fe200078e10ff */
[----:B------:R-:W-:Y:S01]  /*2efc0*/  FFMA.FTZ R21, R2, R21, -0.24046532809734344482 ;  /* 0xbe763c8b02157423 */ /* 0x000fe20000010015 */
[----:B------:R-:W-:Y:S01]  /*2efd0*/  MOV R20, R26 ;  /* 0x0000001a00147202 */ /* 0x000fe20000000f00 */
[----:B------:R-:W-:Y:S01]  /*2efe0*/  FFMA.FTZ R22, R0, R22, -0.36067417263984680176 ;  /* 0xbeb8aa4900167423 */ /* 0x000fe20000010016 */
[----:B------:R-:W-:Y:S01]  /*2eff0*/  FFMA.FTZ R11, R5, R11, 0.1716887056827545166 ;  /* 0x3e2fcf2a050b7423 */ /* 0x000fe2000001000b */
[----:B------:R-:W-:Y:S02]  /*2f000*/  FFMA.FTZ R21, R2, R21, 0.28857114911079406738 ;  /* 0x3e93bf9902157423 */ /* 0x000fe40000010015 */
[----:B------:R-:W-:Y:S01]  /*2f010*/  FFMA.FTZ R22, R0, R22, 0.48089820146560668945 ;  /* 0x3ef6384a00167423 */ /* 0x000fe20000010016 */
[----:B0-----:R-:W-:Y:S01]  /*2f020*/  LEA R26, R25, R23, 0x2 ;  /* 0x00000017191a7211 */ /* 0x001fe200078e10ff */
[----:B------:R-:W-:Y:S01]  /*2f030*/  FFMA.FTZ R11, R5, R11, -0.17900948226451873779 ;  /* 0xbe374e43050b7423 */ /* 0x000fe2000001000b */
[----:B------:R-:W-:Y:S01]  /*2f040*/  FFMA.FTZ R21, R2, R21, -0.36067417263984680176 ;  /* 0xbeb8aa4902157423 */ /* 0x000fe20000010015 */
[----:B------:R-:W-:-:S02]  /*2f050*/  FFMA.FTZ R22, R0, R22, -0.72134751081466674805 ;  /* 0xbf38aa3b00167423 */ /* 0x000fc40000010016 */
[----:B------:R-:W-:Y:S02]  /*2f060*/  IMAD R29, R25, 0x4, R26 ;  /* 0x00000004191d7824 */ /* 0x000fe400078e021a */
[----:B------:R-:W-:Y:S01]  /*2f070*/  FFMA.FTZ R11, R5, R11, 0.20512372255325317383 ;  /* 0x3e520bf4050b7423 */ /* 0x000fe2000001000b */
[----:B------:R-:W-:Y:S01]  /*2f080*/  FFMA.FTZ R21, R2, R21, 0.48089820146560668945 ;  /* 0x3ef6384a02157423 */ /* 0x000fe20000010015 */
[----:B------:R-:W-:Y:S01]  /*2f090*/  FMUL R22, R0, R22 ;  /* 0x0000001600167220 */ /* 0x000fe20000400000 */
[----:B------:R-:W-:Y:S01]  /*2f0a0*/  LEA R6, R25, R29, 0x2 ;  /* 0x0000001d19067211 */ /* 0x000fe200078e10ff */
[----:B------:R-:W-:Y:S01]  /*2f0b0*/  FFMA.FTZ R11, R5, R11, -0.24046532809734344482 ;  /* 0xbe763c8b050b7423 */ /* 0x000fe2000001000b */
[----:B------:R-:W-:Y:S01]  /*2f0c0*/  FFMA.FTZ R21, R2, R21, -0.72134751081466674805 ;  /* 0xbf38aa3b02157423 */ /* 0x000fe20000010015 */
[----:B------:R-:W-:Y:S01]  /*2f0d0*/  FMUL R22, R0, R22 ;  /* 0x0000001600167220 */ /* 0x000fe20000400000 */
[----:B------:R-:W-:Y:S01]  /*2f0e0*/  LEA R6, R25, R6, 0x2 ;  /* 0x0000000619067211 */ /* 0x000fe200078e10ff */
[----:B------:R-:W-:Y:S01]  /*2f0f0*/  FFMA.FTZ R11, R5, R11, 0.28857114911079406738 ;  /* 0x3e93bf99050b7423 */ /* 0x000fe2000001000b */
[----:B------:R-:W-:Y:S01]  /*2f100*/  FMUL R21, R2, R21 ;  /* 0x0000001502157220 */ /* 0x000fe20000400000 */
[----:B------:R-:W-:Y:S01]  /*2f110*/  FFMA.FTZ R22, R0, 1.4426950216293334961, R22 ;  /* 0x3fb8aa3b00167823 */ /* 0x000fe20000010016 */
[----:B------:R-:W-:Y:S01]  /*2f120*/  LEA R6, R25, R6, 0x2 ;  /* 0x0000000619067211 */ /* 0x000fe200078e10ff */
[----:B------:R-:W-:Y:S01]  /*2f130*/  FFMA.FTZ R11, R5, R11, -0.36067417263984680176 ;  /* 0xbeb8aa49050b7423 */ /* 0x000fe2000001000b */
[----:B------:R-:W-:-:S03]  /*2f140*/  FMUL R21, R2, R21 ;  /* 0x0000001502157220 */ /* 0x000fc60000400000 */
[----:B------:R-:W-:Y:S02]  /*2f150*/  IMAD R6, R25, 0x4, R6 ;  /* 0x0000000419067824 */ /* 0x000fe400078e0206 */
[----:B------:R-:W-:Y:S01]  /*2f160*/  FFMA.FTZ R11, R5, R11, 0.48089820146560668945 ;  /* 0x3ef6384a050b7423 */ /* 0x000fe2000001000b */
[----:B------:R-:W-:-:S03]  /*2f170*/  FFMA.FTZ R21, R2, 1.4426950216293334961, R21 ;  /* 0x3fb8aa3b02157823 */ /* 0x000fc60000010015 */
[----:B------:R-:W-:Y:S01]  /*2f180*/  FFMA.FTZ R11, R5, R11, -0.72134751081466674805 ;  /* 0xbf38aa3b050b7423 */ /* 0x000fe2000001000b */
[----:B------:R-:W-:-:S03]  /*2f190*/  LEA R17, R25, R6, 0x2 ;  /* 0x0000000619117211 */ /* 0x000fc600078e10ff */
[----:B------:R-:W-:Y:S01]  /*2f1a0*/  FMUL R11, R5, R11 ;  /* 0x0000000b050b7220 */ /* 0x000fe20000400000 */
[----:B------:R-:W-:-:S03]  /*2f1b0*/  LEA R16, R25, R17, 0x2 ;  /* 0x0000001119107211 */ /* 0x000fc600078e10ff */
[----:B------:R-:W-:Y:S01]  /*2f1c0*/  FMUL R11, R5, R11 ;  /* 0x0000000b050b7220 */ /* 0x000fe20000400000 */
[----:B------:R-:W-:Y:S02]  /*2f1d0*/  ISETP.GE.U32.AND P6, PT, R18, 0x7f800000, PT ;  /* 0x7f8000001200780c */ /* 0x000fe40003fc6070 */
[----:B------:R-:W-:Y:S01]  /*2f1e0*/  LEA R2, R25, R16, 0x2 ;  /* 0x0000001019027211 */ /* 0x000fe200078e10ff */
[----:B------:R-:W-:Y:S01]  /*2f1f0*/  FFMA.FTZ R11, R5, 1.4426950216293334961, R11 ;  /* 0x3fb8aa3b050b7823 */ /* 0x000fe2000001000b */
[----:B------:R-:W-:Y:S04]  /*2f200*/  STL [R1+0x16ec], R23 ;  /* 0x0016ec1701007387 */ /* 0x000fe80000100800 */
[----:B------:R-:W-:Y:S04]  /*2f210*/  STL.64 [R1+0x16b0], R26 ;  /* 0x0016b01a01007387 */ /* 0x000fe80000100a00 */
[----:B------:R-:W-:Y:S04]  /*2f220*/  STL.64 [R1+0x16c0], R28 ;  /* 0x0016c01c01007387 */ /* 0x000fe80000100a00 */
[----:B------:R-:W-:Y:S01]  /*2f230*/  STL [R1+0x16f0], R17 ;  /* 0x0016f01101007387 */ /* 0x000fe20000100800 */
[----:B------:R-:W-:Y:S01]  /*2f240*/  ISETP.GE.U32.AND P4, PT, R12, 0x7f800000, PT ;  /* 0x7f8000000c00780c */ /* 0x000fe20003f86070 */
[----:B------:R-:W-:-:S04]  /*2f250*/  UIMAD UR4, UR7, UR4, URZ ;  /* 0x00000004070472a4 */ /* 0x000fc8000f8e023f */
[----:B------:R-:W-:Y:S01]  /*2f260*/  USHF.L.U32 UR8, UR4, 0x1, URZ ;  /* 0x0000000104087899 */ /* 0x000fe2000800063f */
[----:B------:R-:W-:Y:S01]  /*2f270*/  ISETP.GE.U32.AND P5, PT, R14, 0x7f800000, PT ;  /* 0x7f8000000e00780c */ /* 0x000fe20003fa6070 */
[----:B--2---:R-:W-:Y:S02]  /*2f280*/  FADD R9, R9, R4 ;  /* 0x0000000409097221 */ /* 0x004fe40000000000 */
[----:B------:R-:W0:Y:S08]  /*2f290*/  LDC.64 R4, c[0x0][0x228] ;  /* 0x00008a00ff047b82 */ /* 0x000e300000000a00 */
[----:B------:R-:W-:Y:S01]  /*2f2a0*/  BAR.SYNC.DEFER_BLOCKING 0x0 ;  /* 0x0000000000007b1d */ /* 0x000fe20000010000 */
[----:B-----5:R-:W-:-:S02]  /*2f2b0*/  ISETP.GE.U32.AND P1, PT, R15, 0x7f800000, PT ;  /* 0x7f8000000f00780c */ /* 0x020fc40003f26070 */
[----:B------:R-:W-:Y:S01]  /*2f2c0*/  FSETP.NEU.AND P3, PT, R15, RZ, PT ;  /* 0x000000ff0f00720b */ /* 0x000fe20003f6d000 */
[----:B------:R-:W-:-:S10]  /*2f2d0*/  FADD R6, R19, R21 ;  /* 0x0000001513067221 */ /* 0x000fd40000000000 */
[----:B------:R-:W-:-:S04]  /*2f2e0*/  @P1 IMAD.MOV.U32 R0, RZ, RZ, 0x7f800000 ;  /* 0x7f800000ff001424 */ /* 0x000fc800078e00ff */
[----:B------:R-:W-:Y:S02]  /*2f2f0*/  @P1 FFMA.FTZ R9, R15, R0, +INF ;  /* 0x7f8000000f091423 */ /* 0x000fe40000010000 */
[----:B------:R-:W1:Y:S01]  /*2f300*/  S2R R15, SR_CTAID.X ;  /* 0x00000000000f7919 */ /* 0x000e620000002500 */
[----:B------:R-:W2:Y:S01]  /*2f310*/  S2R R19, SR_TID.X ;  /* 0x0000000000137919 */ /* 0x000ea20000002100 */
[----:B----4-:R-:W-:Y:S01]  /*2f320*/  FADD R7, R3, R11 ;  /* 0x0000000b03077221 */ /* 0x010fe20000000000 */
[----:B------:R-:W-:Y:S01]  /*2f330*/  LEA R3, R25, R2, 0x2 ;  /* 0x0000000219037211 */ /* 0x000fe200078e10ff */
[----:B------:R-:W-:Y:S02]  /*2f340*/  FADD R8, R10, R22 ;  /* 0x000000160a087221 */ /* 0x000fe40000000000 */
[----:B------:R-:W3:Y:S04]  /*2f350*/  LDL.LU R22, [R1+0x220] ;  /* 0x0002200001167983 */ /* 0x000ee80000300800 */
[----:B------:R4:W-:Y:S04]  /*2f360*/  STL [R1+0x24], R2 ;  /* 0x0000240201007387 */ /* 0x0009e80000100800 */
[----:B------:R5:W-:Y:S01]  /*2f370*/  STL [R1+0x28], R3 ;  /* 0x0000280301007387 */ /* 0x000be20000100800 */
[----:B----4-:R-:W-:-:S02]  /*2f380*/  @P6 MOV R2, 0x7f800000 ;  /* 0x7f80000000026802 */ /* 0x010fc40000000f00 */
[----:B-----5:R-:W-:Y:S01]  /*2f390*/  LEA R3, R25, R3, 0x2 ;  /* 0x0000000319037211 */ /* 0x020fe200078e10ff */
[----:B------:R-:W-:Y:S02]  /*2f3a0*/  STL [R1+0x238], R9 ;  /* 0x0002380901007387 */ /* 0x000fe40000100800 */
[----:B------:R-:W-:Y:S02]  /*2f3b0*/  @P6 FFMA.FTZ R8, R18, R2, +INF ;  /* 0x7f80000012086423 */ /* 0x000fe40000010002 */
[----:B------:R4:W-:Y:S01]  /*2f3c0*/  STL [R1+0x3c], R3 ;  /* 0x00003c0301007387 */ /* 0x0009e20000100800 */
[----:B-1----:R-:W-:-:S03]  /*2f3d0*/  IMAD.SHL.U32 R15, R15, 0x20, RZ ;  /* 0x000000200f0f7824 */ /* 0x002fc600078e00ff */
[----:B------:R2:W-:Y:S01]  /*2f3e0*/  STL [R1+0x234], R8 ;  /* 0x0002340801007387 */ /* 0x0005e20000100800 */
[----:B----4-:R-:W-:Y:S02]  /*2f3f0*/  LEA R3, R25, R3, 0x2 ;  /* 0x0000000319037211 */ /* 0x010fe400078e10ff */
[----:B------:R-:W-:Y:S02]  /*2f400*/  @P4 MOV R0, 0x7f800000 ;  /* 0x7f80000000004802 */ /* 0x000fe40000000f00 */
[----:B--2---:R-:W-:Y:S01]  /*2f410*/  LOP3.LUT R8, R15, 0x1f, R19, 0xf8, !PT ;  /* 0x0000001f0f087812 */ /* 0x004fe200078ef813 */
[----:B------:R1:W-:Y:S04]  /*2f420*/  STL [R1+0x34], R3 ;  /* 0x0000340301007387 */ /* 0x0003e80000100800 */
[----:B------:R-:W2:Y:S01]  /*2f430*/  LDL.LU R19, [R1+0x148] ;  /* 0x0001480001137983 */ /* 0x000ea20000300800 */
[C---:B------:R-:W-:Y:S01]  /*2f440*/  @P4 FFMA.FTZ R6, R12.reuse, R0, +INF ;  /* 0x7f8000000c064423 */ /* 0x040fe20000010000 */
[----:B------:R-:W-:-:S04]  /*2f450*/  FSETP.NEU.AND P1, PT, R12, RZ, PT ;  /* 0x000000ff0c00720b */ /* 0x000fc80003f2d000 */
[----:B------:R4:W-:Y:S04]  /*2f460*/  STL [R1+0x230], R6 ;  /* 0x0002300601007387 */ /* 0x0009e80000100800 */
[----:B------:R-:W5:Y:S04]  /*2f470*/  LDL.LU R15, [R1+0x144] ;  /* 0x00014400010f7983 */ /* 0x000f680000300800 */
[----:B------:R-:W5:Y:S01]  /*2f480*/  LDL.LU R12, [R1+0x160] ;  /* 0x00016000010c7983 */ /* 0x000f620000300800 */
[----:B------:R-:W-:Y:S01]  /*2f490*/  IMAD R2, R8, UR5, RZ ;  /* 0x0000000508027c24 */ /* 0x000fe2000f8e02ff */
[----:B------:R-:W-:-:S02]  /*2f4a0*/  LEA R26, R25, R3, 0x2 ;  /* 0x00000003191a7211 */ /* 0x000fc400078e10ff */
[----:B-1----:R-:W5:Y:S01]  /*2f4b0*/  LDL.LU R3, [R1+0x10c] ;  /* 0x00010c0001037983 */ /* 0x002f620000300800 */
[----:B------:R-:W-:Y:S01]  /*2f4c0*/  IMAD.MOV.U32 R9, RZ, RZ, R20 ;  /* 0x000000ffff097224 */ /* 0x000fe200078e0014 */
[C---:B------:R-:W-:Y:S02]  /*2f4d0*/  SHF.L.U32 R11, R2.reuse, 0x1, RZ ;  /* 0x00000001020b7819 */ /* 0x040fe400000006ff */
[----:B------:R-:W5:Y:S01]  /*2f4e0*/  LDL.LU R20, [R1+0x108] ;  /* 0x0001080001147983 */ /* 0x000f620000300800 */
[----:B------:R-:W-:Y:S01]  /*2f4f0*/  IMAD.HI R21, R2, 0x2, RZ ;  /* 0x0000000202157827 */ /* 0x000fe200078e02ff */
[----:B0-----:R-:W-:Y:S02]  /*2f500*/  IADD3 R2, P4, P6, R11, UR8, R4 ;  /* 0x000000080b027c10 */ /* 0x001fe4000fe9e004 */
[----:B------:R-:W-:Y:S01]  /*2f510*/  STL [R1+0x16f4], R16 ;  /* 0x0016f41001007387 */ /* 0x000fe20000100800 */
[----:B------:R-:W-:-:S03]  /*2f520*/  IMAD.MOV.U32 R4, RZ, RZ, R14 ;  /* 0x000000ffff047224 */ /* 0x000fc600078e000e */
[----:B------:R-:W-:Y:S04]  /*2f530*/  STL [R1+0x16f8], R26 ;  /* 0x0016f81a01007387 */ /* 0x000fe80000100800 */
[----:B------:R-:W5:Y:S01]  /*2f540*/  LDL.LU R14, [R1+0x104] ;  /* 0x00010400010e7983 */ /* 0x000f620000300800 */
[----:B------:R-:W0:Y:S01]  /*2f550*/  S2R R10, SR_TID.X ;  /* 0x00000000000a7919 */ /* 0x000e220000002100 */
[----:B------:R-:W-:Y:S01]  /*2f560*/  @P5 MOV R0, 0x7f800000 ;  /* 0x7f80000000005802 */ /* 0x000fe20000000f00 */
[----:B------:R-:W-:-:S04]  /*2f570*/  UIMAD.WIDE UR4, UR4, 0x2, URZ ;  /* 0x00000002040478a5 */ /* 0x000fc8000f8e023f */
[----:B------:R-:W-:Y:S02]  /*2f580*/  @P5 FFMA.FTZ R7, R4, R0, +INF ;  /* 0x7f80000004075423 */ /* 0x000fe40000010000 */
[----:B------:R-:W-:Y:S02]  /*2f590*/  IADD3.X R0, R21, UR5, R5, P4, P6 ;  /* 0x0000000515007c10 */ /* 0x000fe4000a7ec405 */
[----:B------:R-:W-:Y:S01]  /*2f5a0*/  FSETP.NEU.AND P2, PT, R18, RZ, PT ;  /* 0x000000ff1200720b */ /* 0x000fe20003f4d000 */
[----:B------:R-:W1:Y:S01]  /*2f5b0*/  LDC R5, c[0x0][0x278] ;  /* 0x00009e00ff057b82 */ /* 0x000e620000000800 */
[C---:B----4-:R-:W-:Y:S01]  /*2f5c0*/  LEA R6, R25.reuse, R26, 0x2 ;  /* 0x0000001a19067211 */ /* 0x050fe200078e10ff */
[----:B------:R1:W-:Y:S01]  /*2f5d0*/  STL [R1+0x16fc], R4 ;  /* 0x0016fc0401007387 */ /* 0x0003e20000100800 */
[----:B------:R-:W-:Y:S02]  /*2f5e0*/  ULDC UR4, c[0x0][0x27c] ;  /* 0x00009f0000047ab9 */ /* 0x000fe40000000800 */
[----:B------:R-:W-:Y:S01]  /*2f5f0*/  LEA R8, R25, R6, 0x2 ;  /* 0x0000000619087211 */ /* 0x000fe200078e10ff */
[----:B------:R3:W-:Y:S04]  /*2f600*/  STL [R1+0x22c], R7 ;  /* 0x00022c0701007387 */ /* 0x0007e80000100800 */
[----:B------:R-:W4:Y:S04]  /*2f610*/  LDL.LU R11, [R1+0xfc] ;  /* 0x0000fc00010b7983 */ /* 0x000f280000300800 */
[----:B------:R-:W4:Y:S01]  /*2f620*/  LDL.LU R27, [R1+0xf8] ;  /* 0x0000f800011b7983 */ /* 0x000f220000300800 */
[----:B0-----:R-:W-:-:S02]  /*2f630*/  SHF.R.U32.HI R18, RZ, 0x5, R10 ;  /* 0x00000005ff127819 */ /* 0x001fc4000001160a */
[----:B------:R-:W-:Y:S02]  /*2f640*/  SHF.R.U32.HI R10, RZ, 0x5, R10 ;  /* 0x00000005ff0a7819 */ /* 0x000fe4000001160a */
[----:B------:R-:W-:Y:S02]  /*2f650*/  SGXT.U32 R18, R18, 0x2 ;  /* 0x000000021212781a */ /* 0x000fe40000000000 */
[----:B------:R-:W-:-:S03]  /*2f660*/  SGXT.U32 R10, R10, 0x2 ;  /* 0x000000020a0a781a */ /* 0x000fc60000000000 */
[-C--:B------:R-:W-:Y:S02]  /*2f670*/  IMAD R18, R18, R25.reuse, RZ ;  /* 0x0000001912127224 */ /* 0x080fe400078e02ff */
[----:B------:R-:W-:Y:S01]  /*2f680*/  IMAD R10, R10, R25, RZ ;  /* 0x000000190a0a7224 */ /* 0x000fe200078e02ff */
[----:B------:R-:W-:Y:S02]  /*2f690*/  STL [R1+0x218], R8 ;  /* 0x0002180801007387 */ /* 0x000fe40000100800 */
[----:B------:R-:W-:Y:S02]  /*2f6a0*/  LEA R18, R25, R18, 0x2 ;  /* 0x0000001219127211 */ /* 0x000fe400078e10ff */
[----:B-1----:R-:W-:Y:S02]  /*2f6b0*/  LEA R4, R5, R8, 0x2 ;  /* 0x0000000805047211 */ /* 0x002fe400078e10ff */
[----:B------:R-:W-:-:S04]  /*2f6c0*/  LEA R16, P6, R18, R2, 0x1 ;  /* 0x0000000212107211 */ /* 0x000fc800078c08ff */
[----:B------:R-:W-:Y:S01]  /*2f6d0*/  LEA.HI.X.SX32 R17, R18, R0, 0x1, P6 ;  /* 0x0000000012117211 */ /* 0x000fe200030f0eff */
[----:B------:R-:W-:Y:S01]  /*2f6e0*/  IMAD.MOV.U32 R21, RZ, RZ, R9 ;  /* 0x000000ffff157224 */ /* 0x000fe200078e0009 */
[----:B---3--:R-:W-:Y:S01]  /*2f6f0*/  LOP3.LUT R7, R22, 0x40, RZ, 0x3c, !PT ;  /* 0x0000004016077812 */ /* 0x008fe200078e3cff */
[----:B------:R0:W-:Y:S02]  /*2f700*/  STL [R1+0x1700], R22 ;  /* 0x0017001601007387 */ /* 0x0001e40000100800 */
[----:B0-----:R-:W-:-:S04]  /*2f710*/  LEA R22, P4, R10, R2, 0x1 ;  /* 0x000000020a167211 */ /* 0x001fc800078808ff */
[----:B------:R-:W-:Y:S01]  /*2f720*/  LEA.HI.X.SX32 R23, R10, R0, 0x1, P4 ;  /* 0x000000000a177211 */ /* 0x000fe200020f0eff */
[----:B------:R-:W-:Y:S04]  /*2f730*/  STL [R1+0x224], R4 ;  /* 0x0002240401007387 */ /* 0x000fe80000100800 */
[----:B------:R0:W-:Y:S04]  /*2f740*/  STL.64 [R1+0x210], R22 ;  /* 0x0002101601007387 */ /* 0x0001e80000100a00 */
[----:B0-----:R-:W3:Y:S04]  /*2f750*/  LDL.LU R22, [R1+0xec] ;  /* 0x0000ec0001167983 */ /* 0x001ee80000300800 */
[----:B------:R0:W-:Y:S04]  /*2f760*/  STL.64 [R1+0x208], R16 ;  /* 0x0002081001007387 */ /* 0x0001e80000100a00 */
[----:B------:R-:W3:Y:S01]  /*2f770*/  LDL.LU R4, [R1+0xe8] ;  /* 0x0000e80001047983 */ /* 0x000ee20000300800 */
[----:B--2---:R-:W-:-:S03]  /*2f780*/  LEA R8, P5, R19, R2, 0x1 ;  /* 0x0000000213087211 */ /* 0x004fc600078a08ff */
[----:B------:R-:W2:Y:S01]  /*2f790*/  LDL.LU R26, [R1+0xe0] ;  /* 0x0000e000011a7983 */ /* 0x000ea20000300800 */
[----:B------:R-:W-:-:S05]  /*2f7a0*/  LEA.HI.X.SX32 R9, R19, R0, 0x1, P5 ;  /* 0x0000000013097211 */ /* 0x000fca00028f0eff */
[----:B------:R1:W-:Y:S04]  /*2f7b0*/  STL.64 [R1+0x200], R8 ;  /* 0x0002000801007387 */ /* 0x0003e80000100a00 */
[----:B0-----:R-:W2:Y:S01]  /*2f7c0*/  LDL.LU R16, [R1+0xe4] ;  /* 0x0000e40001107983 */ /* 0x001ea20000300800 */
[----:B-----5:R-:W-:-:S03]  /*2f7d0*/  LEA R24, P6, R12, R2, 0x1 ;  /* 0x000000020c187211 */ /* 0x020fc600078c08ff */
[----:B------:R-:W5:Y:S01]  /*2f7e0*/  LDL.LU R17, [R1+0xdc] ;  /* 0x0000dc0001117983 */ /* 0x000f620000300800 */
[----:B------:R-:W-:-:S03]  /*2f7f0*/  LEA.HI.X.SX32 R25, R12, R0, 0x1, P6 ;  /* 0x000000000c197211 */ /* 0x000fc600030f0eff */
[----:B------:R-:W5:Y:S01]  /*2f800*/  LDL.LU R23, [R1+0xb8] ;  /* 0x0000b80001177983 */ /* 0x000f620000300800 */
[-C--:B------:R-:W-:Y:S02]  /*2f810*/  LEA R28, P4, R15, R2.reuse, 0x1 ;  /* 0x000000020f1c7211 */ /* 0x080fe400078808ff */
[----:B------:R-:W-:Y:S01]  /*2f820*/  LEA R18, P5, R3, R2, 0x1 ;  /* 0x0000000203127211 */ /* 0x000fe200078a08ff */
[----:B------:R-:W5:Y:S01]  /*2f830*/  LDL.LU R10, [R1+0xb0] ;  /* 0x0000b000010a7983 */ /* 0x000f620000300800 */
[----:B------:R-:W-:-:S03]  /*2f840*/  LEA.HI.X.SX32 R29, R15, R0, 0x1, P4 ;  /* 0x000000000f1d7211 */ /* 0x000fc600020f0eff */
[----:B------:R0:W-:Y:S01]  /*2f850*/  STL.64 [R1+0x1f0], R24 ;  /* 0x0001f01801007387 */ /* 0x0001e20000100a00 */
[----:B------:R-:W-:-:S03]  /*2f860*/  LEA.HI.X.SX32 R19, R3, R0, 0x1, P5 ;  /* 0x0000000003137211 */ /* 0x000fc600028f0eff */
[----:B------:R-:W5:Y:S01]  /*2f870*/  LDL.LU R15, [R1+0x70] ;  /* 0x00007000010f7983 */ /* 0x000f620000300800 */
[----:B-1----:R-:W-:-:S03]  /*2f880*/  LEA R8, P4, R20, R2, 0x1 ;  /* 0x0000000214087211 */ /* 0x002fc600078808ff */
[----:B------:R-:W5:Y:S01]  /*2f890*/  LDL.LU R12, [R1+0x64] ;  /* 0x00006400010c7983 */ /* 0x000f620000300800 */
[----:B------:R-:W-:-:S03]  /*2f8a0*/  LEA.HI.X.SX32 R9, R20, R0, 0x1, P4 ;  /* 0x0000000014097211 */ /* 0x000fc600020f0eff */
[----:B------:R-:W-:Y:S01]  /*2f8b0*/  STL.64 [R1+0x1e8], R18 ;  /* 0x0001e81201007387 */ /* 0x000fe20000100a00 */
[----:B0-----:R-:W-:-:S03]  /*2f8c0*/  LEA R24, P6, R14, R2, 0x1 ;  /* 0x000000020e187211 */ /* 0x001fc600078c08ff */
[----:B------:R-:W5:Y:S01]  /*2f8d0*/  LDL.LU R3, [R1+0x60] ;  /* 0x0000600001037983 */ /* 0x000f620000300800 */
[----:B------:R-:W-:-:S03]  /*2f8e0*/  LEA.HI.X.SX32 R25, R14, R0, 0x1, P6 ;  /* 0x000000000e197211 */ /* 0x000fc600030f0eff */
[----:B------:R-:W5:Y:S04]  /*2f8f0*/  LDL.LU R20, [R1+0x5c] ;  /* 0x00005c0001147983 */ /* 0x000f680000300800 */
[----:B------:R0:W-:Y:S04]  /*2f900*/  STL.64 [R1+0x1e0], R8 ;  /* 0x0001e00801007387 */ /* 0x0001e80000100a00 */
[----:B------:R-:W5:Y:S01]  /*2f910*/  LDL.LU R14, [R1+0x58] ;  /* 0x00005800010e7983 */ /* 0x000f620000300800 */
[----:B0-----:R-:W-:-:S03]  /*2f920*/  MOV R9, R13 ;  /* 0x0000000d00097202 */ /* 0x001fc60000000f00 */
[----:B------:R-:W5:Y:S01]  /*2f930*/  LDL.LU R13, [R1+0x54] ;  /* 0x00005400010d7983 */ /* 0x000f620000300800 */
[----:B----4-:R-:W-:-:S03]  /*2f940*/  LEA R18, P5, R11, R2, 0x1 ;  /* 0x000000020b127211 */ /* 0x010fc600078a08ff */
[----:B------:R0:W-:Y:S01]  /*2f950*/  STL.64 [R1+0x1d0], R24 ;  /* 0x0001d01801007387 */ /* 0x0001e20000100a00 */
[----:B------:R-:W-:Y:S02]  /*2f960*/  LEA.HI.X.SX32 R19, R11, R0, 0x1, P5 ;  /* 0x000000000b137211 */ /* 0x000fe400028f0eff */
[-C--:B------:R-:W-:Y:S02]  /*2f970*/  LEA R8, P4, R27, R2.reuse, 0x1 ;  /* 0x000000021b087211 */ /* 0x080fe400078808ff */
[----:B0-----:R-:W-:Y:S02]  /*2f980*/  LEA R24, P6, R21, R2, 0x1 ;  /* 0x0000000215187211 */ /* 0x001fe400078c08ff */
[----:B------:R-:W-:Y:S02]  /*2f990*/  MOV R25, R21 ;  /* 0x0000001500197202 */ /* 0x000fe40000000f00 */
[----:B------:R-:W4:Y:S04]  /*2f9a0*/  LDL.LU R21, [R1+0x50] ;  /* 0x0000500001157983 */ /* 0x000f280000300800 */
[----:B------:R-:W4:Y:S04]  /*2f9b0*/  LDL.LU R11, [R1+0x48] ;  /* 0x00004800010b7983 */ /* 0x000f280000300800 */
[----:B------:R0:W-:Y:S01]  /*2f9c0*/  STL.64 [R1+0x1c8], R18 ;  /* 0x0001c81201007387 */ /* 0x0001e20000100a00 */
[----:B------:R-:W-:-:S02]  /*2f9d0*/  LEA.HI.X.SX32 R25, R25, R0, 0x1, P6 ;  /* 0x0000000019197211 */ /* 0x000fc400030f0eff */
[----:B0-----:R-:W-:Y:S02]  /*2f9e0*/  LEA R18, P5, R9, R2, 0x1 ;  /* 0x0000000209127211 */ /* 0x001fe400078a08ff */
[----:B------:R-:W-:Y:S02]  /*2f9f0*/  MOV R19, R9 ;  /* 0x0000000900137202 */ /* 0x000fe40000000f00 */
[-C--:B------:R-:W-:Y:S02]  /*2fa00*/  LEA.HI.X.SX32 R9, R27, R0.reuse, 0x1, P4 ;  /* 0x000000001b097211 */ /* 0x080fe400020f0eff */
[----:B------:R-:W4:Y:S01]  /*2fa10*/  LDL.LU R27, [R1+0x8] ;  /* 0x00000800011b7983 */ /* 0x000f220000300800 */
[----:B------:R-:W-:-:S03]  /*2fa20*/  LEA.HI.X.SX32 R19, R19, R0, 0x1, P5 ;  /* 0x0000000013137211 */ /* 0x000fc600028f0eff */
[----:B------:R3:W-:Y:S04]  /*2fa30*/  STL.64 [R1+0x1c0], R8 ;  /* 0x0001c00801007387 */ /* 0x0007e80000100a00 */
[----:B------:R0:W-:Y:S04]  /*2fa40*/  STL.64 [R1+0x1b8], R24 ;  /* 0x0001b81801007387 */ /* 0x0001e80000100a00 */
[----:B------:R2:W-:Y:S01]  /*2fa50*/  STL.64 [R1+0x1b0], R18 ;  /* 0x0001b01201007387 */ /* 0x0005e20000100a00 */
[----:B---3--:R-:W-:-:S04]  /*2fa60*/  LEA R8, P4, R22, R2, 0x1 ;  /* 0x0000000216087211 */ /* 0x008fc800078808ff */
[----:B------:R-:W-:Y:S02]  /*2fa70*/  LEA.HI.X.SX32 R9, R22, R0, 0x1, P4 ;  /* 0x0000000016097211 */ /* 0x000fe400020f0eff */
[----:B------:R-:W3:Y:S01]  /*2fa80*/  LDL.LU R22, [R1+0x1700] ;  /* 0x0017000001167983 */ /* 0x000ee20000300800 */
[-C--:B0-----:R-:W-:Y:S02]  /*2fa90*/  LEA R24, P6, R4, R2.reuse, 0x1 ;  /* 0x0000000204187211 */ /* 0x081fe400078c08ff */
[----:B--2---:R-:W-:Y:S02]  /*2faa0*/  LEA R18, P5, R26, R2, 0x1 ;  /* 0x000000021a127211 */ /* 0x004fe400078a08ff */
[-C--:B------:R-:W-:Y:S01]  /*2fab0*/  LEA.HI.X.SX32 R25, R4, R0.reuse, 0x1, P6 ;  /* 0x0000000004197211 */ /* 0x080fe200030f0eff */
[----:B------:R0:W-:Y:S01]  /*2fac0*/  STL.64 [R1+0x1a8], R8 ;  /* 0x0001a80801007387 */ /* 0x0001e20000100a00 */
[----:B------:R-:W-:-:S03]  /*2fad0*/  LEA.HI.X.SX32 R19, R26, R0, 0x1, P5 ;  /* 0x000000001a137211 */ /* 0x000fc600028f0eff */
[----:B------:R-:W2:Y:S04]  /*2fae0*/  LDL.LU R4, [R1+0x16fc] ;  /* 0x0016fc0001047983 */ /* 0x000ea80000300800 */
[----:B------:R5:W-:Y:S01]  /*2faf0*/  STL.64 [R1+0x1a0], R24 ;  /* 0x0001a01801007387 */ /* 0x000be20000100a00 */
[----:B0-----:R-:W-:-:S03]  /*2fb00*/  LEA R8, P4, R16, R2, 0x1 ;  /* 0x0000000210087211 */ /* 0x001fc600078808ff */
[----:B------:R-:W3:Y:S01]  /*2fb10*/  LDL.LU R26, [R1+0x16f8] ;  /* 0x0016f800011a7983 */ /* 0x000ee20000300800 */
[----:B------:R-:W-:-:S03]  /*2fb20*/  LEA.HI.X.SX32 R9, R16, R0, 0x1, P4 ;  /* 0x0000000010097211 */ /* 0x000fc600020f0eff */
[----:B------:R0:W-:Y:S01]  /*2fb30*/  STL.64 [R1+0x198], R18 ;  /* 0x0001981201007387 */ /* 0x0001e20000100a00 */
[----:B-----5:R-:W-:-:S03]  /*2fb40*/  LEA R24, P6, R17, R2, 0x1 ;  /* 0x0000000211187211 */ /* 0x020fc600078c08ff */
[----:B------:R-:W5:Y:S01]  /*2fb50*/  LDL.LU R16, [R1+0x16f4] ;  /* 0x0016f40001107983 */ /* 0x000f620000300800 */
[----:B------:R-:W-:-:S03]  /*2fb60*/  LEA.HI.X.SX32 R25, R17, R0, 0x1, P6 ;  /* 0x0000000011197211 */ /* 0x000fc600030f0eff */
[----:B------:R1:W-:Y:S01]  /*2fb70*/  STL.64 [R1+0x190], R8 ;  /* 0x0001900801007387 */ /* 0x0003e20000100a00 */
[----:B0-----:R-:W-:-:S03]  /*2fb80*/  LEA R18, P5, R23, R2, 0x1 ;  /* 0x0000000217127211 */ /* 0x001fc600078a08ff */
[----:B------:R-:W2:Y:S01]  /*2fb90*/  LDL.LU R17, [R1+0x16f0] ;  /* 0x0016f00001117983 */ /* 0x000ea20000300800 */
[----:B------:R-:W-:-:S03]  /*2fba0*/  LEA.HI.X.SX32 R19, R23, R0, 0x1, P5 ;  /* 0x0000000017137211 */ /* 0x000fc600028f0eff */
[----:B------:R0:W-:Y:S01]  /*2fbb0*/  STL.64 [R1+0x188], R24 ;  /* 0x0001881801007387 */ /* 0x0001e20000100a00 */
[----:B-1----:R-:W-:-:S03]  /*2fbc0*/  LEA R8, P4, R10, R2, 0x1 ;  /* 0x000000020a087211 */ /* 0x002fc600078808ff */
[----:B------:R-:W2:Y:S01]  /*2fbd0*/  LDL.LU R23, [R1+0x16ec] ;  /* 0x0016ec0001177983 */ /* 0x000ea20000300800 */
[----:B------:R-:W-:-:S03]  /*2fbe0*/  LEA.HI.X.SX32 R9, R10, R0, 0x1, P4 ;  /* 0x000000000a097211 */ /* 0x000fc600020f0eff */
[----:B------:R1:W-:Y:S01]  /*2fbf0*/  STL.64 [R1+0x180], R18 ;  /* 0x0001801201007387 */ /* 0x0003e20000100a00 */
[----:B0-----:R-:W-:-:S03]  /*2fc00*/  LEA R24, P6, R15, R2, 0x1 ;  /* 0x000000020f187211 */ /* 0x001fc600078c08ff */
[----:B------:R-:W2:Y:S01]  /*2fc10*/  LDL.LU R10, [R1+0x16e8] ;  /* 0x0016e800010a7983 */ /* 0x000ea20000300800 */
[----:B------:R-:W-:Y:S02]  /*2fc20*/  LEA.HI.X.SX32 R25, R15, R0, 0x1, P6 ;  /* 0x000000000f197211 */ /* 0x000fe400030f0eff */
[C---:B-1----:R-:W-:Y:S01]  /*2fc30*/  LEA R18, P5, R12.reuse, R2, 0x1 ;  /* 0x000000020c127211 */ /* 0x042fe200078a08ff */
[----:B------:R0:W-:Y:S03]  /*2fc40*/  STL.64 [R1+0x178], R8 ;  /* 0x0001780801007387 */ /* 0x0001e60000100a00 */
[----:B------:R-:W-:Y:S01]  /*2fc50*/  LEA.HI.X.SX32 R19, R12, R0, 0x1, P5 ;  /* 0x000000000c137211 */ /* 0x000fe200028f0eff */
[----:B------:R-:W2:Y:S04]  /*2fc60*/  LDL.LU R15, [R1+0x16e4] ;  /* 0x0016e400010f7983 */ /* 0x000ea80000300800 */
[----:B------:R1:W-:Y:S01]  /*2fc70*/  STL.64 [R1+0x170], R24 ;  /* 0x0001701801007387 */ /* 0x0003e20000100a00 */
[----:B0-----:R-:W-:-:S03]  /*2fc80*/  LEA R8, P4, R3, R2, 0x1 ;  /* 0x0000000203087211 */ /* 0x001fc600078808ff */
[----:B------:R-:W3:Y:S01]  /*2fc90*/  LDL.LU R12, [R1+0x16e0] ;  /* 0x0016e000010c7983 */ /* 0x000ee20000300800 */
[----:B------:R-:W-:-:S03]  /*2fca0*/  LEA.HI.X.SX32 R9, R3, R0, 0x1, P4 ;  /* 0x0000000003097211 */ /* 0x000fc600020f0eff */
[----:B------:R0:W-:Y:S01]  /*2fcb0*/  STL.64 [R1+0x168], R18 ;  /* 0x0001681201007387 */ /* 0x0001e20000100a00 */
[----:B-1----:R-:W-:-:S03]  /*2fcc0*/  LEA R24, P6, R20, R2, 0x1 ;  /* 0x0000000214187211 */ /* 0x002fc600078c08ff */
        /* <DEDUP_REMOVED lines=8> */
[----:B------:R-:W3:Y:S01]  /*2fd50*/  LDL.LU R14, [R1+0x16d4] ;  /* 0x0016d400010e7983 */ /* 0x000ee20000300800 */
[----:B------:R-:W-:-:S03]  /*2fd60*/  LEA.HI.X.SX32 R9, R13, R0, 0x1, P4 ;  /* 0x000000000d097211 */ /* 0x000fc600020f0eff */
[----:B------:R0:W-:Y:S04]  /*2fd70*/  STL.64 [R1+0x150], R18 ;  /* 0x0001501201007387 */ /* 0x0001e80000100a00 */
[----:B------:R-:W3:Y:S01]  /*2fd80*/  LDL.LU R13, [R1+0x16d0] ;  /* 0x0016d000010d7983 */ /* 0x000ee20000300800 */
[----:B----4-:R-:W-:-:S03]  /*2fd90*/  LEA R24, P6, R21, R2, 0x1 ;  /* 0x0000000215187211 */ /* 0x010fc600078c08ff */
[----:B------:R1:W-:Y:S01]  /*2fda0*/  STL.64 [R1+0x148], R8 ;  /* 0x0001480801007387 */ /* 0x0003e20000100a00 */
[----:B------:R-:W-:Y:S02]  /*2fdb0*/  LEA.HI.X.SX32 R25, R21, R0, 0x1, P6 ;  /* 0x0000000015197211 */ /* 0x000fe400030f0eff */
[----:B0-----:R-:W-:-:S03]  /*2fdc0*/  LEA R18, P5, R11, R2, 0x1 ;  /* 0x000000020b127211 */ /* 0x001fc600078a08ff */
[----:B------:R2:W-:Y:S01]  /*2fdd0*/  STL.64 [R1+0x140], R24 ;  /* 0x0001401801007387 */ /* 0x0005e20000100a00 */
[----:B------:R-:W-:Y:S02]  /*2fde0*/  LEA.HI.X.SX32 R19, R11, R0, 0x1, P5 ;  /* 0x000000000b137211 */ /* 0x000fe400028f0eff */
[----:B-1----:R-:W-:-:S04]  /*2fdf0*/  LEA R8, P4, R27, R2, 0x1 ;  /* 0x000000021b087211 */ /* 0x002fc800078808ff */
[----:B------:R-:W-:Y:S01]  /*2fe00*/  LEA.HI.X.SX32 R9, R27, R0, 0x1, P4 ;  /* 0x000000001b097211 */ /* 0x000fe200020f0eff */
[----:B------:R3:W-:Y:S04]  /*2fe10*/  STL.64 [R1+0x138], R18 ;  /* 0x0001381201007387 */ /* 0x0007e80000100a00 */
[----:B------:R0:W-:Y:S01]  /*2fe20*/  STL.64 [R1+0x130], R8 ;  /* 0x0001300801007387 */ /* 0x0001e20000100a00 */
[----:B------:R-:W-:Y:S02]  /*2fe30*/  MOV R21, R29 ;  /* 0x0000001d00157202 */ /* 0x000fe40000000f00 */
[----:B--2---:R-:W-:-:S04]  /*2fe40*/  LEA R24, P6, R20, R2, 0x1 ;  /* 0x0000000214187211 */ /* 0x004fc800078c08ff */
[----:B------:R-:W-:Y:S01]  /*2fe50*/  LEA.HI.X.SX32 R25, R20, R0, 0x1, P6 ;  /* 0x0000000014197211 */ /* 0x000fe200030f0eff */
[----:B------:R-:W-:Y:S01]  /*2fe60*/  IMAD.MOV.U32 R20, RZ, RZ, R28 ;  /* 0x000000ffff147224 */ /* 0x000fe200078e001c */
[CC--:B-----5:R-:W-:Y:S02]  /*2fe70*/  LEA R28, P6, R3.reuse, R2.reuse, 0x1 ;  /* 0x00000002031c7211 */ /* 0x0e0fe400078c08ff */
[C---:B---3--:R-:W-:Y:S01]  /*2fe80*/  LEA R18, P5, R14.reuse, R2, 0x1 ;  /* 0x000000020e127211 */ /* 0x048fe200078a08ff */
[----:B------:R1:W-:Y:S01]  /*2fe90*/  STL.64 [R1+0x128], R24 ;  /* 0x0001281801007387 */ /* 0x0003e20000100a00 */
[-C--:B------:R-:W-:Y:S02]  /*2fea0*/  LEA.HI.X.SX32 R29, R3, R0.reuse, 0x1, P6 ;  /* 0x00000000031d7211 */ /* 0x080fe400030f0eff */
[----:B------:R-:W-:Y:S02]  /*2feb0*/  LEA.HI.X.SX32 R19, R14, R0, 0x1, P5 ;  /* 0x000000000e137211 */ /* 0x000fe400028f0eff */
[----:B0-----:R-:W-:-:S04]  /*2fec0*/  LEA R8, P4, R13, R2, 0x1 ;  /* 0x000000020d087211 */ /* 0x001fc800078808ff */
[----:B------:R-:W-:Y:S01]  /*2fed0*/  LEA.HI.X.SX32 R9, R13, R0, 0x1, P4 ;  /* 0x000000000d097211 */ /* 0x000fe200020f0eff */
[----:B-1----:R-:W2:Y:S04]  /*2fee0*/  LDL.LU.64 R24, [R1+0x16c8] ;  /* 0x0016c80001187983 */ /* 0x002ea80000300a00 */
[----:B------:R-:W-:Y:S04]  /*2fef0*/  STL.64 [R1+0x120], R18 ;  /* 0x0001201201007387 */ /* 0x000fe80000100a00 */
[----:B------:R-:W-:Y:S04]  /*2ff00*/  STL.64 [R1+0x118], R8 ;  /* 0x0001180801007387 */ /* 0x000fe80000100a00 */
[----:B------:R0:W-:Y:S04]  /*2ff10*/  STL.64 [R1+0x110], R28 ;  /* 0x0001101c01007387 */ /* 0x0001e80000100a00 */
[----:B0-----:R-:W3:Y:S01]  /*2ff20*/  LDL.LU.64 R28, [R1+0x16c0] ;  /* 0x0016c000011c7983 */ /* 0x001ee20000300a00 */
[----:B------:R-:W-:-:S02]  /*2ff30*/  LEA R18, P5, R12, R2, 0x1 ;  /* 0x000000020c127211 */ /* 0x000fc400078a08ff */
[----:B------:R-:W-:Y:S02]  /*2ff40*/  MOV R3, R26 ;  /* 0x0000001a00037202 */ /* 0x000fe40000000f00 */
[----:B------:R-:W-:Y:S01]  /*2ff50*/  LEA.HI.X.SX32 R19, R12, R0, 0x1, P5 ;  /* 0x000000000c137211 */ /* 0x000fe200028f0eff */
[----:B------:R-:W-:Y:S01]  /*2ff60*/  IMAD.MOV.U32 R14, RZ, RZ, R16 ;  /* 0x000000ffff0e7224 */ /* 0x000fe200078e0010 */
[----:B------:R-:W-:-:S03]  /*2ff70*/  LEA R16, P5, R15, R2, 0x1 ;  /* 0x000000020f107211 */ /* 0x000fc600078a08ff */
[----:B------:R0:W-:Y:S01]  /*2ff80*/  STL.64 [R1+0x108], R18 ;  /* 0x0001081201007387 */ /* 0x0001e20000100a00 */
[----:B------:R-:W-:Y:S02]  /*2ff90*/  MOV R11, R17 ;  /* 0x00000011000b7202 */ /* 0x000fe40000000f00 */
[----:B------:R-:W-:Y:S01]  /*2ffa0*/  LEA.HI.X.SX32 R17, R15, R0, 0x1, P5 ;  /* 0x000000000f117211 */ /* 0x000fe200028f0eff */
[----:B0-----:R-:W4:Y:S01]  /*2ffb0*/  LDL.LU.64 R18, [R1+0x16b8] ;  /* 0x0016b80001127983 */ /* 0x001f220000300a00 */
[----:B--2---:R-:W-:-:S04]  /*2ffc0*/  LEA R8, P4, R25, R2, 0x1 ;  /* 0x0000000219087211 */ /* 0x004fc800078808ff */
[----:B------:R-:W-:-:S05]  /*2ffd0*/  LEA.HI.X.SX32 R9, R25, R0, 0x1, P4 ;  /* 0x0000000019097211 */ /* 0x000fca00020f0eff */
[----:B------:R-:W-:Y:S01]  /*2ffe0*/  STL.64 [R1+0x100], R8 ;  /* 0x0001000801007387 */ /* 0x000fe20000100a00 */
[----:B---3--:R-:W-:-:S04]  /*2fff0*/  LEA R26, P6, R28, R2, 0x1 ;  /* 0x000000021c1a7211 */ /* 0x008fc800078c08ff */
[----:B------:R-:W-:-:S05]  /*30000*/  LEA.HI.X.SX32 R27, R28, R0, 0x1, P6 ;  /* 0x000000001c1b7211 */ /* 0x000fca00030f0eff */
[----:B------:R0:W-:Y:S04]  /*30010*/  STL.64 [R1+0xf8], R26 ;  /* 0x0000f81a01007387 */ /* 0x0001e80000100a00 */
[----:B0-----:R-:W2:Y:S04]  /*30020*/  LDL.LU.64 R26, [R1+0x16b0] ;  /* 0x0016b000011a7983 */ /* 0x001ea80000300a00 */
[----:B------:R0:W-:Y:S04]  /*30030*/  STL.64 [R1+0xf0], R16 ;  /* 0x0000f01001007387 */ /* 0x0001e80000100a00 */
[----:B0-----:R-:W3:Y:S01]  /*30040*/  LDL.LU.64 R16, [R1+0x16a8] ;  /* 0x0016a80001107983 */ /* 0x001ee20000300a00 */
[----:B----4-:R-:W-:-:S02]  /*30050*/  LEA R8, P4, R19, R2, 0x1 ;  /* 0x0000000213087211 */ /* 0x010fc400078808ff */
[----:B------:R-:W-:Y:S02]  /*30060*/  MOV R28, R6 ;  /* 0x00000006001c7202 */ /* 0x000fe40000000f00 */
[----:B------:R-:W-:Y:S02]  /*30070*/  LEA.HI.X.SX32 R9, R19, R0, 0x1, P4 ;  /* 0x0000000013097211 */ /* 0x000fe400020f0eff */
[C---:B------:R-:W-:Y:S02]  /*30080*/  LEA R6, P6, R18.reuse, R2, 0x1 ;  /* 0x0000000212067211 */ /* 0x040fe400078c08ff */
[----:B------:R-:W-:Y:S01]  /*30090*/  MOV R25, R7 ;  /* 0x0000000700197202 */ /* 0x000fe20000000f00 */
[----:B------:R-:W-:Y:S01]  /*300a0*/  STL.64 [R1+0xe8], R8 ;  /* 0x0000e80801007387 */ /* 0x000fe20000100a00 */
[----:B------:R-:W-:Y:S01]  /*300b0*/  LEA.HI.X.SX32 R7, R18, R0, 0x1, P6 ;  /* 0x0000000012077211 */ /* 0x000fe200030f0eff */
[----:B------:R-:W-:-:S04]  /*300c0*/  IMAD.MOV.U32 R19, RZ, RZ, R13 ;  /* 0x000000ffff137224 */ /* 0x000fc800078e000d */
[----:B------:R0:W-:Y:S04]  /*300d0*/  STL.64 [R1+0xe0], R6 ;  /* 0x0000e00601007387 */ /* 0x0001e80000100a00 */
[----:B0-----:R-:W4:Y:S01]  /*300e0*/  LDL.LU.64 R6, [R1+0x16a0] ;  /* 0x0016a00001067983 */ /* 0x001f220000300a00 */
[CC--:B---3--:R-:W-:Y:S02]  /*300f0*/  LEA R12, P5, R17.reuse, R2.reuse, 0x1 ;  /* 0x00000002110c7211 */ /* 0x0c8fe400078a08ff */
[C---:B------:R-:W-:Y:S02]  /*30100*/  LEA R8, P4, R16.reuse, R2, 0x1 ;  /* 0x0000000210087211 */ /* 0x040fe400078808ff */
[-C--:B------:R-:W-:Y:S02]  /*30110*/  LEA.HI.X.SX32 R19, R17, R0.reuse, 0x1, P5 ;  /* 0x0000000011137211 */ /* 0x080fe400028f0eff */
[----:B------:R-:W-:Y:S01]  /*30120*/  LEA.HI.X.SX32 R9, R16, R0, 0x1, P4 ;  /* 0x0000000010097211 */ /* 0x000fe200020f0eff */
[----:B------:R-:W-:Y:S04]  /*30130*/  STL [R1+0xd8], R12 ;  /* 0x0000d80c01007387 */ /* 0x000fe80000100800 */
[----:B------:R-:W-:Y:S04]  /*30140*/  STL [R1+0xdc], R19 ;  /* 0x0000dc1301007387 */ /* 0x000fe80000100800 */
[----:B------:R0:W-:Y:S04]  /*30150*/  STL.64 [R1+0xd0], R8 ;  /* 0x0000d00801007387 */ /* 0x0001e80000100a00 */
[----:B0-----:R-:W3:Y:S01]  /*30160*/  LDL.LU.64 R8, [R1+0x1698] ;  /* 0x0016980001087983 */ /* 0x001ee20000300a00 */
[----:B------:R-:W-:-:S02]  /*30170*/  MOV R18, R12 ;  /* 0x0000000c00127202 */ /* 0x000fc40000000f00 */
[----:B--2---:R-:W-:-:S04]  /*30180*/  LEA R12, P6, R27, R2, 0x1 ;  /* 0x000000021b0c7211 */ /* 0x004fc800078c08ff */
[----:B------:R-:W-:Y:S02]  /*30190*/  LEA.HI.X.SX32 R13, R27, R0, 0x1, P6 ;  /* 0x000000001b0d7211 */ /* 0x000fe400030f0eff */
[----:B------:R-:W-:-:S03]  /*301a0*/  LEA R18, P5, R10, R2, 0x1 ;  /* 0x000000020a127211 */ /* 0x000fc600078a08ff */
[----:B------:R-:W-:Y:S01]  /*301b0*/  STL.64 [R1+0xc8], R12 ;  /* 0x0000c80c01007387 */ /* 0x000fe20000100a00 */
[----:B------:R-:W-:-:S05]  /*301c0*/  LEA.HI.X.SX32 R19, R10, R0, 0x1, P5 ;  /* 0x000000000a137211 */ /* 0x000fca00028f0eff */
[----:B------:R4:W-:Y:S01]  /*301d0*/  STL.64 [R1+0xc0], R18 ;  /* 0x0000c01201007387 */ /* 0x0009e20000100a00 */
[----:B------:R-:W-:Y:S02]  /*301e0*/  MOV R15, R28 ;  /* 0x0000001c000f7202 */ /* 0x000fe40000000f00 */
[----:B----4-:R-:W-:-:S04]  /*301f0*/  LEA R18, P5, R7, R2, 0x1 ;  /* 0x0000000207127211 */ /* 0x010fc800078a08ff */
[----:B------:R-:W-:Y:S02]  /*30200*/  LEA.HI.X.SX32 R19, R7, R0, 0x1, P5 ;  /* 0x0000000007137211 */ /* 0x000fe400028f0eff */
[----:B------:R-:W-:Y:S02]  /*30210*/  MOV R28, R11 ;  /* 0x0000000b001c7202 */ /* 0x000fe40000000f00 */
[CC--:B---3--:R-:W-:Y:S02]  /*30220*/  LEA R16, P4, R9.reuse, R2.reuse, 0x1 ;  /* 0x0000000209107211 */ /* 0x0c8fe400078808ff */
[C---:B------:R-:W-:Y:S02]  /*30230*/  LEA R12, P6, R8.reuse, R2, 0x1 ;  /* 0x00000002080c7211 */ /* 0x040fe400078c08ff */
[-C--:B------:R-:W-:Y:S02]  /*30240*/  LEA.HI.X.SX32 R17, R9, R0.reuse, 0x1, P4 ;  /* 0x0000000009117211 */ /* 0x080fe400020f0eff */
[----:B------:R-:W-:-:S03]  /*30250*/  LEA.HI.X.SX32 R13, R8, R0, 0x1, P6 ;  /* 0x00000000080d7211 */ /* 0x000fc600030f0eff */
[----:B------:R0:W-:Y:S04]  /*30260*/  STL.64 [R1+0xb8], R16 ;  /* 0x0000b81001007387 */ /* 0x0001e80000100a00 */
[----:B------:R1:W-:Y:S01]  /*30270*/  STL.64 [R1+0xb0], R12 ;  /* 0x0000b00c01007387 */ /* 0x0003e20000100a00 */
[-C--:B0-----:R-:W-:Y:S02]  /*30280*/  LEA R16, P4, R6, R2.reuse, 0x1 ;  /* 0x0000000206107211 */ /* 0x081fe400078808ff */
[----:B-1----:R-:W-:Y:S02]  /*30290*/  LEA R12, P6, R24, R2, 0x1 ;  /* 0x00000002180c7211 */ /* 0x002fe400078c08ff */
[-C--:B------:R-:W-:Y:S02]  /*302a0*/  LEA.HI.X.SX32 R17, R6, R0.reuse, 0x1, P4 ;  /* 0x0000000006117211 */ /* 0x080fe400020f0eff */
[----:B------:R-:W-:Y:S01]  /*302b0*/  LEA.HI.X.SX32 R13, R24, R0, 0x1, P6 ;  /* 0x00000000180d7211 */ /* 0x000fe200030f0eff */
[----:B------:R0:W-:Y:S04]  /*302c0*/  STL.64 [R1+0xa8], R18 ;  /* 0x0000a81201007387 */ /* 0x0001e80000100a00 */
[----:B------:R1:W-:Y:S04]  /*302d0*/  STL.64 [R1+0xa0], R16 ;  /* 0x0000a01001007387 */ /* 0x0003e80000100a00 */
[----:B------:R2:W-:Y:S04]  /*302e0*/  STL.64 [R1+0x98], R12 ;  /* 0x0000980c01007387 */ /* 0x0005e80000100a00 */
[----:B------:R-:W-:Y:S01]  /*302f0*/  STL.64 [R1+0x1690], R14 ;  /* 0x0016900e01007387 */ /* 0x000fe20000100a00 */
[-C--:B0-----:R-:W-:Y:S01]  /*30300*/  LEA R18, P5, R23, R2.reuse, 0x1 ;  /* 0x0000000217127211 */ /* 0x081fe200078a08ff */
[----:B-1----:R-:W0:Y:S01]  /*30310*/  LDC R17, c[0x0][0x278] ;  /* 0x00009e00ff117b82 */ /* 0x002e220000000800 */
[----:B--2---:R-:W-:-:S05]  /*30320*/  LEA R12, P6, R29, R2, 0x1 ;  /* 0x000000021d0c7211 */ /* 0x004fca00078c08ff */
[----:B------:R-:W-:Y:S04]  /*30330*/  STL [R1+0x168c], R12 ;  /* 0x00168c0c01007387 */ /* 0x000fe80000100800 */
[----:B------:R-:W1:Y:S01]  /*30340*/  LDS.128 R12, [R22+UR6] ;  /* 0x00000006160c7984 */ /* 0x000e620008000c00 */
[----:B------:R-:W-:-:S05]  /*30350*/  LEA.HI.X.SX32 R19, R23, R0, 0x1, P5 ;  /* 0x0000000017137211 */ /* 0x000fca00028f0eff */
[----:B------:R2:W-:Y:S02]  /*30360*/  STL.64 [R1+0x90], R18 ;  /* 0x0000901201007387 */ /* 0x0005e40000100a00 */
[----:B--2---:R-:W-:Y:S01]  /*30370*/  MOV R18, R4 ;  /* 0x0000000400127202 */ /* 0x004fe20000000f00 */
[----:B------:R-:W-:-:S05]  /*30380*/  IMAD R4, R5, 0x4, R29 ;  /* 0x0000000405047824 */ /* 0x000fca00078e021d */
[----:B------:R-:W-:-:S04]  /*30390*/  LEA R4, R5, R4, 0x2 ;  /* 0x0000000405047211 */ /* 0x000fc800078e10ff */
[----:B------:R-:W-:-:S05]  /*303a0*/  LEA R4, R5, R4, 0x2 ;  /* 0x0000000405047211 */ /* 0x000fca00078e10ff */
[----:B------:R-:W-:Y:S02]  /*303b0*/  IMAD.MOV.U32 R19, RZ, RZ, R4 ;  /* 0x000000ffff137224 */ /* 0x000fe400078e0004 */
[----:B------:R-:W2:Y:S04]  /*303c0*/  LDS.128 R4, [R25+UR6] ;  /* 0x0000000619047984 */ /* 0x000ea80008000c00 */
[----:B-1----:R-:W-:Y:S04]  /*303d0*/  STL.64 [R1+0x10], R12 ;  /* 0x0000100c01007387 */ /* 0x002fe80000100a00 */
[----:B------:R-:W-:Y:S04]  /*303e0*/  STL.64 [R1+0x18], R14 ;  /* 0x0000180e01007387 */ /* 0x000fe80000100a00 */
[----:B------:R-:W1:Y:S01]  /*303f0*/  LDS.128 R12, [R22+UR6+0x400] ;  /* 0x00040006160c7984 */ /* 0x000e620008000c00 */
[----:B0-----:R-:W-:-:S02]  /*30400*/  LEA R23, R17, R29, 0x2 ;  /* 0x0000001d11177211 */ /* 0x001fc400078e10ff */
[CC--:B------:R-:W-:Y:S02]  /*30410*/  LEA R10, P4, R26.reuse, R2.reuse, 0x1 ;  /* 0x000000021a0a7211 */ /* 0x0c0fe400078808ff */
[----:B------:R-:W-:Y:S02]  /*30420*/  LEA R8, P5, R23, R2, 0x1 ;  /* 0x0000000217087211 */ /* 0x000fe400078a08ff */
[----:B------:R-:W-:Y:S01]  /*30430*/  LEA.HI.X.SX32 R11, R26, R0, 0x1, P4 ;  /* 0x000000001a0b7211 */ /* 0x000fe200020f0eff */
[----:B--2---:R-:W-:Y:S04]  /*30440*/  STL [R1+0x1688], R4 ;  /* 0x0016880401007387 */ /* 0x004fe80000100800 */
[----:B------:R1:W-:Y:S04]  /*30450*/  STL [R1+0x1668], R5 ;  /* 0x0016680501007387 */ /* 0x0003e80000100800 */
[----:B------:R-:W-:Y:S04]  /*30460*/  STL [R1+0x78], R8 ;  /* 0x0000780801007387 */ /* 0x000fe80000100800 */
[----:B------:R0:W-:Y:S04]  /*30470*/  STL [R1+0x15c8], R7 ;  /* 0x0015c80701007387 */ /* 0x0001e80000100800 */
[----:B------:R-:W-:Y:S01]  /*30480*/  STL.64 [R1+0x88], R10 ;  /* 0x0000880a01007387 */ /* 0x000fe20000100a00 */
[----:B-1----:R-:W-:-:S03]  /*30490*/  MOV R5, R12 ;  /* 0x0000000c00057202 */ /* 0x002fc60000000f00 */
[----:B------:R-:W-:Y:S01]  /*304a0*/  STL [R1+0x4], R13 ;  /* 0x0000040d01007387 */ /* 0x000fe20000100800 */
[----:B0-----:R-:W-:-:S03]  /*304b0*/  IMAD.MOV.U32 R7, RZ, RZ, R14 ;  /* 0x000000ffff077224 */ /* 0x001fc600078e000e */
[----:B------:R0:W-:Y:S04]  /*304c0*/  STL [R1+0xc], R15 ;  /* 0x00000c0f01007387 */ /* 0x0001e80000100800 */
[----:B0-----:R-:W2:Y:S04]  /*304d0*/  LDL.LU.64 R14, [R1+0x1690] ;  /* 0x00169000010e7983 */ /* 0x001ea80000300a00 */
[----:B------:R-:W3:Y:S01]  /*304e0*/  LDL.LU R12, [R1+0x168c] ;  /* 0x00168c00010c7983 */ /* 0x000ee20000300800 */
[----:B------:R-:W-:-:S03]  /*304f0*/  LEA R11, R17, R29, 0x2 ;  /* 0x0000001d110b7211 */ /* 0x000fc600078e10ff */
[----:B------:R-:W4:Y:S01]  /*30500*/  LDL.LU R4, [R1+0x24] ;  /* 0x0000240001047983 */ /* 0x000f220000300800 */
[----:B------:R-:W-:-:S04]  /*30510*/  LEA R11, R17, R11, 0x2 ;  /* 0x0000000b110b7211 */ /* 0x000fc800078e10ff */
[C---:B------:R-:W-:Y:S01]  /*30520*/  LEA R11, R17.reuse, R11, 0x2 ;  /* 0x0000000b110b7211 */ /* 0x040fe200078e10ff */
[----:B------:R0:W-:Y:S04]  /*30530*/  STL.64 [R1+0x1600], R6 ;  /* 0x0016000601007387 */ /* 0x0001e80000100a00 */
[----:B------:R-:W-:-:S04]  /*30540*/  IMAD R11, R17, 0x4, R11 ;  /* 0x00000004110b7824 */ /* 0x000fc800078e020b */
[----:B------:R-:W-:Y:S01]  /*30550*/  IMAD.MOV.U32 R27, RZ, RZ, R11 ;  /* 0x000000ffff1b7224 */ /* 0x000fe200078e000b */
[----:B0-----:R-:W-:Y:S02]  /*30560*/  MOV R6, R8 ;  /* 0x0000000800067202 */ /* 0x001fe40000000f00 */
[----:B------:R-:W-:Y:S02]  /*30570*/  MOV R7, R9 ;  /* 0x0000000900077202 */ /* 0x000fe40000000f00 */
[----:B------:R-:W0:Y:S01]  /*30580*/  LDS.128 R8, [R25+UR6+0x400] ;  /* 0x0004000619087984 */ /* 0x000e220008000c00 */
[----:B------:R-:W-:Y:S02]  /*30590*/  LEA.HI.X.SX32 R13, R29, R0, 0x1, P6 ;  /* 0x000000001d0d7211 */ /* 0x000fe400030f0eff */
[----:B------:R-:W-:Y:S01]  /*305a0*/  LEA R24, R17, R29, 0x2 ;  /* 0x0000001d11187211 */ /* 0x000fe200078e10ff */
[----:B0-----:R0:W-:Y:S04]  /*305b0*/  STL.64 [R1+0x15f0], R10 ;  /* 0x0015f00a01007387 */ /* 0x0011e80000100a00 */
[----:B------:R-:W5:Y:S01]  /*305c0*/  LDL.LU R29, [R1+0x3c] ;  /* 0x00003c00011d7983 */ /* 0x000f620000300800 */
[----:B0-----:R-:W-:-:S03]  /*305d0*/  MOV R10, R28 ;  /* 0x0000001c000a7202 */ /* 0x001fc60000000f00 */
[----:B------:R-:W5:Y:S01]  /*305e0*/  LDL.LU R28, [R1+0x34] ;  /* 0x00003400011c7983 */ /* 0x000f620000300800 */
[----:B------:R-:W-:Y:S02]  /*305f0*/  LEA R24, R17, R24, 0x2 ;  /* 0x0000001811187211 */ /* 0x000fe400078e10ff */
[----:B--2---:R-:W-:Y:S02]  /*30600*/  MOV R7, R15 ;  /* 0x0000000f00077202 */ /* 0x004fe40000000f00 */
[----:B------:R-:W-:Y:S01]  /*30610*/  MOV R11, R14 ;  /* 0x0000000e000b7202 */ /* 0x000fe20000000f00 */
[----:B---3--:R-:W-:Y:S04]  /*30620*/  STL.64 [R1+0x80], R12 ;  /* 0x0000800c01007387 */ /* 0x008fe80000100a00 */
[----:B------:R-:W0:Y:S04]  /*30630*/  LDS.128 R12, [R22+UR6+0x800] ;  /* 0x00080006160c7984 */ /* 0x000e280008000c00 */
[----:B0-----:R0:W-:Y:S04]  /*30640*/  STL.64 [R1+0x1680], R12 ;  /* 0x0016800c01007387 */ /* 0x0011e80000100a00 */
[----:B0-----:R-:W2:Y:S01]  /*30650*/  LDL.LU R13, [R1+0x218] ;  /* 0x00021800010d7983 */ /* 0x001ea20000300800 */
[----:B------:R-:W-:-:S03]  /*30660*/  MOV R12, R18 ;  /* 0x00000012000c7202 */ /* 0x000fc60000000f00 */
[----:B------:R0:W-:Y:S02]  /*30670*/  STL.64 [R1+0x15e8], R14 ;  /* 0x0015e80e01007387 */ /* 0x0001e40000100a00 */
[----:B0-----:R-:W-:Y:S01]  /*30680*/  LEA R14, P6, R19, R2, 0x1 ;  /* 0x00000002130e7211 */ /* 0x001fe200078c08ff */
[----:B------:R-:W-:Y:S02]  /*30690*/  IMAD.MOV.U32 R15, RZ, RZ, R19 ;  /* 0x000000ffff0f7224 */ /* 0x000fe400078e0013 */
[----:B------:R-:W0:Y:S04]  /*306a0*/  LDS.128 R16, [R25+UR6+0x800] ;  /* 0x0008000619107984 */ /* 0x000e280008000c00 */
[----:B0-----:R0:W-:Y:S04]  /*306b0*/  STL.64 [R1+0x1678], R16 ;  /* 0x0016781001007387 */ /* 0x0011e80000100a00 */
[----:B0-----:R-:W3:Y:S01]  /*306c0*/  LDL.LU R16, [R1+0x28] ;  /* 0x0000280001107983 */ /* 0x001ee20000300800 */
[----:B------:R-:W-:-:S02]  /*306d0*/  MOV R17, R7 ;  /* 0x0000000700117202 */ /* 0x000fc40000000f00 */
[----:B------:R-:W-:Y:S01]  /*306e0*/  LEA.HI.X.SX32 R7, R23, R0, 0x1, P5 ;  /* 0x0000000017077211 */ /* 0x000fe200028f0eff */
[----:B------:R0:W-:Y:S01]  /*306f0*/  STL.64 [R1+0x15e0], R18 ;  /* 0x0015e01201007387 */ /* 0x0001e20000100a00 */
[----:B------:R-:W-:-:S03]  /*30700*/  MOV R6, R20 ;  /* 0x0000001400067202 */ /* 0x000fc60000000f00 */
[----:B0-----:R-:W3:Y:S04]  /*30710*/  LDL.LU R18, [R1+0x224] ;  /* 0x0002240001127983 */ /* 0x001ee80000300800 */
[----:B------:R0:W-:Y:S02]  /*30720*/  STL [R1+0x7c], R7 ;  /* 0x00007c0701007387 */ /* 0x0001e40000100800 */
[----:B0-----:R-:W-:Y:S02]  /*30730*/  MOV R7, R21 ;  /* 0x0000001500077202 */ /* 0x001fe40000000f00 */
[----:B------:R-:W0:Y:S01]  /*30740*/  LDS.128 R20, [R22+UR6+0xc00] ;  /* 0x000c000616147984 */ /* 0x000e220008000c00 */
[----:B------:R-:W-:-:S03]  /*30750*/  LEA R26, P4, R24, R2, 0x1 ;  /* 0x00000002181a7211 */ /* 0x000fc600078808ff */
[----:B0-----:R0:W-:Y:S04]  /*30760*/  STL.64 [R1+0x15d8], R22 ;  /* 0x0015d81601007387 */ /* 0x0011e80000100a00 */
[----:B------:R-:W3:Y:S01]  /*30770*/  LDL.LU R19, [R1+0x10] ;  /* 0x0000100001137983 */ /* 0x000ee20000300800 */
[----:B0-----:R-:W-:Y:S01]  /*30780*/  IMAD.MOV.U32 R22, RZ, RZ, R10 ;  /* 0x000000ffff167224 */ /* 0x001fe200078e000a */
[----:B------:R-:W-:Y:S02]  /*30790*/  MOV R23, R11 ;  /* 0x0000000b00177202 */ /* 0x000fe40000000f00 */
[----:B------:R-:W-:Y:S02]  /*307a0*/  LEA R10, P5, R27, R2, 0x1 ;  /* 0x000000021b0a7211 */ /* 0x000fe400078a08ff */
[----:B------:R-:W-:-:S02]  /*307b0*/  MOV R11, R27 ;  /* 0x0000001b000b7202 */ /* 0x000fc40000000f00 */
[----:B------:R-:W-:-:S05]  /*307c0*/  LEA.HI.X.SX32 R27, R24, R0, 0x1, P4 ;  /* 0x00000000181b7211 */ /* 0x000fca00020f0eff */
[----:B------:R-:W-:Y:S04]  /*307d0*/  STL.64 [R1+0x70], R26 ;  /* 0x0000701a01007387 */ /* 0x000fe80000100a00 */
[----:B------:R-:W0:Y:S01]  /*307e0*/  LDS.128 R24, [R25+UR6+0xc00] ;  /* 0x000c000619187984 */ /* 0x000e220008000c00 */
[-C--:B------:R-:W-:Y:S02]  /*307f0*/  LEA.HI.X.SX32 R15, R15, R0.reuse, 0x1, P6 ;  /* 0x000000000f0f7211 */ /* 0x080fe400030f0eff */
[----:B------:R-:W-:Y:S01]  /*30800*/  LEA.HI.X.SX32 R11, R11, R0, 0x1, P5 ;  /* 0x000000000b0b7211 */ /* 0x000fe200028f0eff */
[----:B0-----:R0:W-:Y:S04]  /*30810*/  STL.64 [R1+0x15f8], R26 ;  /* 0x0015f81a01007387 */ /* 0x0011e80000100a00 */
[----:B------:R1:W-:Y:S01]  /*30820*/  STL.64 [R1+0x68], R14 ;  /* 0x0000680e01007387 */ /* 0x0003e20000100a00 */
[----:B0-----:R-:W-:Y:S01]  /*30830*/  MOV R26, R22 ;  /* 0x00000016001a7202 */ /* 0x001fe20000000f00 */
[----:B------:R-:W-:-:S03]  /*30840*/  IMAD.MOV.U32 R27, RZ, RZ, R23 ;  /* 0x000000ffff1b7224 */ /* 0x000fc600078e0017 */
[----:B------:R-:W-:Y:S02]  /*30850*/  LEA R22, P4, R26, R2, 0x1 ;  /* 0x000000021a167211 */ /* 0x000fe400078808ff */
[----:B------:R-:W-:Y:S02]  /*30860*/  MOV R23, R26 ;  /* 0x0000001a00177202 */ /* 0x000fe40000000f00 */
[----:B-1----:R-:W-:Y:S02]  /*30870*/  LEA R14, P6, R27, R2, 0x1 ;  /* 0x000000021b0e7211 */ /* 0x002fe400078c08ff */
[----:B------:R-:W-:Y:S02]  /*30880*/  MOV R15, R27 ;  /* 0x0000001b000f7202 */ /* 0x000fe40000000f00 */
[-C--:B------:R-:W-:Y:S02]  /*30890*/  LEA.HI.X.SX32 R23, R23, R0.reuse, 0x1, P4 ;  /* 0x0000000017177211 */ /* 0x080fe400020f0eff */
[----:B------:R-:W-:Y:S01]  /*308a0*/  LEA.HI.X.SX32 R15, R15, R0, 0x1, P6 ;  /* 0x000000000f0f7211 */ /* 0x000fe200030f0eff */
[----:B------:R0:W-:Y:S01]  /*308b0*/  STL.64 [R1+0x60], R10 ;  /* 0x0000600a01007387 */ /* 0x0001e20000100a00 */
[----:B----4-:R-:W-:-:S04]  /*308c0*/  LEA R26, P5, R4, R2, 0x1 ;  /* 0x00000002041a7211 */ /* 0x010fc800078a08ff */
[----:B------:R-:W-:Y:S01]  /*308d0*/  LEA.HI.X.SX32 R27, R4, R0, 0x1, P5 ;  /* 0x00000000041b7211 */ /* 0x000fe200028f0eff */
[----:B0-----:R-:W4:Y:S04]  /*308e0*/  LDL.LU.64 R10, [R1+0x200] ;  /* 0x00020000010a7983 */ /* 0x001f280000300a00 */
[----:B------:R-:W-:Y:S04]  /*308f0*/  STL.64 [R1+0x58], R22 ;  /* 0x0000581601007387 */ /* 0x000fe80000100a00 */
[----:B------:R5:W-:Y:S04]  /*30900*/  STL.64 [R1+0x50], R14 ;  /* 0x0000500e01007387 */ /* 0x000be80000100a00 */
[----:B------:R-:W4:Y:S01]  /*30910*/  LDL.LU R4, [R1+0x1688] ;  /* 0x0016880001047983 */ /* 0x000f220000300800 */
[----:B-----5:R-:W-:-:S03]  /*30920*/  LEA R14, P6, R29, R2, 0x1 ;  /* 0x000000021d0e7211 */ /* 0x020fc600078c08ff */
[----:B------:R0:W-:Y:S01]  /*30930*/  STL.64 [R1+0x48], R26 ;  /* 0x0000481a01007387 */ /* 0x0001e20000100a00 */
[----:B------:R-:W-:Y:S02]  /*30940*/  LEA.HI.X.SX32 R15, R29, R0, 0x1, P6 ;  /* 0x000000001d0f7211 */ /* 0x000fe400030f0eff */
[----:B0-----:R-:W-:-:S04]  /*30950*/  LEA R26, P5, R28, R2, 0x1 ;  /* 0x000000021c1a7211 */ /* 0x001fc800078a08ff */
[----:B------:R-:W-:Y:S02]  /*30960*/  LEA.HI.X.SX32 R27, R28, R0, 0x1, P5 ;  /* 0x000000001c1b7211 */ /* 0x000fe400028f0eff */
[----:B--2---:R-:W-:-:S04]  /*30970*/  LEA R28, P5, R13, R2, 0x1 ;  /* 0x000000020d1c7211 */ /* 0x004fc800078a08ff */
[----:B------:R-:W-:Y:S01]  /*30980*/  LEA.HI.X.SX32 R29, R13, R0, 0x1, P5 ;  /* 0x000000000d1d7211 */ /* 0x000fe200028f0eff */
[----:B------:R-:W-:Y:S01]  /*30990*/  IMAD.MOV.U32 R13, RZ, RZ, R7 ;  /* 0x000000ffff0d7224 */ /* 0x000fe200078e0007 */
[----:B---3--:R-:W-:-:S04]  /*309a0*/  LEA R22, P4, R16, R2, 0x1 ;  /* 0x0000000210167211 */ /* 0x008fc800078808ff */
[----:B------:R-:W-:-:S05]  /*309b0*/  LEA.HI.X.SX32 R23, R16, R0, 0x1, P4 ;  /* 0x0000000010177211 */ /* 0x000fca00020f0eff */
[----:B------:R0:W-:Y:S04]  /*309c0*/  STL.64 [R1+0x40], R22 ;  /* 0x0000401601007387 */ /* 0x0001e80000100a00 */
[----:B------:R1:W-:Y:S01]  /*309d0*/  STL.64 [R1+0x38], R14 ;  /* 0x0000380e01007387 */ /* 0x0003e20000100a00 */
[-C--:B0-----:R-:W-:Y:S02]  /*309e0*/  LEA R22, P4, R3, R2.reuse, 0x1 ;  /* 0x0000000203167211 */ /* 0x081fe400078808ff */
[----:B-1----:R-:W-:Y:S02]  /*309f0*/  LEA R14, P6, R17, R2, 0x1 ;  /* 0x00000002110e7211 */ /* 0x002fe400078c08ff */
[-C--:B------:R-:W-:Y:S02]  /*30a00*/  LEA.HI.X.SX32 R23, R3, R0.reuse, 0x1, P4 ;  /* 0x0000000003177211 */ /* 0x080fe400020f0eff */
[----:B------:R-:W-:Y:S01]  /*30a10*/  LEA.HI.X.SX32 R15, R17, R0, 0x1, P6 ;  /* 0x00000000110f7211 */ /* 0x000fe200030f0eff */
[----:B------:R0:W-:Y:S01]  /*30a20*/  STL.64 [R1+0x30], R26 ;  /* 0x0000301a01007387 */ /* 0x0001e20000100a00 */
[----:B------:R-:W-:-:S03]  /*30a30*/  FSETP.NEU.AND P6, PT, R12, RZ, PT ;  /* 0x000000ff0c00720b */ /* 0x000fc60003fcd000 */
[----:B------:R1:W-:Y:S01]  /*30a40*/  STL.64 [R1+0x28], R22 ;  /* 0x0000281601007387 */ /* 0x0003e20000100a00 */
[----:B------:R-:W-:-:S03]  /*30a50*/  MOV R12, R6 ;  /* 0x00000006000c7202 */ /* 0x000fc60000000f00 */
[----:B------:R2:W-:Y:S04]  /*30a60*/  STL.64 [R1+0x20], R14 ;  /* 0x0000200e01007387 */ /* 0x0005e80000100a00 */
[----:B------:R-:W3:Y:S04]  /*30a70*/  LDL.LU.64 R16, [R1+0x1f0] ;  /* 0x0001f00001107983 */ /* 0x000ee80000300a00 */
[----:B0-----:R-:W5:Y:S04]  /*30a80*/  LDL.LU.64 R26, [R1+0x1e8] ;  /* 0x0001e800011a7983 */ /* 0x001f680000300a00 */
[----:B-1----:R-:W5:Y:S04]  /*30a90*/  LDL.LU.64 R22, [R1+0x1e0] ;  /* 0x0001e00001167983 */ /* 0x002f680000300a00 */
[----:B------:R-:W5:Y:S04]  /*30aa0*/  LDL.LU.64 R6, [R1+0x1d0] ;  /* 0x0001d00001067983 */ /* 0x000f680000300a00 */
[----:B--2---:R-:W2:Y:S01]  /*30ab0*/  LDL.LU R15, [R1+0x14] ;  /* 0x00001400010f7983 */ /* 0x004ea20000300800 */
[----:B------:R-:W-:-:S03]  /*30ac0*/  LEA R2, P4, R18, R2, 0x1 ;  /* 0x0000000212027211 */ /* 0x000fc600078808ff */
[----:B--2---:R0:W-:Y:S04]  /*30ad0*/  STL [R1+0x1638], R15 ;  /* 0x0016380f01007387 */ /* 0x0041e80000100800 */
[----:B0-----:R-:W4:Y:S04]  /*30ae0*/  LDL.LU.64 R14, [R1+0x208] ;  /* 0x00020800010e7983 */ /* 0x001f280000300a00 */
[----:B------:R0:W-:Y:S04]  /*30af0*/  STL.64 [R1+0x1578], R28 ;  /* 0x0015781c01007387 */ /* 0x0001e80000100a00 */
[----:B0-----:R-:W2:Y:S01]  /*30b00*/  LDL.LU.64 R28, [R1+0x210] ;  /* 0x00021000011c7983 */ /* 0x001ea20000300a00 */
[----:B------:R-:W-:-:S05]  /*30b10*/  LEA.HI.X.SX32 R3, R18, R0, 0x1, P4 ;  /* 0x0000000012037211 */ /* 0x000fca00020f0eff */
[----:B------:R-:W-:Y:S04]  /*30b20*/  STL.64 [R1+0x1580], R2 ;  /* 0x0015800201007387 */ /* 0x000fe80000100a00 */
[----:B--2---:R-:W-:Y:S04]  /*30b30*/  STG.E.U16 desc[UR10][R28.64], R19 ;  /* 0x000000131c007986 */ /* 0x004fe8000c10150a */
[----:B----4-:R-:W-:Y:S04]  /*30b40*/  STG.E.U16 desc[UR10][R14.64], R4 ;  /* 0x000000040e007986 */ /* 0x010fe8000c10150a */
[----:B------:R0:W-:Y:S04]  /*30b50*/  STG.E.U16 desc[UR10][R10.64], R5 ;  /* 0x000000050a007986 */ /* 0x0001e8000c10150a */
[----:B0-----:R-:W2:Y:S04]  /*30b60*/  LDL.LU.64 R10, [R1+0x1b0] ;  /* 0x0001b000010a7983 */ /* 0x001ea80000300a00 */
[----:B--2---:R0:W-:Y:S04]  /*30b70*/  STL.64 [R1+0x1658], R10 ;  /* 0x0016580a01007387 */ /* 0x0041e80000100a00 */
[----:B0-----:R-:W2:Y:S04]  /*30b80*/  LDL.LU.64 R10, [R1+0x1b8] ;  /* 0x0001b800010a7983 */ /* 0x001ea80000300a00 */
[----:B--2---:R0:W-:Y:S04]  /*30b90*/  STL.64 [R1+0x1660], R10 ;  /* 0x0016600a01007387 */ /* 0x0041e80000100a00 */
[----:B0-----:R-:W2:Y:S04]  /*30ba0*/  LDL.LU.64 R10, [R1+0x1c0] ;  /* 0x0001c000010a7983 */ /* 0x001ea80000300a00 */
[----:B--2---:R0:W-:Y:S04]  /*30bb0*/  STL.64 [R1+0x1670], R10 ;  /* 0x0016700a01007387 */ /* 0x0041e80000100a00 */
[----:B0-----:R-:W2:Y:S04]  /*30bc0*/  LDL.LU.64 R10, [R1+0x1c8] ;  /* 0x0001c800010a7983 */ /* 0x001ea80000300a00 */
[----:B------:R-:W4:Y:S04]  /*30bd0*/  LDL.LU.64 R14, [R1+0x190] ;  /* 0x00019000010e7983 */ /* 0x000f280000300a00 */
[----:B----4-:R0:W-:Y:S04]  /*30be0*/  STL.64 [R1+0x1640], R14 ;  /* 0x0016400e01007387 */ /* 0x0101e80000100a00 */
[----:B0-----:R-:W4:Y:S04]  /*30bf0*/  LDL.LU.64 R14, [R1+0x198] ;  /* 0x00019800010e7983 */ /* 0x001f280000300a00 */
[----:B----4-:R0:W-:Y:S04]  /*30c00*/  STL.64 [R1+0x1648], R14 ;  /* 0x0016480e01007387 */ /* 0x0101e80000100a00 */
[----:B0-----:R-:W4:Y:S04]  /*30c10*/  LDL.LU.64 R14, [R1+0x1a0] ;  /* 0x0001a000010e7983 */ /* 0x001f280000300a00 */
[----:B----4-:R0:W-:Y:S04]  /*30c20*/  STL.64 [R1+0x1650], R14 ;  /* 0x0016500e01007387 */ /* 0x0101e80000100a00 */
[----:B0-----:R-:W4:Y:S04]  /*30c30*/  LDL.LU.64 R14, [R1+0x1a8] ;  /* 0x0001a800010e7983 */ /* 0x001f280000300a00 */
[----:B------:R-:W3:Y:S04]  /*30c40*/  LDL.LU.64 R2, [R1+0x178] ;  /* 0x0001780001027983 */ /* 0x000ee80000300a00 */
[----:B---3--:R0:W-:Y:S04]  /*30c50*/  STL.64 [R1+0x1628], R2 ;  /* 0x0016280201007387 */ /* 0x0081e80000100a00 */
[----:B0-----:R-:W3:Y:S04]  /*30c60*/  LDL.LU.64 R2, [R1+0x180] ;  /* 0x0001800001027983 */ /* 0x001ee80000300a00 */
[----:B------:R-:W-:Y:S04]  /*30c70*/  STG.E.U16 desc[UR10][R12.64], R8 ;  /* 0x000000080c007986 */ /* 0x000fe8000c10150a */
[----:B---3--:R0:W-:Y:S04]  /*30c80*/  STL.64 [R1+0x1630], R2 ;  /* 0x0016300201007387 */ /* 0x0081e80000100a00 */
[----:B0-----:R-:W3:Y:S04]  /*30c90*/  LDL.LU.64 R2, [R1+0x188] ;  /* 0x0001880001027983 */ /* 0x001ee80000300a00 */
[----:B------:R-:W3:Y:S04]  /*30ca0*/  LDL.LU.64 R28, [R1+0x170] ;  /* 0x00017000011c7983 */ /* 0x000ee80000300a00 */
[----:B------:R-:W5:Y:S04]  /*30cb0*/  LDL.LU.64 R12, [R1+0x1680] ;  /* 0x00168000010c7983 */ /* 0x000f680000300a00 */
[----:B-----5:R0:W-:Y:S04]  /*30cc0*/  STG.E.U16 desc[UR10][R16.64], R12 ;  /* 0x0000000c10007986 */ /* 0x0201e8000c10150a */
[----:B0-----:R-:W5:Y:S01]  /*30cd0*/  LDL.LU.64 R16, [R1+0x1678] ;  /* 0x0016780001107983 */ /* 0x001f620000300a00 */
[----:B------:R-:W-:-:S03]  /*30ce0*/  PRMT R0, R19, 0x7632, R0 ;  /* 0x0000763213007816 */ /* 0x000fc60000000000 */
[----:B-----5:R0:W-:Y:S04]  /*30cf0*/  STG.E.U16 desc[UR10][R26.64], R16 ;  /* 0x000000101a007986 */ /* 0x0201e8000c10150a */
[----:B------:R1:W-:Y:S04]  /*30d00*/  STG.E.U16 desc[UR10][R22.64], R20 ;  /* 0x0000001416007986 */ /* 0x0003e8000c10150a */
[----:B------:R5:W-:Y:S04]  /*30d10*/  STG.E.U16 desc[UR10][R6.64], R24 ;  /* 0x0000001806007986 */ /* 0x000be8000c10150a */
[----:B0-----:R-:W3:Y:S04]  /*30d20*/  LDL.LU.64 R26, [R1+0x168] ;  /* 0x00016800011a7983 */ /* 0x001ee80000300a00 */
[----:B-1----:R-:W3:Y:S04]  /*30d30*/  LDL.LU.64 R22, [R1+0x160] ;  /* 0x0001600001167983 */ /* 0x002ee80000300a00 */
[----:B------:R-:W3:Y:S04]  /*30d40*/  LDL.LU.64 R18, [R1+0x158] ;  /* 0x0001580001127983 */ /* 0x000ee80000300a00 */
[----:B-----5:R-:W5:Y:S04]  /*30d50*/  LDL.LU.64 R6, [R1+0x150] ;  /* 0x0001500001067983 */ /* 0x020f680000300a00 */
[----:B--2---:R0:W-:Y:S04]  /*30d60*/  STG.E.U16 desc[UR10][R10.64], R0 ;  /* 0x000000000a007986 */ /* 0x0041e8000c10150a */
[----:B0-----:R-:W2:Y:S01]  /*30d70*/  LDL.LU.64 R10, [R1+0x1670] ;  /* 0x00167000010a7983 */ /* 0x001ea20000300a00 */
[----:B------:R-:W-:-:S02]  /*30d80*/  PRMT R4, R4, 0x7632, R4 ;  /* 0x0000763204047816 */ /* 0x000fc40000000004 */
[----:B------:R-:W-:Y:S02]  /*30d90*/  PRMT R0, R5, 0x7632, R0 ;  /* 0x0000763205007816 */ /* 0x000fe40000000000 */
[----:B------:R-:W5:Y:S04]  /*30da0*/  LDL.LU R5, [R1+0x1668] ;  /* 0x0016680001057983 */ /* 0x000f680000300800 */
[----:B--2---:R0:W-:Y:S04]  /*30db0*/  STG.E.U16 desc[UR10][R10.64], R4 ;  /* 0x000000040a007986 */ /* 0x0041e8000c10150a */
[----:B0-----:R-:W2:Y:S01]  /*30dc0*/  LDL.LU.64 R10, [R1+0x1660] ;  /* 0x00166000010a7983 */ /* 0x001ea20000300a00 */
[----:B------:R-:W-:-:S02]  /*30dd0*/  PRMT R8, R8, 0x7632, R8 ;  /* 0x0000763208087816 */ /* 0x000fc40000000008 */
[----:B------:R-:W-:Y:S01]  /*30de0*/  PRMT R12, R12, 0x7632, R12 ;  /* 0x000076320c0c7816 */ /* 0x000fe2000000000c */
[----:B--2---:R0:W-:Y:S04]  /*30df0*/  STG.E.U16 desc[UR10][R10.64], R0 ;  /* 0x000000000a007986 */ /* 0x0041e8000c10150a */
[----:B0-----:R-:W2:Y:S01]  /*30e00*/  LDL.LU.64 R10, [R1+0x1658] ;  /* 0x00165800010a7983 */ /* 0x001ea20000300a00 */
[----:B------:R-:W-:-:S03]  /*30e10*/  PRMT R16, R16, 0x7632, R16 ;  /* 0x0000763210107816 */ /* 0x000fc60000000010 */
[----:B--2---:R0:W-:Y:S04]  /*30e20*/  STG.E.U16 desc[UR10][R10.64], R8 ;  /* 0x000000080a007986 */ /* 0x0041e8000c10150a */
[----:B----4-:R1:W-:Y:S04]  /*30e30*/  STG.E.U16 desc[UR10][R14.64], R12 ;  /* 0x0000000c0e007986 */ /* 0x0103e8000c10150a */
[----:B0-----:R-:W2:Y:S04]  /*30e40*/  LDL.LU.64 R10, [R1+0x148] ;  /* 0x00014800010a7983 */ /* 0x001ea80000300a00 */
[----:B-1----:R-:W4:Y:S01]  /*30e50*/  LDL.LU.64 R14, [R1+0x1650] ;  /* 0x00165000010e7983 */ /* 0x002f220000300a00 */
[----:B------:R-:W-:-:S03]  /*30e60*/  PRMT R20, R20, 0x7632, R20 ;  /* 0x0000763214147816 */ /* 0x000fc60000000014 */
[----:B----4-:R0:W-:Y:S04]  /*30e70*/  STG.E.U16 desc[UR10][R14.64], R16 ;  /* 0x000000100e007986 */ /* 0x0101e8000c10150a */
[----:B0-----:R-:W4:Y:S01]  /*30e80*/  LDL.LU.64 R14, [R1+0x1648] ;  /* 0x00164800010e7983 */ /* 0x001f220000300a00 */
[----:B------:R-:W-:-:S03]  /*30e90*/  PRMT R24, R24, 0x7632, R24 ;  /* 0x0000763218187816 */ /* 0x000fc60000000018 */
[----:B----4-:R0:W-:Y:S04]  /*30ea0*/  STG.E.U16 desc[UR10][R14.64], R20 ;  /* 0x000000140e007986 */ /* 0x0101e8000c10150a */
[----:B0-----:R-:W4:Y:S04]  /*30eb0*/  LDL.LU.64 R14, [R1+0x1640] ;  /* 0x00164000010e7983 */ /* 0x001f280000300a00 */
[----:B------:R-:W2:Y:S04]  /*30ec0*/  LDL.LU R20, [R1+0x4] ;  /* 0x0000040001147983 */ /* 0x000ea80000300800 */
[----:B----4-:R0:W-:Y:S04]  /*30ed0*/  STG.E.U16 desc[UR10][R14.64], R24 ;  /* 0x000000180e007986 */ /* 0x0101e8000c10150a */
[----:B0-----:R-:W3:Y:S04]  /*30ee0*/  LDL.LU R15, [R1+0x1638] ;  /* 0x00163800010f7983 */ /* 0x001ee80000300800 */
[----:B---3--:R0:W-:Y:S04]  /*30ef0*/  STG.E.U16 desc[UR10][R2.64], R15 ;  /* 0x0000000f02007986 */ /* 0x0081e8000c10150a */
[----:B0-----:R-:W5:Y:S04]  /*30f00*/  LDL.LU.64 R2, [R1+0x1630] ;  /* 0x0016300001027983 */ /* 0x001f680000300a00 */
[----:B-----5:R0:W-:Y:S04]  /*30f10*/  STG.E.U16 desc[UR10][R2.64], R5 ;  /* 0x0000000502007986 */ /* 0x0201e8000c10150a */
[----:B0-----:R-:W2:Y:S04]  /*30f20*/  LDL.LU.64 R2, [R1+0x1628] ;  /* 0x0016280001027983 */ /* 0x001ea80000300a00 */
[----:B------:R-:W-:Y:S04]  /*30f30*/  STL.64 [R1+0x1620], R8 ;  /* 0x0016200801007387 */ /* 0x000fe80000100a00 */
[----:B--2---:R-:W-:Y:S04]  /*30f40*/  STG.E.U16 desc[UR10][R2.64], R20 ;  /* 0x0000001402007986 */ /* 0x004fe8000c10150a */
[----:B------:R0:W-:Y:S04]  /*30f50*/  STG.E.U16 desc[UR10][R28.64], R9 ;  /* 0x000000091c007986 */ /* 0x0001e8000c10150a */
[----:B0-----:R-:W2:Y:S04]  /*30f60*/  LDL.LU.64 R8, [R1+0x140] ;  /* 0x0001400001087983 */ /* 0x001ea80000300a00 */
[----:B------:R-:W3:Y:S04]  /*30f70*/  LDL.LU.64 R2, [R1+0x128] ;  /* 0x0001280001027983 */ /* 0x000ee80000300a00 */
[----:B------:R-:W-:Y:S04]  /*30f80*/  STG.E.U16 desc[UR10][R26.64], R13 ;  /* 0x0000000d1a007986 */ /* 0x000fe8000c10150a */
[----:B------:R-:W-:Y:S04]  /*30f90*/  STG.E.U16 desc[UR10][R22.64], R17 ;  /* 0x0000001116007986 */ /* 0x000fe8000c10150a */
[----:B------:R-:W-:Y:S04]  /*30fa0*/  STG.E.U16 desc[UR10][R18.64], R21 ;  /* 0x0000001512007986 */ /* 0x000fe8000c10150a */
[----:B------:R-:W-:Y:S04]  /*30fb0*/  STG.E.U16 desc[UR10][R6.64], R25 ;  /* 0x0000001906007986 */ /* 0x000fe8000c10150a */
[----:B---3--:R0:W-:Y:S04]  /*30fc0*/  STL.64 [R1+0x1618], R2 ;  /* 0x0016180201007387 */ /* 0x0081e80000100a00 */
[----:B0-----:R-:W3:Y:S04]  /*30fd0*/  LDL.LU.64 R2, [R1+0x138] ;  /* 0x0001380001027983 */ /* 0x001ee80000300a00 */
[----:B------:R-:W4:Y:S04]  /*30fe0*/  LDL.LU R16, [R1+0x18] ;  /* 0x0000180001107983 */ /* 0x000f280000300800 */
[----:B------:R-:W5:Y:S01]  /*30ff0*/  LDL.LU.64 R6, [R1+0x110] ;  /* 0x0001100001067983 */ /* 0x000f620000300a00 */
[----:B------:R-:W-:-:S03]  /*31000*/  PRMT R0, R15, 0x7632, R0 ;  /* 0x000076320f007816 */ /* 0x000fc60000000000 */
[----:B-----5:R0:W-:Y:S04]  /*31010*/  STL.64 [R1+0x1608], R6 ;  /* 0x0016080601007387 */ /* 0x0201e80000100a00 */
[----:B0-----:R-:W5:Y:S01]  /*31020*/  LDL.LU.64 R6, [R1+0x118] ;  /* 0x0001180001067983 */ /* 0x001f620000300a00 */
[----:B------:R-:W-:-:S03]  /*31030*/  PRMT R5, R5, 0x7632, R5 ;  /* 0x0000763205057816 */ /* 0x000fc60000000005 */
[----:B------:R-:W-:Y:S04]  /*31040*/  STG.E.U16 desc[UR10][R10.64], R0 ;  /* 0x000000000a007986 */ /* 0x000fe8000c10150a */
[----:B--2---:R-:W-:Y:S04]  /*31050*/  STG.E.U16 desc[UR10][R8.64], R5 ;  /* 0x0000000508007986 */ /* 0x004fe8000c10150a */
[----:B-----5:R0:W-:Y:S04]  /*31060*/  STL.64 [R1+0x1610], R6 ;  /* 0x0016100601007387 */ /* 0x0201e80000100a00 */
[----:B0-----:R-:W2:Y:S04]  /*31070*/  LDL.LU.64 R6, [R1+0x120] ;  /* 0x0001200001067983 */ /* 0x001ea80000300a00 */
[----:B------:R-:W4:Y:S04]  /*31080*/  LDL.LU.64 R28, [R1+0x108] ;  /* 0x00010800011c7983 */ /* 0x000f280000300a00 */
[----:B------:R-:W5:Y:S04]  /*31090*/  LDL.LU.64 R26, [R1+0x100] ;  /* 0x00010000011a7983 */ /* 0x000f680000300a00 */
[----:B------:R-:W5:Y:S04]  /*310a0*/  LDL.LU.64 R10, [R1+0xf8] ;  /* 0x0000f800010a7983 */ /* 0x000f680000300a00 */
[----:B------:R-:W5:Y:S04]  /*310b0*/  LDL.LU.64 R14, [R1+0xf0] ;  /* 0x0000f000010e7983 */ /* 0x000f680000300a00 */
[----:B------:R-:W5:Y:S04]  /*310c0*/  LDL.LU.64 R18, [R1+0xe8] ;  /* 0x0000e80001127983 */ /* 0x000f680000300a00 */
[----:B------:R-:W5:Y:S04]  /*310d0*/  LDL.LU.64 R22, [R1+0xe0] ;  /* 0x0000e00001167983 */ /* 0x000f680000300a00 */
[----:B------:R-:W2:Y:S04]  /*310e0*/  LDL.LU.64 R8, [R1+0x1620] ;  /* 0x0016200001087983 */ /* 0x000ea80000300a00 */
[----:B------:R0:W-:Y:S04]  /*310f0*/  STL.64 [R1+0x15a0], R4 ;  /* 0x0015a00401007387 */ /* 0x0001e80000100a00 */
[----:B0-----:R-:W4:Y:S01]  /*31100*/  LDL.LU.64 R4, [R1+0x130] ;  /* 0x0001300001047983 */ /* 0x001f220000300a00 */
[----:B------:R-:W-:-:S05]  /*31110*/  PRMT R0, R20, 0x7632, R0 ;  /* 0x0000763214007816 */ /* 0x000fca0000000000 */
[----:B---3--:R0:W-:Y:S04]  /*31120*/  STG.E.U16 desc[UR10][R2.64], R0 ;  /* 0x0000000002007986 */ /* 0x0081e8000c10150a */
[----:B0-----:R-:W3:Y:S01]  /*31130*/  LDL.LU.64 R2, [R1+0x1618] ;  /* 0x0016180001027983 */ /* 0x001ee20000300a00 */
[----:B--2---:R-:W-:-:S05]  /*31140*/  PRMT R9, R9, 0x7632, R9 ;  /* 0x0000763209097816 */ /* 0x004fca0000000009 */
[----:B------:R-:W-:Y:S04]  /*31150*/  STL.64 [R1+0x15b0], R8 ;  /* 0x0015b00801007387 */ /* 0x000fe80000100a00 */
[----:B----4-:R0:W-:Y:S04]  /*31160*/  STG.E.U16 desc[UR10][R4.64], R9 ;  /* 0x0000000904007986 */ /* 0x0101e8000c10150a */
[----:B0-----:R-:W2:Y:S01]  /*31170*/  LDL.LU.64 R8, [R1+0xb8] ;  /* 0x0000b80001087983 */ /* 0x001ea20000300a00 */
[----:B------:R-:W-:Y:S02]  /*31180*/  PRMT R13, R13, 0x7632, R13 ;  /* 0x000076320d0d7816 */ /* 0x000fe4000000000d */
[----:B------:R-:W-:-:S03]  /*31190*/  PRMT R17, R17, 0x7632, R17 ;  /* 0x0000763211117816 */ /* 0x000fc60000000011 */
[----:B---3--:R-:W-:Y:S04]  /*311a0*/  STG.E.U16 desc[UR10][R2.64], R13 ;  /* 0x0000000d02007986 */ /* 0x008fe8000c10150a */
[----:B------:R-:W-:Y:S04]  /*311b0*/  STG.E.U16 desc[UR10][R6.64], R17 ;  /* 0x0000001106007986 */ /* 0x000fe8000c10150a */
[----:B--2---:R0:W-:Y:S04]  /*311c0*/  STL.64 [R1+0x15d0], R8 ;  /* 0x0015d00801007387 */ /* 0x0041e80000100a00 */
[----:B0-----:R-:W2:Y:S04]  /*311d0*/  LDL.LU.64 R8, [R1+0xc8] ;  /* 0x0000c80001087983 */ /* 0x001ea80000300a00 */
[----:B------:R-:W3:Y:S04]  /*311e0*/  LDL.LU.64 R4, [R1+0xb0] ;  /* 0x0000b00001047983 */ /* 0x000ee80000300a00 */
[----:B------:R-:W4:Y:S04]  /*311f0*/  LDL.LU.64 R2, [R1+0xa8] ;  /* 0x0000a80001027983 */ /* 0x000f280000300a00 */
[----:B------:R0:W-:Y:S04]  /*31200*/  STL [R1+0x15b8], R12 ;  /* 0x0015b80c01007387 */ /* 0x0001e80000100800 */
[----:B0-----:R-:W2:Y:S04]  /*31210*/  LDL.LU.64 R12, [R1+0xd0] ;  /* 0x0000d000010c7983 */ /* 0x001ea80000300a00 */
[----:B------:R-:W5:Y:S01]  /*31220*/  LDL.LU.64 R6, [R1+0x1610] ;  /* 0x0016100001067983 */ /* 0x000f620000300a00 */
[----:B------:R-:W-:-:S02]  /*31230*/  PRMT R21, R21, 0x7632, R21 ;  /* 0x0000763215157816 */ /* 0x000fc40000000015 */
[----:B------:R-:W-:-:S03]  /*31240*/  PRMT R25, R25, 0x7632, R25 ;  /* 0x0000763219197816 */ /* 0x000fc60000000019 */
[----:B-----5:R0:W-:Y:S04]  /*31250*/  STG.E.U16 desc[UR10][R6.64], R21 ;  /* 0x0000001506007986 */ /* 0x0201e8000c10150a */
[----:B0-----:R-:W5:Y:S04]  /*31260*/  LDL.LU.64 R6, [R1+0x1608] ;  /* 0x0016080001067983 */ /* 0x001f680000300a00 */
[----:B------:R-:W3:Y:S04]  /*31270*/  LDL.LU.64 R20, [R1+0xd8] ;  /* 0x0000d80001147983 */ /* 0x000ee80000300a00 */
[----:B-----5:R0:W-:Y:S04]  /*31280*/  STG.E.U16 desc[UR10][R6.64], R25 ;  /* 0x0000001906007986 */ /* 0x0201e8000c10150a */
[----:B0-----:R-:W5:Y:S04]  /*31290*/  LDL.LU.64 R6, [R1+0x1600] ;  /* 0x0016000001067983 */ /* 0x001f680000300a00 */
[----:B------:R-:W4:Y:S04]  /*312a0*/  LDL.LU.64 R24, [R1+0xc0] ;  /* 0x0000c00001187983 */ /* 0x000f280000300a00 */
[----:B------:R0:W-:Y:S04]  /*312b0*/  STG.E.U16 desc[UR10][R28.64], R16 ;  /* 0x000000101c007986 */ /* 0x0001e8000c10150a */
[----:B0-----:R-:W4:Y:S04]  /*312c0*/  LDL.LU.64 R28, [R1+0xa0] ;  /* 0x0000a000011c7983 */ /* 0x001f280000300a00 */
[----:B-----5:R0:W-:Y:S04]  /*312d0*/  STG.E.U16 desc[UR10][R26.64], R6 ;  /* 0x000000061a007986 */ /* 0x0201e8000c10150a */
[----:B------:R1:W-:Y:S04]  /*312e0*/  STG.E.U16 desc[UR10][R10.64], R7 ;  /* 0x000000070a007986 */ /* 0x0003e8000c10150a */
[----:B0-----:R-:W2:Y:S04]  /*312f0*/  LDL.LU.64 R26, [R1+0x15f8] ;  /* 0x0015f800011a7983 */ /* 0x001ea80000300a00 */
[----:B-1----:R-:W5:Y:S04]  /*31300*/  LDL.LU.64 R10, [R1+0x15f0] ;  /* 0x0015f000010a7983 */ /* 0x002f680000300a00 */
[----:B-----5:R0:W-:Y:S04]  /*31310*/  STG.E.U16 desc[UR10][R14.64], R10 ;  /* 0x0000000a0e007986 */ /* 0x0201e8000c10150a */
[----:B0-----:R-:W5:Y:S04]  /*31320*/  LDL.LU.64 R14, [R1+0x15e8] ;  /* 0x0015e800010e7983 */ /* 0x001f680000300a00 */
[----:B-----5:R0:W-:Y:S04]  /*31330*/  STG.E.U16 desc[UR10][R18.64], R14 ;  /* 0x0000000e12007986 */ /* 0x0201e8000c10150a */
[----:B0-----:R-:W5:Y:S04]  /*31340*/  LDL.LU.64 R18, [R1+0x15e0] ;  /* 0x0015e00001127983 */ /* 0x001f680000300a00 */
[----:B-----5:R0:W-:Y:S04]  /*31350*/  STG.E.U16 desc[UR10][R22.64], R18 ;  /* 0x0000001216007986 */ /* 0x0201e8000c10150a */
[----:B0-----:R-:W3:Y:S04]  /*31360*/  LDL.LU.64 R22, [R1+0x15d8] ;  /* 0x0015d80001167983 */ /* 0x001ee80000300a00 */
[----:B---3--:R-:W-:Y:S04]  /*31370*/  STG.E.U16 desc[UR10][R20.64], R22 ;  /* 0x0000001614007986 */ /* 0x008fe8000c10150a */
[----:B--2---:R0:W-:Y:S04]  /*31380*/  STG.E.U16 desc[UR10][R12.64], R26 ;  /* 0x0000001a0c007986 */ /* 0x0041e8000c10150a */
[----:B0-----:R-:W2:Y:S01]  /*31390*/  LDL.LU.64 R12, [R1+0x90] ;  /* 0x00009000010c7983 */ /* 0x001ea20000300a00 */
[----:B------:R-:W-:-:S05]  /*313a0*/  PRMT R0, R16, 0x7632, R0 ;  /* 0x0000763210007816 */ /* 0x000fca0000000000 */
[----:B------:R-:W-:Y:S04]  /*313b0*/  STG.E.U16 desc[UR10][R8.64], R0 ;  /* 0x0000000008007986 */ /* 0x000fe8000c10150a */
[----:B--2---:R0:W-:Y:S04]  /*313c0*/  STL.64 [R1+0x15c0], R12 ;  /* 0x0015c00c01007387 */ /* 0x0041e80000100a00 */
[----:B0-----:R-:W2:Y:S04]  /*313d0*/  LDL.LU.64 R12, [R1+0x98] ;  /* 0x00009800010c7983 */ /* 0x001ea80000300a00 */
[----:B------:R-:W3:Y:S04]  /*313e0*/  LDL.LU.64 R20, [R1+0x88] ;  /* 0x0000880001147983 */ /* 0x000ee80000300a00 */
[----:B------:R-:W3:Y:S04]  /*313f0*/  LDL.LU R16, [R1+0x1c] ;  /* 0x00001c0001107983 */ /* 0x000ee80000300800 */
[----:B------:R-:W5:Y:S01]  /*31400*/  LDL.LU.64 R8, [R1+0x15d0] ;  /* 0x0015d00001087983 */ /* 0x000f620000300a00 */
[----:B------:R-:W-:-:S02]  /*31410*/  PRMT R6, R6, 0x7632, R6 ;  /* 0x0000763206067816 */ /* 0x000fc40000000006 */
[----:B------:R-:W-:Y:S02]  /*31420*/  PRMT R0, R7, 0x7632, R0 ;  /* 0x0000763207007816 */ /* 0x000fe40000000000 */
[----:B------:R-:W-:Y:S01]  /*31430*/  PRMT R10, R10, 0x7632, R10 ;  /* 0x000076320a0a7816 */ /* 0x000fe2000000000a */
[----:B------:R-:W3:Y:S04]  /*31440*/  LDL.LU R7, [R1+0x15c8] ;  /* 0x0015c80001077983 */ /* 0x000ee80000300800 */
[----:B----4-:R0:W-:Y:S04]  /*31450*/  STG.E.U16 desc[UR10][R24.64], R6 ;  /* 0x0000000618007986 */ /* 0x0101e8000c10150a */
[----:B0-----:R-:W4:Y:S04]  /*31460*/  LDL.LU.64 R24, [R1+0x80] ;  /* 0x0000800001187983 */ /* 0x001f280000300a00 */
[----:B-----5:R0:W-:Y:S04]  /*31470*/  STG.E.U16 desc[UR10][R8.64], R0 ;  /* 0x0000000008007986 */ /* 0x0201e8000c10150a */
[----:B------:R1:W-:Y:S04]  /*31480*/  STG.E.U16 desc[UR10][R4.64], R10 ;  /* 0x0000000a04007986 */ /* 0x0003e8000c10150a */
[----:B0-----:R-:W5:Y:S04]  /*31490*/  LDL.LU.64 R8, [R1+0x78] ;  /* 0x0000780001087983 */ /* 0x001f680000300a00 */
[----:B-1----:R-:W2:Y:S01]  /*314a0*/  LDL.LU.64 R4, [R1+0x68] ;  /* 0x0000680001047983 */ /* 0x002ea20000300a00 */
[----:B------:R-:W-:-:S02]  /*314b0*/  PRMT R14, R14, 0x7632, R14 ;  /* 0x000076320e0e7816 */ /* 0x000fc4000000000e */
[----:B------:R-:W-:-:S03]  /*314c0*/  PRMT R18, R18, 0x7632, R18 ;  /* 0x0000763212127816 */ /* 0x000fc60000000012 */
[----:B------:R-:W-:Y:S04]  /*314d0*/  STG.E.U16 desc[UR10][R2.64], R14 ;  /* 0x0000000e02007986 */ /* 0x000fe8000c10150a */
[----:B------:R-:W-:Y:S04]  /*314e0*/  STG.E.U16 desc[UR10][R28.64], R18 ;  /* 0x000000121c007986 */ /* 0x000fe8000c10150a */
[----:B--2---:R0:W-:Y:S04]  /*314f0*/  STL.64 [R1+0x15a8], R4 ;  /* 0x0015a80401007387 */ /* 0x0041e80000100a00 */
[----:B0-----:R-:W2:Y:S04]  /*31500*/  LDL.LU.64 R4, [R1+0x70] ;  /* 0x0000700001047983 */ /* 0x001ea80000300a00 */
[----:B------:R-:W5:Y:S04]  /*31510*/  LDL.LU R18, [R1+0xc] ;  /* 0x00000c0001127983 */ /* 0x000f680000300800 */
[----:B------:R-:W3:Y:S04]  /*31520*/  LDL.LU.64 R2, [R1+0x48] ;  /* 0x0000480001027983 */ /* 0x000ee80000300a00 */
[----:B---3--:R0:W-:Y:S04]  /*31530*/  STL.64 [R1+0x1588], R2 ;  /* 0x0015880201007387 */ /* 0x0081e80000100a00 */
[----:B0-----:R-:W3:Y:S01]  /*31540*/  LDL.LU.64 R2, [R1+0x50] ;  /* 0x0000500001027983 */ /* 0x001ee20000300a00 */
[----:B------:R-:W-:-:S03]  /*31550*/  PRMT R22, R22, 0x7632, R22 ;  /* 0x0000763216167816 */ /* 0x000fc60000000016 */
[----:B---3--:R0:W-:Y:S04]  /*31560*/  STL.64 [R1+0x1590], R2 ;  /* 0x0015900201007387 */ /* 0x0081e80000100a00 */
[----:B0-----:R-:W3:Y:S04]  /*31570*/  LDL.LU.64 R2, [R1+0x58] ;  /* 0x0000580001027983 */ /* 0x001ee80000300a00 */
[----:B------:R-:W-:Y:S04]  /*31580*/  STG.E.U16 desc[UR10][R12.64], R22 ;  /* 0x000000160c007986 */ /* 0x000fe8000c10150a */
[----:B---3--:R0:W-:Y:S04]  /*31590*/  STL.64 [R1+0x1598], R2 ;  /* 0x0015980201007387 */ /* 0x0081e80000100a00 */
[----:B0-----:R-:W3:Y:S04]  /*315a0*/  LDL.LU.64 R2, [R1+0x60] ;  /* 0x0000600001027983 */ /* 0x001ee80000300a00 */
[----:B------:R-:W3:Y:S04]  /*315b0*/  LDL.LU.64 R28, [R1+0x40] ;  /* 0x00004000011c7983 */ /* 0x000ee80000300a00 */
[----:B------:R-:W4:Y:S01]  /*315c0*/  LDL.LU.64 R12, [R1+0x15c0] ;  /* 0x0015c000010c7983 */ /* 0x000f220000300a00 */
[----:B------:R-:W-:-:S05]  /*315d0*/  PRMT R26, R26, 0x7632, R26 ;  /* 0x000076321a1a7816 */ /* 0x000fca000000001a */
[----:B----4-:R0:W-:Y:S04]  /*315e0*/  STG.E.U16 desc[UR10][R12.64], R26 ;  /* 0x0000001a0c007986 */ /* 0x0101e8000c10150a */
[----:B0-----:R-:W4:Y:S04]  /*315f0*/  LDL.LU R12, [R1+0x15b8] ;  /* 0x0015b800010c7983 */ /* 0x001f280000300800 */
[----:B------:R-:W3:Y:S04]  /*31600*/  LDL.LU R14, [R1+0x238] ;  /* 0x00023800010e7983 */ /* 0x000ee80000300800 */
[----:B------:R0:W-:Y:S04]  /*31610*/  STG.E.U16 desc[UR10][R20.64], R16 ;  /* 0x0000001014007986 */ /* 0x0001e8000c10150a */
[----:B------:R-:W3:Y:S04]  /*31620*/  LDL.LU R13, [R1+0x234] ;  /* 0x00023400010d7983 */ /* 0x000ee80000300800 */
[----:B------:R1:W-:Y:S04]  /*31630*/  STG.E.U16 desc[UR10][R24.64], R7 ;  /* 0x0000000718007986 */ /* 0x0003e8000c10150a */
[----:B0-----:R-:W3:Y:S04]  /*31640*/  LDL.LU R20, [R1+0x230] ;  /* 0x0002300001147983 */ /* 0x001ee80000300800 */
[----:B-----5:R0:W-:Y:S04]  /*31650*/  STG.E.U16 desc[UR10][R8.64], R18 ;  /* 0x0000001208007986 */ /* 0x0201e8000c10150a */
[----:B--2---:R2:W-:Y:S01]  /*31660*/  STG.E.U16 desc[UR10][R4.64], R11 ;  /* 0x0000000b04007986 */ /* 0x0045e2000c10150a */
[----:B----4-:R-:W-:-:S03]  /*31670*/  PRMT R12, R16, 0x7632, R12 ;  /* 0x00007632100c7816 */ /* 0x010fc6000000000c */
[----:B------:R-:W4:Y:S04]  /*31680*/  LDL.LU R16, [R1+0x22c] ;  /* 0x00022c0001107983 */ /* 0x000f280000300800 */
[----:B-1----:R-:W5:Y:S04]  /*31690*/  LDL.LU R25, [R1+0x2a4] ;  /* 0x0002a40001197983 */ /* 0x002f680000300800 */
[----:B------:R-:W5:Y:S04]  /*316a0*/  LDL.LU R21, [R1+0x2a0] ;  /* 0x0002a00001157983 */ /* 0x000f680000300800 */
[----:B------:R-:W5:Y:S04]  /*316b0*/  LDL.LU R17, [R1+0x1dc] ;  /* 0x0001dc0001117983 */ /* 0x000f680000300800 */
[----:B------:R-:W5:Y:S04]  /*316c0*/  LDL.LU R24, [R1+0x1d8] ;  /* 0x0001d80001187983 */ /* 0x000f680000300800 */
[----:B0-----:R-:W4:Y:S04]  /*316d0*/  LDL.LU.64 R8, [R1+0x15b0] ;  /* 0x0015b00001087983 */ /* 0x001f280000300a00 */
[----:B--2---:R-:W2:Y:S04]  /*316e0*/  LDL.LU.64 R4, [R1+0x15a8] ;  /* 0x0015a80001047983 */ /* 0x004ea80000300a00 */
[----:B--2---:R0:W-:Y:S04]  /*316f0*/  STG.E.U16 desc[UR10][R4.64], R15 ;  /* 0x0000000f04007986 */ /* 0x0041e8000c10150a */
[----:B---3--:R1:W-:Y:S04]  /*31700*/  STG.E.U16 desc[UR10][R2.64], R19 ;  /* 0x0000001302007986 */ /* 0x0083e8000c10150a */
[----:B0-----:R-:W2:Y:S04]  /*31710*/  LDL.LU.64 R4, [R1+0x15a0] ;  /* 0x0015a00001047983 */ /* 0x001ea80000300a00 */
[----:B-1----:R-:W3:Y:S01]  /*31720*/  LDL.LU.64 R2, [R1+0x1598] ;  /* 0x0015980001027983 */ /* 0x002ee20000300a00 */
[----:B------:R-:W-:-:S02]  /*31730*/  PRMT R6, R18, 0x7632, R6 ;  /* 0x0000763212067816 */ /* 0x000fc40000000006 */
[----:B--2---:R-:W-:Y:S02]  /*31740*/  PRMT R5, R19, 0x7632, R5 ;  /* 0x0000763213057816 */ /* 0x004fe40000000005 */
[----:B------:R-:W2:Y:S04]  /*31750*/  LDL.LU.64 R18, [R1+0x20] ;  /* 0x0000200001127983 */ /* 0x000ea80000300a00 */
[----:B---3--:R0:W-:Y:S04]  /*31760*/  STG.E.U16 desc[UR10][R2.64], R23 ;  /* 0x0000001702007986 */ /* 0x0081e8000c10150a */
[----:B0-----:R-:W3:Y:S01]  /*31770*/  LDL.LU.64 R2, [R1+0x1590] ;  /* 0x0015900001027983 */ /* 0x001ee20000300a00 */
[----:B------:R-:W-:-:S03]  /*31780*/  PRMT R0, R23, 0x7632, R0 ;  /* 0x0000763217007816 */ /* 0x000fc60000000000 */
[----:B------:R-:W5:Y:S04]  /*31790*/  LDL.LU.64 R22, [R1+0x28] ;  /* 0x0000280001167983 */ /* 0x000f680000300a00 */
[----:B---3--:R0:W-:Y:S04]  /*317a0*/  STG.E.U16 desc[UR10][R2.64], R27 ;  /* 0x0000001b02007986 */ /* 0x0081e8000c10150a */
[----:B0-----:R-:W3:Y:S01]  /*317b0*/  LDL.LU.64 R2, [R1+0x1588] ;  /* 0x0015880001027983 */ /* 0x001ee20000300a00 */
[----:B------:R-:W-:Y:S02]  /*317c0*/  PRMT R10, R7, 0x7632, R10 ;  /* 0x00007632070a7816 */ /* 0x000fe4000000000a */
[----:B------:R-:W-:-:S02]  /*317d0*/  PRMT R4, R27, 0x7632, R4 ;  /* 0x000076321b047816 */ /* 0x000fc40000000004 */
[----:B------:R-:W2:Y:S01]  /*317e0*/  LDL.LU.64 R26, [R1+0x30] ;  /* 0x00003000011a7983 */ /* 0x000ea20000300a00 */
[----:B----4-:R-:W-:-:S03]  /*317f0*/  PRMT R9, R11, 0x7632, R9 ;  /* 0x000076320b097816 */ /* 0x010fc60000000009 */
[----:B---3--:R0:W-:Y:S04]  /*31800*/  STG.E.U16 desc[UR10][R2.64], R12 ;  /* 0x0000000c02007986 */ /* 0x0081e8000c10150a */
[----:B------:R1:W-:Y:S04]  /*31810*/  STG.E.U16 desc[UR10][R28.64], R10 ;  /* 0x0000000a1c007986 */ /* 0x0003e8000c10150a */
[----:B0-----:R-:W3:Y:S04]  /*31820*/  LDL.LU.64 R2, [R1+0x1580] ;  /* 0x0015800001027983 */ /* 0x001ee80000300a00 */
[----:B-1----:R-:W4:Y:S04]  /*31830*/  LDL.LU.64 R28, [R1+0x1578] ;  /* 0x00157800011c7983 */ /* 0x002f280000300a00 */
[----:B------:R-:W5:Y:S01]  /*31840*/  LDL.LU.64 R10, [R1+0x38] ;  /* 0x00003800010a7983 */ /* 0x000f620000300a00 */
[----:B------:R-:W-:-:S02]  /*31850*/  FSEL R12, R16, -INF , P6 ;  /* 0xff800000100c7808 */ /* 0x000fc40003000000 */
[----:B------:R-:W0:Y:S01]  /*31860*/  S2R R16, SR_TID.X ;  /* 0x0000000000107919 */ /* 0x000e220000002100 */
[----:B------:R-:W-:Y:S02]  /*31870*/  PRMT R8, R15, 0x7632, R8 ;  /* 0x000076320f087816 */ /* 0x000fe40000000008 */
[----:B------:R-:W-:Y:S02]  /*31880*/  FSEL R14, R14, -INF , P3 ;  /* 0xff8000000e0e7808 */ /* 0x000fe40001800000 */
[----:B------:R-:W-:Y:S01]  /*31890*/  FSEL R13, R13, -INF , P2 ;  /* 0xff8000000d0d7808 */ /* 0x000fe20001000000 */
[----:B------:R-:W-:-:S04]  /*318a0*/  UIMAD UR4, UR7, UR4, URZ ;  /* 0x00000004070472a4 */ /* 0x000fc8000f8e023f */
[----:B------:R-:W-:Y:S02]  /*318b0*/  USHF.L.U32 UR7, UR4, 0x2, URZ ;  /* 0x0000000204077899 */ /* 0x000fe4000800063f */
[----:B------:R-:W-:Y:S01]  /*318c0*/  UIMAD.WIDE UR4, UR4, 0x4, URZ ;  /* 0x00000004040478a5 */ /* 0x000fe2000f8e023f */
[----:B-----5:R1:W-:Y:S02]  /*318d0*/  STG.E.U16 desc[UR10][R10.64], R6 ;  /* 0x000000060a007986 */ /* 0x0203e4000c10150a */
[----:B-1----:R-:W-:Y:S01]  /*318e0*/  FSEL R11, R20, -INF , P1 ;  /* 0xff800000140b7808 */ /* 0x002fe20000800000 */
[----:B------:R-:W1:Y:S01]  /*318f0*/  LDC.64 R6, c[0x0][0x230] ;  /* 0x00008c00ff067b82 */ /* 0x000e620000000a00 */
[----:B------:R-:W5:Y:S01]  /*31900*/  S2R R20, SR_CTAID.X ;  /* 0x0000000000147919 */ /* 0x000f620000002500 */
[----:B--2---:R-:W-:Y:S04]  /*31910*/  STG.E.U16 desc[UR10][R26.64], R9 ;  /* 0x000000091a007986 */ /* 0x004fe8000c10150a */
[----:B------:R2:W-:Y:S04]  /*31920*/  STG.E.U16 desc[UR10][R22.64], R8 ;  /* 0x0000000816007986 */ /* 0x0005e8000c10150a */
[----:B------:R0:W-:Y:S04]  /*31930*/  STG.E.U16 desc[UR10][R18.64], R5 ;  /* 0x0000000512007986 */ /* 0x0001e8000c10150a */
[----:B----4-:R4:W-:Y:S04]  /*31940*/  STG.E.U16 desc[UR10][R28.64], R0 ;  /* 0x000000001c007986 */ /* 0x0109e8000c10150a */
[----:B---3--:R3:W-:Y:S01]  /*31950*/  STG.E.U16 desc[UR10][R2.64], R4 ;  /* 0x0000000402007986 */ /* 0x0087e2000c10150a */
[----:B------:R-:W-:Y:S01]  /*31960*/  FFMA R10, R11, 0.69314718246459960938, R17 ;  /* 0x3f3172180b0a7823 */ /* 0x000fe20000000011 */
[----:B--2---:R-:W-:Y:S01]  /*31970*/  FFMA R8, R14, 0.69314718246459960938, R25 ;  /* 0x3f3172180e087823 */ /* 0x004fe20000000019 */
[----:B------:R-:W-:Y:S01]  /*31980*/  FFMA R9, R13, 0.69314718246459960938, R21 ;  /* 0x3f3172180d097823 */ /* 0x000fe20000000015 */
[----:B-----5:R-:W-:-:S04]  /*31990*/  SHF.L.U32 R20, R20, 0x5, RZ ;  /* 0x0000000514147819 */ /* 0x020fc800000006ff */
[----:B0-----:R-:W-:Y:S02]  /*319a0*/  LOP3.LUT R20, R20, 0x1f, R16, 0xf8, !PT ;  /* 0x0000001f14147812 */ /* 0x001fe400078ef810 */
[----:B------:R-:W-:Y:S01]  /*319b0*/  LOP3.LUT R16, R16, 0x1c, RZ, 0xc0, !PT ;  /* 0x0000001c10107812 */ /* 0x000fe200078ec0ff */
[----:B------:R-:W-:-:S03]  /*319c0*/  FFMA R11, R12, 0.69314718246459960938, R24 ;  /* 0x3f3172180c0b7823 */ /* 0x000fc60000000018 */
[----:B------:R-:W-:Y:S01]  /*319d0*/  SHF.L.U32 R16, R16, 0x2, RZ ;  /* 0x0000000210107819 */ /* 0x000fe200000006ff */
[----:B------:R-:W-:Y:S01]  /*319e0*/  BAR.SYNC.DEFER_BLOCKING 0x0 ;  /* 0x0000000000007b1d */ /* 0x000fe20000010000 */
[C---:B------:R-:W-:Y:S01]  /*319f0*/  SHF.L.U32 R5, R20.reuse, 0x2, RZ ;  /* 0x0000000214057819 */ /* 0x040fe200000006ff */
[----:B----4-:R-:W-:-:S04]  /*31a00*/  IMAD.HI R0, R20, 0x4, RZ ;  /* 0x0000000414007827 */ /* 0x010fc800078e02ff */
[----:B------:R3:W-:Y:S02]  /*31a10*/  STS.128 [R16+UR6], R8 ;  /* 0x0000000810007988 */ /* 0x0007e40008000c06 */
[----:B------:R-:W-:Y:S01]  /*31a20*/  BAR.SYNC.DEFER_BLOCKING 0x0 ;  /* 0x0000000000007b1d */ /* 0x000fe20000010000 */
[----:B-1----:R-:W-:-:S04]  /*31a30*/  IADD3 R6, P1, P2, R5, UR7, R6 ;  /* 0x0000000705067c10 */ /* 0x002fc8000fa3e006 */
[----:B------:R-:W-:Y:S01]  /*31a40*/  IADD3.X R7, R0, UR5, R7, P1, P2 ;  /* 0x0000000500077c10 */ /* 0x000fe20008fe4407 */
[----:B------:R-:W-:Y:S08]  /*31a50*/  @P0 EXIT ;  /* 0x000000000000094d */ /* 0x000ff00003800000 */
[----:B---3--:R-:W2:Y:S04]  /*31a60*/  LDL.LU R16, [R1+0x23c] ;  /* 0x00023c0001107983 */ /* 0x008ea80000300800 */
[----:B--2---:R-:W0:Y:S04]  /*31a70*/  LDS R3, [R16] ;  /* 0x0000000010037984 */ /* 0x004e280000000800 */
[----:B0-----:R-:W-:Y:S01]  /*31a80*/  STG.E desc[UR10][R6.64], R3 ;  /* 0x0000000306007986 */ /* 0x001fe2000c10190a */
[----:B------:R-:W-:Y:S05]  /*31a90*/  EXIT ;  /* 0x000000000000794d */ /* 0x000fea0003800000 */
.L_x_2:
[----:B------:R-:W-:-:S00]  /*31aa0*/  BRA `(.L_x_2) ;  /* 0xfffffffc00fc7947 */ /* 0x000fc0000383ffff */
[----:B------:R-:W-:-:S00]  /*31ab0*/  NOP ;  /* 0x0000000000007918 */ /* 0x000fc00000000000 */
        /* <DEDUP_REMOVED lines=12> */
.L_x_3:


//--------------------- .nv.global.init           --------------------------
	.section	.nv.global.init,"aw",@progbits
.nv.global.init:
	.type		_$_str,@object
	.size		_$_str,(.L_0 - _$_str)
_$_str:
        /*0000*/ 	.byte	0x5f, 0x5f, 0x43, 0x55, 0x44, 0x41, 0x5f, 0x46, 0x54, 0x5a, 0x00
.L_0:


//--------------------- .nv.shared.attn_fwd       --------------------------
	.section	.nv.shared.attn_fwd,"aw",@nobits
	.sectionflags	@""
	.align	16
	.zero		1024


//--------------------- .nv.shared.reserved.0     --------------------------
	.section	.nv.shared.reserved.0,"aw",@nobits
	.weak		__nv_reservedSMEM_offset_0_alias
	.size		__nv_reservedSMEM_offset_0_alias, 0, 0
	.other		__nv_reservedSMEM_offset_0_alias,@"STO_CUDA_RESERVED_SHARED STV_DEFAULT"
__nv_reservedSMEM_offset_0_alias:
	.zero		0


//--------------------- .nv.constant0.attn_fwd    --------------------------
	.section	.nv.constant0.attn_fwd,"a",@progbits
	.sectionflags	@""
	.align	4
.nv.constant0.attn_fwd:
	.zero		664


//--------------------- SYMBOLS --------------------------

	.type		.nv.reservedSmem.offset0,@object
	.size		.nv.reservedSmem.offset0,0x4
